//
// Generated by NVIDIA NVVM Compiler
//
// Compiler Build ID: CL-36424714
// Cuda compilation tools, release 13.0, V13.0.88
// Based on NVVM 20.0.0
//

.version 9.0
.target sm_100
.address_size 64

	// .globl	_Z21overlap_ab_cgf_kernelPdS_S_S_S_S_iijjddd

.visible .entry _Z21overlap_ab_cgf_kernelPdS_S_S_S_S_iijjddd(
	.param .u64 .ptr .align 1 _Z21overlap_ab_cgf_kernelPdS_S_S_S_S_iijjddd_param_0,
	.param .u64 .ptr .align 1 _Z21overlap_ab_cgf_kernelPdS_S_S_S_S_iijjddd_param_1,
	.param .u64 .ptr .align 1 _Z21overlap_ab_cgf_kernelPdS_S_S_S_S_iijjddd_param_2,
	.param .u64 .ptr .align 1 _Z21overlap_ab_cgf_kernelPdS_S_S_S_S_iijjddd_param_3,
	.param .u64 .ptr .align 1 _Z21overlap_ab_cgf_kernelPdS_S_S_S_S_iijjddd_param_4,
	.param .u64 .ptr .align 1 _Z21overlap_ab_cgf_kernelPdS_S_S_S_S_iijjddd_param_5,
	.param .u32 _Z21overlap_ab_cgf_kernelPdS_S_S_S_S_iijjddd_param_6,
	.param .u32 _Z21overlap_ab_cgf_kernelPdS_S_S_S_S_iijjddd_param_7,
	.param .u32 _Z21overlap_ab_cgf_kernelPdS_S_S_S_S_iijjddd_param_8,
	.param .u32 _Z21overlap_ab_cgf_kernelPdS_S_S_S_S_iijjddd_param_9,
	.param .f64 _Z21overlap_ab_cgf_kernelPdS_S_S_S_S_iijjddd_param_10,
	.param .f64 _Z21overlap_ab_cgf_kernelPdS_S_S_S_S_iijjddd_param_11,
	.param .f64 _Z21overlap_ab_cgf_kernelPdS_S_S_S_S_iijjddd_param_12
)
{
	.reg .pred 	%p<33>;
	.reg .b32 	%r<189>;
	.reg .b32 	%f<9>;
	.reg .b64 	%rd<129>;
	.reg .b64 	%fd<296>;

	ld.param.u64 	%rd9, [_Z21overlap_ab_cgf_kernelPdS_S_S_S_S_iijjddd_param_0];
	ld.param.u64 	%rd10, [_Z21overlap_ab_cgf_kernelPdS_S_S_S_S_iijjddd_param_1];
	ld.param.u64 	%rd11, [_Z21overlap_ab_cgf_kernelPdS_S_S_S_S_iijjddd_param_2];
	ld.param.u64 	%rd8, [_Z21overlap_ab_cgf_kernelPdS_S_S_S_S_iijjddd_param_3];
	ld.param.u64 	%rd12, [_Z21overlap_ab_cgf_kernelPdS_S_S_S_S_iijjddd_param_4];
	ld.param.u64 	%rd13, [_Z21overlap_ab_cgf_kernelPdS_S_S_S_S_iijjddd_param_5];
	ld.param.u32 	%r65, [_Z21overlap_ab_cgf_kernelPdS_S_S_S_S_iijjddd_param_6];
	ld.param.u32 	%r66, [_Z21overlap_ab_cgf_kernelPdS_S_S_S_S_iijjddd_param_7];
	ld.param.u32 	%r67, [_Z21overlap_ab_cgf_kernelPdS_S_S_S_S_iijjddd_param_8];
	ld.param.u32 	%r68, [_Z21overlap_ab_cgf_kernelPdS_S_S_S_S_iijjddd_param_9];
	ld.param.f64 	%fd32, [_Z21overlap_ab_cgf_kernelPdS_S_S_S_S_iijjddd_param_10];
	ld.param.f64 	%fd33, [_Z21overlap_ab_cgf_kernelPdS_S_S_S_S_iijjddd_param_11];
	ld.param.f64 	%fd34, [_Z21overlap_ab_cgf_kernelPdS_S_S_S_S_iijjddd_param_12];
	cvta.to.global.u64 	%rd1, %rd9;
	cvta.to.global.u64 	%rd2, %rd11;
	cvta.to.global.u64 	%rd3, %rd10;
	cvta.to.global.u64 	%rd4, %rd13;
	cvta.to.global.u64 	%rd5, %rd12;
	mov.u32 	%r1, %tid.x;
	mov.u32 	%r2, %tid.y;
	mov.u32 	%r3, %ntid.x;
	mov.u32 	%r4, %ntid.y;
	or.b32  	%r69, %r66, %r65;
	setp.ne.s32 	%p1, %r69, 0;
	@%p1 bra 	$L__BB0_5;
	mul.wide.u32 	%rd32, %r1, 8;
	add.s64 	%rd33, %rd5, %rd32;
	ld.global.f64 	%fd168, [%rd33];
	mul.wide.u32 	%rd34, %r2, 8;
	add.s64 	%rd35, %rd4, %rd34;
	ld.global.f64 	%fd169, [%rd35];
	mul.f64 	%fd170, %fd33, %fd33;
	fma.rn.f64 	%fd171, %fd32, %fd32, %fd170;
	fma.rn.f64 	%fd172, %fd34, %fd34, %fd171;
	sqrt.rn.f64 	%fd173, %fd172;
	add.f64 	%fd174, %fd168, %fd169;
	rcp.rn.f64 	%fd175, %fd174;
	mul.f64 	%fd1, %fd175, 0d400921FB54442D18;
	mul.f64 	%fd176, %fd169, %fd175;
	neg.f64 	%fd177, %fd168;
	mul.f64 	%fd178, %fd176, %fd177;
	mul.f64 	%fd179, %fd173, %fd178;
	mul.f64 	%fd2, %fd173, %fd179;
	fma.rn.f64 	%fd180, %fd2, 0d3FF71547652B82FE, 0d4338000000000000;
	{
	.reg .b32 %temp; 
	mov.b64 	{%r5, %temp}, %fd180;
	}
	mov.f64 	%fd181, 0dC338000000000000;
	add.rn.f64 	%fd182, %fd180, %fd181;
	fma.rn.f64 	%fd183, %fd182, 0dBFE62E42FEFA39EF, %fd2;
	fma.rn.f64 	%fd184, %fd182, 0dBC7ABC9E3B39803F, %fd183;
	fma.rn.f64 	%fd185, %fd184, 0d3E5ADE1569CE2BDF, 0d3E928AF3FCA213EA;
	fma.rn.f64 	%fd186, %fd185, %fd184, 0d3EC71DEE62401315;
	fma.rn.f64 	%fd187, %fd186, %fd184, 0d3EFA01997C89EB71;
	fma.rn.f64 	%fd188, %fd187, %fd184, 0d3F2A01A014761F65;
	fma.rn.f64 	%fd189, %fd188, %fd184, 0d3F56C16C1852B7AF;
	fma.rn.f64 	%fd190, %fd189, %fd184, 0d3F81111111122322;
	fma.rn.f64 	%fd191, %fd190, %fd184, 0d3FA55555555502A1;
	fma.rn.f64 	%fd192, %fd191, %fd184, 0d3FC5555555555511;
	fma.rn.f64 	%fd193, %fd192, %fd184, 0d3FE000000000000B;
	fma.rn.f64 	%fd194, %fd193, %fd184, 0d3FF0000000000000;
	fma.rn.f64 	%fd195, %fd194, %fd184, 0d3FF0000000000000;
	{
	.reg .b32 %temp; 
	mov.b64 	{%r6, %temp}, %fd195;
	}
	{
	.reg .b32 %temp; 
	mov.b64 	{%temp, %r7}, %fd195;
	}
	shl.b32 	%r115, %r5, 20;
	add.s32 	%r116, %r115, %r7;
	mov.b64 	%fd292, {%r6, %r116};
	{
	.reg .b32 %temp; 
	mov.b64 	{%temp, %r117}, %fd2;
	}
	mov.b32 	%f8, %r117;
	abs.f32 	%f1, %f8;
	setp.lt.f32 	%p20, %f1, 0f4086232B;
	@%p20 bra 	$L__BB0_4;
	setp.lt.f64 	%p21, %fd2, 0d0000000000000000;
	add.f64 	%fd196, %fd2, 0d7FF0000000000000;
	selp.f64 	%fd292, 0d0000000000000000, %fd196, %p21;
	setp.geu.f32 	%p22, %f1, 0f40874800;
	@%p22 bra 	$L__BB0_4;
	shr.u32 	%r118, %r5, 31;
	add.s32 	%r119, %r5, %r118;
	shr.s32 	%r120, %r119, 1;
	shl.b32 	%r121, %r120, 20;
	add.s32 	%r122, %r7, %r121;
	mov.b64 	%fd197, {%r6, %r122};
	sub.s32 	%r123, %r5, %r120;
	shl.b32 	%r124, %r123, 20;
	add.s32 	%r125, %r124, 1072693248;
	mov.b32 	%r126, 0;
	mov.b64 	%fd198, {%r126, %r125};
	mul.f64 	%fd292, %fd198, %fd197;
$L__BB0_4:
	sqrt.rn.f64 	%fd199, %fd1;
	mul.f64 	%fd200, %fd1, %fd199;
	mul.f64 	%fd201, %fd200, %fd292;
	mad.lo.s32 	%r127, %r1, %r4, %r2;
	mul.lo.s32 	%r128, %r67, %r127;
	mul.lo.s32 	%r129, %r128, %r68;
	mul.wide.u32 	%rd36, %r129, 8;
	add.s64 	%rd37, %rd3, %rd36;
	st.global.f64 	[%rd37], %fd201;
	bra.uni 	$L__BB0_20;
$L__BB0_5:
	setp.ne.s32 	%p2, %r65, 0;
	setp.ne.s32 	%p3, %r66, 1;
	or.pred  	%p4, %p2, %p3;
	@%p4 bra 	$L__BB0_10;
	mul.wide.u32 	%rd26, %r1, 8;
	add.s64 	%rd27, %rd5, %rd26;
	ld.global.f64 	%fd129, [%rd27];
	mul.wide.u32 	%rd28, %r2, 8;
	add.s64 	%rd29, %rd4, %rd28;
	ld.global.f64 	%fd130, [%rd29];
	mul.f64 	%fd131, %fd33, %fd33;
	fma.rn.f64 	%fd132, %fd32, %fd32, %fd131;
	fma.rn.f64 	%fd133, %fd34, %fd34, %fd132;
	sqrt.rn.f64 	%fd134, %fd133;
	add.f64 	%fd135, %fd129, %fd130;
	rcp.rn.f64 	%fd136, %fd135;
	mul.f64 	%fd137, %fd136, 0d400921FB54442D18;
	mul.f64 	%fd138, %fd137, %fd137;
	mul.f64 	%fd7, %fd137, %fd138;
	mul.f64 	%fd139, %fd130, %fd136;
	add.f64 	%fd140, %fd139, 0dBFF0000000000000;
	mul.f64 	%fd8, %fd32, %fd140;
	mul.f64 	%fd9, %fd33, %fd140;
	mul.f64 	%fd10, %fd34, %fd140;
	neg.f64 	%fd141, %fd129;
	mul.f64 	%fd142, %fd139, %fd141;
	mul.f64 	%fd143, %fd134, %fd142;
	mul.f64 	%fd11, %fd134, %fd143;
	fma.rn.f64 	%fd144, %fd11, 0d3FF71547652B82FE, 0d4338000000000000;
	{
	.reg .b32 %temp; 
	mov.b64 	{%r8, %temp}, %fd144;
	}
	mov.f64 	%fd145, 0dC338000000000000;
	add.rn.f64 	%fd146, %fd144, %fd145;
	fma.rn.f64 	%fd147, %fd146, 0dBFE62E42FEFA39EF, %fd11;
	fma.rn.f64 	%fd148, %fd146, 0dBC7ABC9E3B39803F, %fd147;
	fma.rn.f64 	%fd149, %fd148, 0d3E5ADE1569CE2BDF, 0d3E928AF3FCA213EA;
	fma.rn.f64 	%fd150, %fd149, %fd148, 0d3EC71DEE62401315;
	fma.rn.f64 	%fd151, %fd150, %fd148, 0d3EFA01997C89EB71;
	fma.rn.f64 	%fd152, %fd151, %fd148, 0d3F2A01A014761F65;
	fma.rn.f64 	%fd153, %fd152, %fd148, 0d3F56C16C1852B7AF;
	fma.rn.f64 	%fd154, %fd153, %fd148, 0d3F81111111122322;
	fma.rn.f64 	%fd155, %fd154, %fd148, 0d3FA55555555502A1;
	fma.rn.f64 	%fd156, %fd155, %fd148, 0d3FC5555555555511;
	fma.rn.f64 	%fd157, %fd156, %fd148, 0d3FE000000000000B;
	fma.rn.f64 	%fd158, %fd157, %fd148, 0d3FF0000000000000;
	fma.rn.f64 	%fd159, %fd158, %fd148, 0d3FF0000000000000;
	{
	.reg .b32 %temp; 
	mov.b64 	{%r9, %temp}, %fd159;
	}
	{
	.reg .b32 %temp; 
	mov.b64 	{%temp, %r10}, %fd159;
	}
	shl.b32 	%r100, %r8, 20;
	add.s32 	%r101, %r100, %r10;
	mov.b64 	%fd293, {%r9, %r101};
	{
	.reg .b32 %temp; 
	mov.b64 	{%temp, %r102}, %fd11;
	}
	mov.b32 	%f7, %r102;
	abs.f32 	%f2, %f7;
	setp.lt.f32 	%p17, %f2, 0f4086232B;
	@%p17 bra 	$L__BB0_9;
	setp.lt.f64 	%p18, %fd11, 0d0000000000000000;
	add.f64 	%fd160, %fd11, 0d7FF0000000000000;
	selp.f64 	%fd293, 0d0000000000000000, %fd160, %p18;
	setp.geu.f32 	%p19, %f2, 0f40874800;
	@%p19 bra 	$L__BB0_9;
	shr.u32 	%r103, %r8, 31;
	add.s32 	%r104, %r8, %r103;
	shr.s32 	%r105, %r104, 1;
	shl.b32 	%r106, %r105, 20;
	add.s32 	%r107, %r10, %r106;
	mov.b64 	%fd161, {%r9, %r107};
	sub.s32 	%r108, %r8, %r105;
	shl.b32 	%r109, %r108, 20;
	add.s32 	%r110, %r109, 1072693248;
	mov.b32 	%r111, 0;
	mov.b64 	%fd162, {%r111, %r110};
	mul.f64 	%fd293, %fd162, %fd161;
$L__BB0_9:
	mad.lo.s32 	%r112, %r1, %r4, %r2;
	mul.lo.s32 	%r113, %r67, %r112;
	mul.lo.s32 	%r114, %r113, %r68;
	mul.wide.u32 	%rd30, %r114, 8;
	add.s64 	%rd31, %rd3, %rd30;
	sqrt.rn.f64 	%fd163, %fd7;
	mul.f64 	%fd164, %fd163, %fd293;
	mul.f64 	%fd165, %fd8, %fd164;
	st.global.f64 	[%rd31], %fd165;
	mul.f64 	%fd166, %fd9, %fd164;
	st.global.f64 	[%rd31+8], %fd166;
	mul.f64 	%fd167, %fd10, %fd164;
	st.global.f64 	[%rd31+16], %fd167;
	bra.uni 	$L__BB0_20;
$L__BB0_10:
	setp.ne.s32 	%p5, %r65, 1;
	setp.ne.s32 	%p6, %r66, 0;
	or.pred  	%p7, %p5, %p6;
	@%p7 bra 	$L__BB0_15;
	mul.wide.u32 	%rd20, %r1, 8;
	add.s64 	%rd21, %rd5, %rd20;
	ld.global.f64 	%fd91, [%rd21];
	mul.wide.u32 	%rd22, %r2, 8;
	add.s64 	%rd23, %rd4, %rd22;
	ld.global.f64 	%fd92, [%rd23];
	mul.f64 	%fd93, %fd33, %fd33;
	fma.rn.f64 	%fd94, %fd32, %fd32, %fd93;
	fma.rn.f64 	%fd95, %fd34, %fd34, %fd94;
	sqrt.rn.f64 	%fd96, %fd95;
	add.f64 	%fd97, %fd91, %fd92;
	rcp.rn.f64 	%fd98, %fd97;
	mul.f64 	%fd99, %fd98, 0d400921FB54442D18;
	mul.f64 	%fd100, %fd99, %fd99;
	mul.f64 	%fd16, %fd99, %fd100;
	mul.f64 	%fd101, %fd92, %fd98;
	mul.f64 	%fd17, %fd32, %fd101;
	mul.f64 	%fd18, %fd33, %fd101;
	mul.f64 	%fd19, %fd34, %fd101;
	neg.f64 	%fd102, %fd91;
	mul.f64 	%fd103, %fd101, %fd102;
	mul.f64 	%fd104, %fd96, %fd103;
	mul.f64 	%fd20, %fd96, %fd104;
	fma.rn.f64 	%fd105, %fd20, 0d3FF71547652B82FE, 0d4338000000000000;
	{
	.reg .b32 %temp; 
	mov.b64 	{%r11, %temp}, %fd105;
	}
	mov.f64 	%fd106, 0dC338000000000000;
	add.rn.f64 	%fd107, %fd105, %fd106;
	fma.rn.f64 	%fd108, %fd107, 0dBFE62E42FEFA39EF, %fd20;
	fma.rn.f64 	%fd109, %fd107, 0dBC7ABC9E3B39803F, %fd108;
	fma.rn.f64 	%fd110, %fd109, 0d3E5ADE1569CE2BDF, 0d3E928AF3FCA213EA;
	fma.rn.f64 	%fd111, %fd110, %fd109, 0d3EC71DEE62401315;
	fma.rn.f64 	%fd112, %fd111, %fd109, 0d3EFA01997C89EB71;
	fma.rn.f64 	%fd113, %fd112, %fd109, 0d3F2A01A014761F65;
	fma.rn.f64 	%fd114, %fd113, %fd109, 0d3F56C16C1852B7AF;
	fma.rn.f64 	%fd115, %fd114, %fd109, 0d3F81111111122322;
	fma.rn.f64 	%fd116, %fd115, %fd109, 0d3FA55555555502A1;
	fma.rn.f64 	%fd117, %fd116, %fd109, 0d3FC5555555555511;
	fma.rn.f64 	%fd118, %fd117, %fd109, 0d3FE000000000000B;
	fma.rn.f64 	%fd119, %fd118, %fd109, 0d3FF0000000000000;
	fma.rn.f64 	%fd120, %fd119, %fd109, 0d3FF0000000000000;
	{
	.reg .b32 %temp; 
	mov.b64 	{%r12, %temp}, %fd120;
	}
	{
	.reg .b32 %temp; 
	mov.b64 	{%temp, %r13}, %fd120;
	}
	shl.b32 	%r85, %r11, 20;
	add.s32 	%r86, %r85, %r13;
	mov.b64 	%fd294, {%r12, %r86};
	{
	.reg .b32 %temp; 
	mov.b64 	{%temp, %r87}, %fd20;
	}
	mov.b32 	%f6, %r87;
	abs.f32 	%f3, %f6;
	setp.lt.f32 	%p14, %f3, 0f4086232B;
	@%p14 bra 	$L__BB0_14;
	setp.lt.f64 	%p15, %fd20, 0d0000000000000000;
	add.f64 	%fd121, %fd20, 0d7FF0000000000000;
	selp.f64 	%fd294, 0d0000000000000000, %fd121, %p15;
	setp.geu.f32 	%p16, %f3, 0f40874800;
	@%p16 bra 	$L__BB0_14;
	shr.u32 	%r88, %r11, 31;
	add.s32 	%r89, %r11, %r88;
	shr.s32 	%r90, %r89, 1;
	shl.b32 	%r91, %r90, 20;
	add.s32 	%r92, %r13, %r91;
	mov.b64 	%fd122, {%r12, %r92};
	sub.s32 	%r93, %r11, %r90;
	shl.b32 	%r94, %r93, 20;
	add.s32 	%r95, %r94, 1072693248;
	mov.b32 	%r96, 0;
	mov.b64 	%fd123, {%r96, %r95};
	mul.f64 	%fd294, %fd123, %fd122;
$L__BB0_14:
	mad.lo.s32 	%r97, %r1, %r4, %r2;
	mul.lo.s32 	%r98, %r67, %r97;
	mul.lo.s32 	%r99, %r98, %r68;
	mul.wide.u32 	%rd24, %r99, 8;
	add.s64 	%rd25, %rd3, %rd24;
	sqrt.rn.f64 	%fd124, %fd16;
	mul.f64 	%fd125, %fd124, %fd294;
	mul.f64 	%fd126, %fd17, %fd125;
	st.global.f64 	[%rd25], %fd126;
	mul.f64 	%fd127, %fd18, %fd125;
	st.global.f64 	[%rd25+8], %fd127;
	mul.f64 	%fd128, %fd19, %fd125;
	st.global.f64 	[%rd25+16], %fd128;
	bra.uni 	$L__BB0_20;
$L__BB0_15:
	setp.ne.s32 	%p8, %r65, 1;
	setp.ne.s32 	%p9, %r66, 1;
	or.pred  	%p10, %p8, %p9;
	@%p10 bra 	$L__BB0_20;
	mul.wide.u32 	%rd14, %r1, 8;
	add.s64 	%rd15, %rd5, %rd14;
	ld.global.f64 	%fd35, [%rd15];
	mul.wide.u32 	%rd16, %r2, 8;
	add.s64 	%rd17, %rd4, %rd16;
	ld.global.f64 	%fd36, [%rd17];
	mul.f64 	%fd37, %fd33, %fd33;
	fma.rn.f64 	%fd38, %fd32, %fd32, %fd37;
	fma.rn.f64 	%fd39, %fd34, %fd34, %fd38;
	sqrt.rn.f64 	%fd40, %fd39;
	add.f64 	%fd41, %fd35, %fd36;
	rcp.rn.f64 	%fd25, %fd41;
	mul.f64 	%fd26, %fd36, %fd25;
	neg.f64 	%fd42, %fd35;
	mul.f64 	%fd43, %fd26, %fd42;
	mul.f64 	%fd44, %fd40, %fd43;
	mul.f64 	%fd27, %fd40, %fd44;
	fma.rn.f64 	%fd45, %fd27, 0d3FF71547652B82FE, 0d4338000000000000;
	{
	.reg .b32 %temp; 
	mov.b64 	{%r14, %temp}, %fd45;
	}
	mov.f64 	%fd46, 0dC338000000000000;
	add.rn.f64 	%fd47, %fd45, %fd46;
	fma.rn.f64 	%fd48, %fd47, 0dBFE62E42FEFA39EF, %fd27;
	fma.rn.f64 	%fd49, %fd47, 0dBC7ABC9E3B39803F, %fd48;
	fma.rn.f64 	%fd50, %fd49, 0d3E5ADE1569CE2BDF, 0d3E928AF3FCA213EA;
	fma.rn.f64 	%fd51, %fd50, %fd49, 0d3EC71DEE62401315;
	fma.rn.f64 	%fd52, %fd51, %fd49, 0d3EFA01997C89EB71;
	fma.rn.f64 	%fd53, %fd52, %fd49, 0d3F2A01A014761F65;
	fma.rn.f64 	%fd54, %fd53, %fd49, 0d3F56C16C1852B7AF;
	fma.rn.f64 	%fd55, %fd54, %fd49, 0d3F81111111122322;
	fma.rn.f64 	%fd56, %fd55, %fd49, 0d3FA55555555502A1;
	fma.rn.f64 	%fd57, %fd56, %fd49, 0d3FC5555555555511;
	fma.rn.f64 	%fd58, %fd57, %fd49, 0d3FE000000000000B;
	fma.rn.f64 	%fd59, %fd58, %fd49, 0d3FF0000000000000;
	fma.rn.f64 	%fd60, %fd59, %fd49, 0d3FF0000000000000;
	{
	.reg .b32 %temp; 
	mov.b64 	{%r15, %temp}, %fd60;
	}
	{
	.reg .b32 %temp; 
	mov.b64 	{%temp, %r16}, %fd60;
	}
	shl.b32 	%r70, %r14, 20;
	add.s32 	%r71, %r70, %r16;
	mov.b64 	%fd295, {%r15, %r71};
	{
	.reg .b32 %temp; 
	mov.b64 	{%temp, %r72}, %fd27;
	}
	mov.b32 	%f5, %r72;
	abs.f32 	%f4, %f5;
	setp.lt.f32 	%p11, %f4, 0f4086232B;
	@%p11 bra 	$L__BB0_19;
	setp.lt.f64 	%p12, %fd27, 0d0000000000000000;
	add.f64 	%fd61, %fd27, 0d7FF0000000000000;
	selp.f64 	%fd295, 0d0000000000000000, %fd61, %p12;
	setp.geu.f32 	%p13, %f4, 0f40874800;
	@%p13 bra 	$L__BB0_19;
	shr.u32 	%r73, %r14, 31;
	add.s32 	%r74, %r14, %r73;
	shr.s32 	%r75, %r74, 1;
	shl.b32 	%r76, %r75, 20;
	add.s32 	%r77, %r16, %r76;
	mov.b64 	%fd62, {%r15, %r77};
	sub.s32 	%r78, %r14, %r75;
	shl.b32 	%r79, %r78, 20;
	add.s32 	%r80, %r79, 1072693248;
	mov.b32 	%r81, 0;
	mov.b64 	%fd63, {%r81, %r80};
	mul.f64 	%fd295, %fd63, %fd62;
$L__BB0_19:
	mad.lo.s32 	%r82, %r1, %r4, %r2;
	mul.lo.s32 	%r83, %r67, %r82;
	mul.lo.s32 	%r84, %r83, %r68;
	mul.wide.u32 	%rd18, %r84, 8;
	add.s64 	%rd19, %rd3, %rd18;
	mul.f64 	%fd64, %fd25, 0d400921FB54442D18;
	mul.f64 	%fd65, %fd32, %fd26;
	mul.f64 	%fd66, %fd33, %fd26;
	mul.f64 	%fd67, %fd34, %fd26;
	sub.f64 	%fd68, %fd65, %fd32;
	sub.f64 	%fd69, %fd66, %fd33;
	sub.f64 	%fd70, %fd67, %fd34;
	mul.f64 	%fd71, %fd64, %fd64;
	mul.f64 	%fd72, %fd64, %fd71;
	sqrt.rn.f64 	%fd73, %fd72;
	mul.f64 	%fd74, %fd73, %fd295;
	mul.f64 	%fd75, %fd65, %fd74;
	mul.f64 	%fd76, %fd68, %fd75;
	mul.f64 	%fd77, %fd25, 0d3FE0000000000000;
	fma.rn.f64 	%fd78, %fd77, %fd74, %fd76;
	st.global.f64 	[%rd19], %fd78;
	mul.f64 	%fd79, %fd69, %fd75;
	st.global.f64 	[%rd19+8], %fd79;
	mul.f64 	%fd80, %fd70, %fd75;
	st.global.f64 	[%rd19+16], %fd80;
	mul.f64 	%fd81, %fd66, %fd74;
	mul.f64 	%fd82, %fd68, %fd81;
	st.global.f64 	[%rd19+24], %fd82;
	mul.f64 	%fd83, %fd69, %fd81;
	fma.rn.f64 	%fd84, %fd77, %fd74, %fd83;
	st.global.f64 	[%rd19+32], %fd84;
	mul.f64 	%fd85, %fd70, %fd81;
	st.global.f64 	[%rd19+40], %fd85;
	mul.f64 	%fd86, %fd67, %fd74;
	mul.f64 	%fd87, %fd68, %fd86;
	st.global.f64 	[%rd19+48], %fd87;
	mul.f64 	%fd88, %fd69, %fd86;
	st.global.f64 	[%rd19+56], %fd88;
	mul.f64 	%fd89, %fd70, %fd86;
	fma.rn.f64 	%fd90, %fd77, %fd74, %fd89;
	st.global.f64 	[%rd19+64], %fd90;
$L__BB0_20:
	setp.eq.s32 	%p23, %r68, 0;
	@%p23 bra 	$L__BB0_35;
	setp.eq.s32 	%p24, %r67, 0;
	@%p24 bra 	$L__BB0_35;
	mad.lo.s32 	%r131, %r1, %r4, %r2;
	and.b32  	%r17, %r67, 7;
	and.b32  	%r18, %r67, 3;
	and.b32  	%r19, %r67, -8;
	and.b32  	%r20, %r67, 1;
	neg.s32 	%r21, %r19;
	shl.b32 	%r22, %r3, 3;
	shl.b32 	%r132, %r3, 1;
	add.s32 	%r23, %r1, %r132;
	mad.lo.s32 	%r24, %r3, 3, %r1;
	shl.b32 	%r133, %r3, 2;
	add.s32 	%r25, %r1, %r133;
	mad.lo.s32 	%r26, %r3, 6, %r1;
	mad.lo.s32 	%r27, %r3, 7, %r1;
	mul.lo.s32 	%r28, %r68, %r131;
	cvta.to.global.u64 	%rd6, %rd8;
	mul.lo.s32 	%r134, %r67, %r131;
	mul.lo.s32 	%r29, %r134, %r68;
	mov.b32 	%r174, 0;
$L__BB0_23:
	setp.lt.u32 	%p25, %r67, 8;
	mul.lo.s32 	%r31, %r174, %r67;
	add.s32 	%r32, %r31, %r29;
	mad.lo.s32 	%r136, %r174, %r4, %r2;
	mul.wide.u32 	%rd38, %r136, 8;
	add.s64 	%rd7, %rd6, %rd38;
	mov.b32 	%r187, 0;
	@%p25 bra 	$L__BB0_26;
	mad.lo.s32 	%r179, %r3, 5, %r1;
	add.s32 	%r183, %r1, %r3;
	add.s32 	%r184, %r31, 3;
	add.s32 	%r137, %r28, %r174;
	mad.lo.s32 	%r175, %r67, %r137, 3;
	mov.u32 	%r176, %r1;
	mov.u32 	%r177, %r27;
	mov.u32 	%r178, %r26;
	mov.u32 	%r180, %r25;
	mov.u32 	%r181, %r24;
	mov.u32 	%r182, %r23;
	mov.u32 	%r185, %r21;
$L__BB0_25:
	.pragma "nounroll";
	add.s32 	%r138, %r175, -3;
	mul.wide.u32 	%rd39, %r138, 8;
	add.s64 	%rd40, %rd3, %rd39;
	ld.global.f64 	%fd202, [%rd40];
	mul.wide.u32 	%rd41, %r176, 8;
	add.s64 	%rd42, %rd2, %rd41;
	ld.global.f64 	%fd203, [%rd42];
	mul.f64 	%fd204, %fd202, %fd203;
	ld.global.f64 	%fd205, [%rd7];
	mul.f64 	%fd206, %fd204, %fd205;
	add.s32 	%r139, %r184, -3;
	mul.wide.u32 	%rd43, %r139, 8;
	add.s64 	%rd44, %rd1, %rd43;
	atom.global.cta.add.f64 	%fd207, [%rd44], %fd206;
	add.s32 	%r140, %r175, -2;
	mul.wide.u32 	%rd45, %r140, 8;
	add.s64 	%rd46, %rd3, %rd45;
	ld.global.f64 	%fd208, [%rd46];
	mul.wide.u32 	%rd47, %r183, 8;
	add.s64 	%rd48, %rd2, %rd47;
	ld.global.f64 	%fd209, [%rd48];
	mul.f64 	%fd210, %fd208, %fd209;
	ld.global.f64 	%fd211, [%rd7];
	mul.f64 	%fd212, %fd210, %fd211;
	add.s32 	%r141, %r184, -2;
	mul.wide.u32 	%rd49, %r141, 8;
	add.s64 	%rd50, %rd1, %rd49;
	atom.global.cta.add.f64 	%fd213, [%rd50], %fd212;
	add.s32 	%r142, %r175, -1;
	mul.wide.u32 	%rd51, %r142, 8;
	add.s64 	%rd52, %rd3, %rd51;
	ld.global.f64 	%fd214, [%rd52];
	mul.wide.u32 	%rd53, %r182, 8;
	add.s64 	%rd54, %rd2, %rd53;
	ld.global.f64 	%fd215, [%rd54];
	mul.f64 	%fd216, %fd214, %fd215;
	ld.global.f64 	%fd217, [%rd7];
	mul.f64 	%fd218, %fd216, %fd217;
	add.s32 	%r143, %r184, -1;
	mul.wide.u32 	%rd55, %r143, 8;
	add.s64 	%rd56, %rd1, %rd55;
	atom.global.cta.add.f64 	%fd219, [%rd56], %fd218;
	add.s32 	%r144, %r175, 4;
	mul.wide.u32 	%rd57, %r175, 8;
	add.s64 	%rd58, %rd3, %rd57;
	ld.global.f64 	%fd220, [%rd58];
	mul.wide.u32 	%rd59, %r181, 8;
	add.s64 	%rd60, %rd2, %rd59;
	ld.global.f64 	%fd221, [%rd60];
	mul.f64 	%fd222, %fd220, %fd221;
	ld.global.f64 	%fd223, [%rd7];
	mul.f64 	%fd224, %fd222, %fd223;
	add.s32 	%r145, %r184, 4;
	mul.wide.u32 	%rd61, %r184, 8;
	add.s64 	%rd62, %rd1, %rd61;
	atom.global.cta.add.f64 	%fd225, [%rd62], %fd224;
	add.s32 	%r146, %r175, 1;
	mul.wide.u32 	%rd63, %r146, 8;
	add.s64 	%rd64, %rd3, %rd63;
	ld.global.f64 	%fd226, [%rd64];
	mul.wide.u32 	%rd65, %r180, 8;
	add.s64 	%rd66, %rd2, %rd65;
	ld.global.f64 	%fd227, [%rd66];
	mul.f64 	%fd228, %fd226, %fd227;
	ld.global.f64 	%fd229, [%rd7];
	mul.f64 	%fd230, %fd228, %fd229;
	add.s32 	%r147, %r184, 1;
	mul.wide.u32 	%rd67, %r147, 8;
	add.s64 	%rd68, %rd1, %rd67;
	atom.global.cta.add.f64 	%fd231, [%rd68], %fd230;
	add.s32 	%r148, %r175, 2;
	mul.wide.u32 	%rd69, %r148, 8;
	add.s64 	%rd70, %rd3, %rd69;
	ld.global.f64 	%fd232, [%rd70];
	mul.wide.u32 	%rd71, %r179, 8;
	add.s64 	%rd72, %rd2, %rd71;
	ld.global.f64 	%fd233, [%rd72];
	mul.f64 	%fd234, %fd232, %fd233;
	ld.global.f64 	%fd235, [%rd7];
	mul.f64 	%fd236, %fd234, %fd235;
	add.s32 	%r149, %r184, 2;
	mul.wide.u32 	%rd73, %r149, 8;
	add.s64 	%rd74, %rd1, %rd73;
	atom.global.cta.add.f64 	%fd237, [%rd74], %fd236;
	add.s32 	%r150, %r175, 3;
	mul.wide.u32 	%rd75, %r150, 8;
	add.s64 	%rd76, %rd3, %rd75;
	ld.global.f64 	%fd238, [%rd76];
	mul.wide.u32 	%rd77, %r178, 8;
	add.s64 	%rd78, %rd2, %rd77;
	ld.global.f64 	%fd239, [%rd78];
	mul.f64 	%fd240, %fd238, %fd239;
	ld.global.f64 	%fd241, [%rd7];
	mul.f64 	%fd242, %fd240, %fd241;
	add.s32 	%r151, %r184, 3;
	mul.wide.u32 	%rd79, %r151, 8;
	add.s64 	%rd80, %rd1, %rd79;
	atom.global.cta.add.f64 	%fd243, [%rd80], %fd242;
	mul.wide.u32 	%rd81, %r144, 8;
	add.s64 	%rd82, %rd3, %rd81;
	ld.global.f64 	%fd244, [%rd82];
	mul.wide.u32 	%rd83, %r177, 8;
	add.s64 	%rd84, %rd2, %rd83;
	ld.global.f64 	%fd245, [%rd84];
	mul.f64 	%fd246, %fd244, %fd245;
	ld.global.f64 	%fd247, [%rd7];
	mul.f64 	%fd248, %fd246, %fd247;
	mul.wide.u32 	%rd85, %r145, 8;
	add.s64 	%rd86, %rd1, %rd85;
	atom.global.cta.add.f64 	%fd249, [%rd86], %fd248;
	add.s32 	%r185, %r185, 8;
	add.s32 	%r184, %r184, 8;
	add.s32 	%r183, %r183, %r22;
	add.s32 	%r182, %r182, %r22;
	add.s32 	%r181, %r181, %r22;
	add.s32 	%r180, %r180, %r22;
	add.s32 	%r179, %r179, %r22;
	add.s32 	%r178, %r178, %r22;
	add.s32 	%r177, %r177, %r22;
	add.s32 	%r176, %r176, %r22;
	add.s32 	%r175, %r175, 8;
	setp.ne.s32 	%p26, %r185, 0;
	mov.u32 	%r187, %r19;
	@%p26 bra 	$L__BB0_25;
$L__BB0_26:
	setp.eq.s32 	%p27, %r17, 0;
	@%p27 bra 	$L__BB0_34;
	add.s32 	%r152, %r17, -1;
	setp.lt.u32 	%p28, %r152, 3;
	@%p28 bra 	$L__BB0_29;
	add.s32 	%r153, %r32, %r187;
	mul.wide.u32 	%rd87, %r153, 8;
	add.s64 	%rd88, %rd3, %rd87;
	ld.global.f64 	%fd250, [%rd88];
	mad.lo.s32 	%r154, %r187, %r3, %r1;
	mul.wide.u32 	%rd89, %r154, 8;
	add.s64 	%rd90, %rd2, %rd89;
	ld.global.f64 	%fd251, [%rd90];
	mul.f64 	%fd252, %fd250, %fd251;
	ld.global.f64 	%fd253, [%rd7];
	mul.f64 	%fd254, %fd252, %fd253;
	add.s32 	%r155, %r187, %r31;
	mul.wide.u32 	%rd91, %r155, 8;
	add.s64 	%rd92, %rd1, %rd91;
	atom.global.cta.add.f64 	%fd255, [%rd92], %fd254;
	add.s32 	%r156, %r153, 1;
	mul.wide.u32 	%rd93, %r156, 8;
	add.s64 	%rd94, %rd3, %rd93;
	ld.global.f64 	%fd256, [%rd94];
	add.s32 	%r157, %r154, %r3;
	mul.wide.u32 	%rd95, %r157, 8;
	add.s64 	%rd96, %rd2, %rd95;
	ld.global.f64 	%fd257, [%rd96];
	mul.f64 	%fd258, %fd256, %fd257;
	ld.global.f64 	%fd259, [%rd7];
	mul.f64 	%fd260, %fd258, %fd259;
	add.s32 	%r158, %r155, 1;
	mul.wide.u32 	%rd97, %r158, 8;
	add.s64 	%rd98, %rd1, %rd97;
	atom.global.cta.add.f64 	%fd261, [%rd98], %fd260;
	add.s32 	%r159, %r153, 2;
	mul.wide.u32 	%rd99, %r159, 8;
	add.s64 	%rd100, %rd3, %rd99;
	ld.global.f64 	%fd262, [%rd100];
	add.s32 	%r160, %r157, %r3;
	mul.wide.u32 	%rd101, %r160, 8;
	add.s64 	%rd102, %rd2, %rd101;
	ld.global.f64 	%fd263, [%rd102];
	mul.f64 	%fd264, %fd262, %fd263;
	ld.global.f64 	%fd265, [%rd7];
	mul.f64 	%fd266, %fd264, %fd265;
	add.s32 	%r161, %r155, 2;
	mul.wide.u32 	%rd103, %r161, 8;
	add.s64 	%rd104, %rd1, %rd103;
	atom.global.cta.add.f64 	%fd267, [%rd104], %fd266;
	add.s32 	%r162, %r153, 3;
	mul.wide.u32 	%rd105, %r162, 8;
	add.s64 	%rd106, %rd3, %rd105;
	ld.global.f64 	%fd268, [%rd106];
	add.s32 	%r163, %r160, %r3;
	mul.wide.u32 	%rd107, %r163, 8;
	add.s64 	%rd108, %rd2, %rd107;
	ld.global.f64 	%fd269, [%rd108];
	mul.f64 	%fd270, %fd268, %fd269;
	ld.global.f64 	%fd271, [%rd7];
	mul.f64 	%fd272, %fd270, %fd271;
	add.s32 	%r164, %r155, 3;
	mul.wide.u32 	%rd109, %r164, 8;
	add.s64 	%rd110, %rd1, %rd109;
	atom.global.cta.add.f64 	%fd273, [%rd110], %fd272;
	add.s32 	%r187, %r187, 4;
$L__BB0_29:
	setp.eq.s32 	%p29, %r18, 0;
	@%p29 bra 	$L__BB0_34;
	setp.eq.s32 	%p30, %r18, 1;
	@%p30 bra 	$L__BB0_32;
	add.s32 	%r165, %r32, %r187;
	mul.wide.u32 	%rd111, %r165, 8;
	add.s64 	%rd112, %rd3, %rd111;
	ld.global.f64 	%fd274, [%rd112];
	mad.lo.s32 	%r166, %r187, %r3, %r1;
	mul.wide.u32 	%rd113, %r166, 8;
	add.s64 	%rd114, %rd2, %rd113;
	ld.global.f64 	%fd275, [%rd114];
	mul.f64 	%fd276, %fd274, %fd275;
	ld.global.f64 	%fd277, [%rd7];
	mul.f64 	%fd278, %fd276, %fd277;
	add.s32 	%r167, %r187, %r31;
	mul.wide.u32 	%rd115, %r167, 8;
	add.s64 	%rd116, %rd1, %rd115;
	atom.global.cta.add.f64 	%fd279, [%rd116], %fd278;
	add.s32 	%r168, %r165, 1;
	mul.wide.u32 	%rd117, %r168, 8;
	add.s64 	%rd118, %rd3, %rd117;
	ld.global.f64 	%fd280, [%rd118];
	add.s32 	%r169, %r166, %r3;
	mul.wide.u32 	%rd119, %r169, 8;
	add.s64 	%rd120, %rd2, %rd119;
	ld.global.f64 	%fd281, [%rd120];
	mul.f64 	%fd282, %fd280, %fd281;
	ld.global.f64 	%fd283, [%rd7];
	mul.f64 	%fd284, %fd282, %fd283;
	add.s32 	%r170, %r167, 1;
	mul.wide.u32 	%rd121, %r170, 8;
	add.s64 	%rd122, %rd1, %rd121;
	atom.global.cta.add.f64 	%fd285, [%rd122], %fd284;
	add.s32 	%r187, %r187, 2;
$L__BB0_32:
	setp.eq.s32 	%p31, %r20, 0;
	@%p31 bra 	$L__BB0_34;
	add.s32 	%r171, %r32, %r187;
	mul.wide.u32 	%rd123, %r171, 8;
	add.s64 	%rd124, %rd3, %rd123;
	ld.global.f64 	%fd286, [%rd124];
	mad.lo.s32 	%r172, %r187, %r3, %r1;
	mul.wide.u32 	%rd125, %r172, 8;
	add.s64 	%rd126, %rd2, %rd125;
	ld.global.f64 	%fd287, [%rd126];
	mul.f64 	%fd288, %fd286, %fd287;
	ld.global.f64 	%fd289, [%rd7];
	mul.f64 	%fd290, %fd288, %fd289;
	add.s32 	%r173, %r187, %r31;
	mul.wide.u32 	%rd127, %r173, 8;
	add.s64 	%rd128, %rd1, %rd127;
	atom.global.cta.add.f64 	%fd291, [%rd128], %fd290;
$L__BB0_34:
	add.s32 	%r174, %r174, 1;
	setp.ne.s32 	%p32, %r174, %r68;
	@%p32 bra 	$L__BB0_23;
$L__BB0_35:
	ret;

}
	// .globl	_Z21overlap_ab_gpu_kerneliiiPdS_iiiS_S_S_S_S_S_iS_i
.visible .entry _Z21overlap_ab_gpu_kerneliiiPdS_iiiS_S_S_S_S_S_iS_i(
	.param .u32 _Z21overlap_ab_gpu_kerneliiiPdS_iiiS_S_S_S_S_S_iS_i_param_0,
	.param .u32 _Z21overlap_ab_gpu_kerneliiiPdS_iiiS_S_S_S_S_S_iS_i_param_1,
	.param .u32 _Z21overlap_ab_gpu_kerneliiiPdS_iiiS_S_S_S_S_S_iS_i_param_2,
	.param .u64 .ptr .align 1 _Z21overlap_ab_gpu_kerneliiiPdS_iiiS_S_S_S_S_S_iS_i_param_3,
	.param .u64 .ptr .align 1 _Z21overlap_ab_gpu_kerneliiiPdS_iiiS_S_S_S_S_S_iS_i_param_4,
	.param .u32 _Z21overlap_ab_gpu_kerneliiiPdS_iiiS_S_S_S_S_S_iS_i_param_5,
	.param .u32 _Z21overlap_ab_gpu_kerneliiiPdS_iiiS_S_S_S_S_S_iS_i_param_6,
	.param .u32 _Z21overlap_ab_gpu_kerneliiiPdS_iiiS_S_S_S_S_S_iS_i_param_7,
	.param .u64 .ptr .align 1 _Z21overlap_ab_gpu_kerneliiiPdS_iiiS_S_S_S_S_S_iS_i_param_8,
	.param .u64 .ptr .align 1 _Z21overlap_ab_gpu_kerneliiiPdS_iiiS_S_S_S_S_S_iS_i_param_9,
	.param .u64 .ptr .align 1 _Z21overlap_ab_gpu_kerneliiiPdS_iiiS_S_S_S_S_S_iS_i_param_10,
	.param .u64 .ptr .align 1 _Z21overlap_ab_gpu_kerneliiiPdS_iiiS_S_S_S_S_S_iS_i_param_11,
	.param .u64 .ptr .align 1 _Z21overlap_ab_gpu_kerneliiiPdS_iiiS_S_S_S_S_S_iS_i_param_12,
	.param .u64 .ptr .align 1 _Z21overlap_ab_gpu_kerneliiiPdS_iiiS_S_S_S_S_S_iS_i_param_13,
	.param .u32 _Z21overlap_ab_gpu_kerneliiiPdS_iiiS_S_S_S_S_S_iS_i_param_14,
	.param .u64 .ptr .align 1 _Z21overlap_ab_gpu_kerneliiiPdS_iiiS_S_S_S_S_S_iS_i_param_15,
	.param .u32 _Z21overlap_ab_gpu_kerneliiiPdS_iiiS_S_S_S_S_S_iS_i_param_16
)
{
	.reg .pred 	%p<94>;
	.reg .b32 	%r<714>;
	.reg .b32 	%f<3>;
	.reg .b64 	%rd<193>;
	.reg .b64 	%fd<373>;

	ld.param.u32 	%r281, [_Z21overlap_ab_gpu_kerneliiiPdS_iiiS_S_S_S_S_S_iS_i_param_2];
	ld.param.u64 	%rd12, [_Z21overlap_ab_gpu_kerneliiiPdS_iiiS_S_S_S_S_S_iS_i_param_3];
	ld.param.u64 	%rd13, [_Z21overlap_ab_gpu_kerneliiiPdS_iiiS_S_S_S_S_S_iS_i_param_4];
	ld.param.u32 	%r278, [_Z21overlap_ab_gpu_kerneliiiPdS_iiiS_S_S_S_S_S_iS_i_param_7];
	ld.param.u64 	%rd14, [_Z21overlap_ab_gpu_kerneliiiPdS_iiiS_S_S_S_S_S_iS_i_param_8];
	ld.param.u64 	%rd15, [_Z21overlap_ab_gpu_kerneliiiPdS_iiiS_S_S_S_S_S_iS_i_param_9];
	ld.param.u64 	%rd16, [_Z21overlap_ab_gpu_kerneliiiPdS_iiiS_S_S_S_S_S_iS_i_param_10];
	ld.param.u64 	%rd17, [_Z21overlap_ab_gpu_kerneliiiPdS_iiiS_S_S_S_S_S_iS_i_param_11];
	ld.param.u64 	%rd18, [_Z21overlap_ab_gpu_kerneliiiPdS_iiiS_S_S_S_S_S_iS_i_param_15];
	cvta.to.global.u64 	%rd1, %rd17;
	mov.u32 	%r1, %tid.x;
	mov.u32 	%r2, %tid.y;
	setp.ge.s32 	%p1, %r1, %r281;
	setp.ge.s32 	%p2, %r2, %r278;
	or.pred  	%p3, %p1, %p2;
	@%p3 bra 	$L__BB1_123;
	ld.param.u32 	%r583, [_Z21overlap_ab_gpu_kerneliiiPdS_iiiS_S_S_S_S_S_iS_i_param_16];
	ld.param.u32 	%r562, [_Z21overlap_ab_gpu_kerneliiiPdS_iiiS_S_S_S_S_S_iS_i_param_1];
	cvta.to.global.u64 	%rd19, %rd12;
	cvta.to.global.u64 	%rd20, %rd13;
	cvta.to.global.u64 	%rd21, %rd14;
	cvta.to.global.u64 	%rd22, %rd15;
	cvta.to.global.u64 	%rd23, %rd18;
	mad.lo.s32 	%r283, %r278, %r1, %r2;
	mul.lo.s32 	%r284, %r283, %r583;
	mul.lo.s32 	%r285, %r284, %r583;
	mul.lo.s32 	%r286, %r285, 3;
	mul.wide.u32 	%rd24, %r286, 8;
	add.s64 	%rd2, %rd23, %rd24;
	mul.wide.u32 	%rd25, %r1, 8;
	add.s64 	%rd26, %rd19, %rd25;
	ld.global.f64 	%fd1, [%rd26];
	add.s64 	%rd3, %rd20, %rd25;
	mul.wide.u32 	%rd27, %r2, 8;
	add.s64 	%rd28, %rd21, %rd27;
	ld.global.f64 	%fd2, [%rd28];
	add.s64 	%rd4, %rd22, %rd27;
	setp.lt.s32 	%p4, %r562, 1;
	mov.b32 	%r595, 0;
	@%p4 bra 	$L__BB1_8;
	ld.param.u32 	%r563, [_Z21overlap_ab_gpu_kerneliiiPdS_iiiS_S_S_S_S_S_iS_i_param_1];
	and.b32  	%r3, %r563, 3;
	setp.lt.u32 	%p5, %r563, 4;
	mov.b32 	%r590, 0;
	mov.u32 	%r595, %r590;
	@%p5 bra 	$L__BB1_5;
	ld.param.u32 	%r564, [_Z21overlap_ab_gpu_kerneliiiPdS_iiiS_S_S_S_S_S_iS_i_param_1];
	and.b32  	%r590, %r564, 2147483644;
	neg.s32 	%r599, %r590;
	mov.b32 	%r595, 0;
	mov.b32 	%r602, 9;
	mov.b32 	%r601, 28;
	mov.b32 	%r598, 5;
	mov.b32 	%r597, 2;
	mov.b32 	%r596, 1;
	mov.u32 	%r600, %r597;
$L__BB1_4:
	shr.u32 	%r295, %r600, 1;
	add.s32 	%r296, %r602, %r295;
	add.s32 	%r297, %r598, %r295;
	add.s32 	%r298, %r597, %r295;
	mad.lo.s32 	%r299, %r596, %r596, %r596;
	shr.u32 	%r300, %r299, 1;
	add.s32 	%r301, %r300, %r595;
	and.b32  	%r302, %r298, 2147483647;
	add.s32 	%r303, %r302, %r301;
	and.b32  	%r304, %r297, 2147483646;
	add.s32 	%r305, %r304, %r303;
	and.b32  	%r306, %r296, 2147483646;
	add.s32 	%r595, %r306, %r305;
	add.s32 	%r602, %r602, 12;
	add.s32 	%r31, %r601, 32;
	add.s32 	%r600, %r600, %r601;
	add.s32 	%r599, %r599, 4;
	add.s32 	%r598, %r598, 8;
	add.s32 	%r597, %r597, 4;
	add.s32 	%r596, %r596, 4;
	setp.eq.s32 	%p6, %r599, 0;
	mov.u32 	%r601, %r31;
	@%p6 bra 	$L__BB1_5;
	bra.uni 	$L__BB1_4;
$L__BB1_5:
	setp.eq.s32 	%p7, %r3, 0;
	@%p7 bra 	$L__BB1_8;
	add.s32 	%r593, %r590, 1;
	neg.s32 	%r592, %r3;
$L__BB1_7:
	.pragma "nounroll";
	add.s32 	%r14, %r593, 1;
	mad.lo.s32 	%r307, %r593, %r593, %r593;
	shr.u32 	%r308, %r307, 1;
	add.s32 	%r595, %r308, %r595;
	add.s32 	%r592, %r592, 1;
	setp.ne.s32 	%p8, %r592, 0;
	mov.u32 	%r593, %r14;
	@%p8 bra 	$L__BB1_7;
$L__BB1_8:
	ld.param.u32 	%r573, [_Z21overlap_ab_gpu_kerneliiiPdS_iiiS_S_S_S_S_S_iS_i_param_6];
	setp.lt.s32 	%p9, %r573, 1;
	mov.b32 	%r610, 0;
	@%p9 bra 	$L__BB1_15;
	ld.param.u32 	%r574, [_Z21overlap_ab_gpu_kerneliiiPdS_iiiS_S_S_S_S_S_iS_i_param_6];
	and.b32  	%r18, %r574, 3;
	setp.lt.u32 	%p10, %r574, 4;
	mov.b32 	%r605, 0;
	mov.u32 	%r610, %r605;
	@%p10 bra 	$L__BB1_12;
	ld.param.u32 	%r575, [_Z21overlap_ab_gpu_kerneliiiPdS_iiiS_S_S_S_S_S_iS_i_param_6];
	and.b32  	%r605, %r575, 2147483644;
	neg.s32 	%r614, %r605;
	mov.b32 	%r610, 0;
	mov.b32 	%r617, 9;
	mov.b32 	%r616, 28;
	mov.b32 	%r613, 5;
	mov.b32 	%r612, 2;
	mov.b32 	%r611, 1;
	mov.u32 	%r615, %r612;
$L__BB1_11:
	shr.u32 	%r318, %r615, 1;
	add.s32 	%r319, %r617, %r318;
	add.s32 	%r320, %r613, %r318;
	add.s32 	%r321, %r612, %r318;
	mad.lo.s32 	%r322, %r611, %r611, %r611;
	shr.u32 	%r323, %r322, 1;
	add.s32 	%r324, %r323, %r610;
	and.b32  	%r325, %r321, 2147483647;
	add.s32 	%r326, %r325, %r324;
	and.b32  	%r327, %r320, 2147483646;
	add.s32 	%r328, %r327, %r326;
	and.b32  	%r329, %r319, 2147483646;
	add.s32 	%r610, %r329, %r328;
	add.s32 	%r617, %r617, 12;
	add.s32 	%r63, %r616, 32;
	add.s32 	%r615, %r615, %r616;
	add.s32 	%r614, %r614, 4;
	add.s32 	%r613, %r613, 8;
	add.s32 	%r612, %r612, 4;
	add.s32 	%r611, %r611, 4;
	setp.eq.s32 	%p11, %r614, 0;
	mov.u32 	%r616, %r63;
	@%p11 bra 	$L__BB1_12;
	bra.uni 	$L__BB1_11;
$L__BB1_12:
	setp.eq.s32 	%p12, %r18, 0;
	@%p12 bra 	$L__BB1_15;
	add.s32 	%r608, %r605, 1;
	neg.s32 	%r607, %r18;
$L__BB1_14:
	.pragma "nounroll";
	add.s32 	%r45, %r608, 1;
	mad.lo.s32 	%r330, %r608, %r608, %r608;
	shr.u32 	%r331, %r330, 1;
	add.s32 	%r610, %r331, %r610;
	add.s32 	%r607, %r607, 1;
	setp.ne.s32 	%p13, %r607, 0;
	mov.u32 	%r608, %r45;
	@%p13 bra 	$L__BB1_14;
$L__BB1_15:
	ld.param.u32 	%r549, [_Z21overlap_ab_gpu_kerneliiiPdS_iiiS_S_S_S_S_S_iS_i_param_0];
	setp.lt.s32 	%p14, %r549, 0;
	mov.b32 	%r633, 0;
	@%p14 bra 	$L__BB1_22;
	ld.param.u32 	%r550, [_Z21overlap_ab_gpu_kerneliiiPdS_iiiS_S_S_S_S_S_iS_i_param_0];
	add.s32 	%r49, %r550, 1;
	and.b32  	%r50, %r49, 3;
	setp.lt.u32 	%p15, %r550, 3;
	mov.b32 	%r628, 0;
	mov.u32 	%r633, %r628;
	@%p15 bra 	$L__BB1_19;
	and.b32  	%r628, %r49, -4;
	neg.s32 	%r622, %r628;
	mov.b32 	%r633, 0;
	mov.b32 	%r625, 9;
	mov.b32 	%r624, 28;
	mov.b32 	%r621, 5;
	mov.b32 	%r620, 2;
	mov.b32 	%r619, 1;
	mov.u32 	%r623, %r620;
$L__BB1_18:
	shr.u32 	%r341, %r623, 1;
	add.s32 	%r342, %r625, %r341;
	add.s32 	%r343, %r621, %r341;
	add.s32 	%r344, %r620, %r341;
	mad.lo.s32 	%r345, %r619, %r619, %r619;
	shr.u32 	%r346, %r345, 1;
	add.s32 	%r347, %r346, %r633;
	and.b32  	%r348, %r344, 2147483647;
	add.s32 	%r349, %r348, %r347;
	and.b32  	%r350, %r343, 2147483646;
	add.s32 	%r351, %r350, %r349;
	and.b32  	%r352, %r342, 2147483646;
	add.s32 	%r633, %r352, %r351;
	add.s32 	%r625, %r625, 12;
	add.s32 	%r79, %r624, 32;
	add.s32 	%r623, %r623, %r624;
	add.s32 	%r622, %r622, 4;
	add.s32 	%r621, %r621, 8;
	add.s32 	%r620, %r620, 4;
	add.s32 	%r619, %r619, 4;
	setp.ne.s32 	%p16, %r622, 0;
	mov.u32 	%r624, %r79;
	@%p16 bra 	$L__BB1_18;
$L__BB1_19:
	setp.eq.s32 	%p17, %r50, 0;
	@%p17 bra 	$L__BB1_22;
	add.s32 	%r631, %r628, 1;
	neg.s32 	%r630, %r50;
$L__BB1_21:
	.pragma "nounroll";
	add.s32 	%r93, %r631, 1;
	mad.lo.s32 	%r353, %r631, %r631, %r631;
	shr.u32 	%r354, %r353, 1;
	add.s32 	%r633, %r354, %r633;
	add.s32 	%r630, %r630, 1;
	setp.ne.s32 	%p18, %r630, 0;
	mov.u32 	%r631, %r93;
	@%p18 bra 	$L__BB1_21;
$L__BB1_22:
	ld.param.u32 	%r568, [_Z21overlap_ab_gpu_kerneliiiPdS_iiiS_S_S_S_S_S_iS_i_param_5];
	sub.s32 	%r97, %r633, %r595;
	setp.lt.s32 	%p19, %r568, 0;
	mov.b32 	%r642, 0;
	@%p19 bra 	$L__BB1_29;
	ld.param.u32 	%r569, [_Z21overlap_ab_gpu_kerneliiiPdS_iiiS_S_S_S_S_S_iS_i_param_5];
	add.s32 	%r98, %r569, 1;
	and.b32  	%r99, %r98, 3;
	setp.lt.u32 	%p20, %r569, 3;
	mov.b32 	%r639, 0;
	mov.u32 	%r642, %r639;
	@%p20 bra 	$L__BB1_26;
	and.b32  	%r639, %r98, -4;
	mov.b32 	%r634, 0;
	mov.u32 	%r642, %r634;
$L__BB1_25:
	add.s32 	%r359, %r634, 2;
	mad.lo.s32 	%r360, %r359, %r634, %r359;
	shr.u32 	%r361, %r360, 1;
	add.s32 	%r362, %r361, %r642;
	add.s32 	%r363, %r361, %r359;
	add.s32 	%r364, %r634, %r363;
	and.b32  	%r365, %r363, 2147483647;
	add.s32 	%r366, %r365, %r362;
	add.s32 	%r634, %r634, 4;
	add.s32 	%r367, %r364, 3;
	and.b32  	%r368, %r367, 2147483646;
	add.s32 	%r369, %r368, %r366;
	add.s32 	%r370, %r367, %r634;
	and.b32  	%r371, %r370, 2147483646;
	add.s32 	%r642, %r371, %r369;
	setp.ne.s32 	%p21, %r634, %r639;
	@%p21 bra 	$L__BB1_25;
$L__BB1_26:
	setp.eq.s32 	%p22, %r99, 0;
	@%p22 bra 	$L__BB1_29;
	mov.b32 	%r641, 0;
$L__BB1_28:
	.pragma "nounroll";
	add.s32 	%r111, %r639, 1;
	add.s32 	%r373, %r639, 2;
	mad.lo.s32 	%r374, %r373, %r639, %r373;
	shr.u32 	%r375, %r374, 1;
	add.s32 	%r642, %r375, %r642;
	add.s32 	%r641, %r641, 1;
	setp.ne.s32 	%p23, %r641, %r99;
	mov.u32 	%r639, %r111;
	@%p23 bra 	$L__BB1_28;
$L__BB1_29:
	cvta.to.global.u64 	%rd29, %rd16;
	sub.s32 	%r115, %r642, %r610;
	mul.lo.s32 	%r116, %r97, %r1;
	mul.lo.s32 	%r117, %r115, %r2;
	ld.global.f64 	%fd3, [%rd29];
	ld.global.f64 	%fd4, [%rd29+8];
	mul.f64 	%fd22, %fd4, %fd4;
	fma.rn.f64 	%fd23, %fd3, %fd3, %fd22;
	ld.global.f64 	%fd5, [%rd29+16];
	fma.rn.f64 	%fd6, %fd5, %fd5, %fd23;
	sqrt.rn.f64 	%fd24, %fd6;
	add.f64 	%fd25, %fd1, %fd2;
	setp.geu.f64 	%p24, %fd25, %fd24;
	@%p24 bra 	$L__BB1_43;
	min.s32 	%r542, %r97, %r115;
	setp.lt.s32 	%p85, %r542, 1;
	@%p85 bra 	$L__BB1_123;
	and.b32  	%r118, %r115, 7;
	add.s32 	%r119, %r118, -1;
	and.b32  	%r120, %r115, 3;
	sub.s32 	%r121, %r610, %r642;
	and.b32  	%r122, %r115, 2147483640;
	and.b32  	%r123, %r115, 1;
	neg.s32 	%r124, %r122;
	add.s64 	%rd5, %rd1, 32;
	mov.b32 	%r643, 0;
$L__BB1_32:
	ld.param.u32 	%r582, [_Z21overlap_ab_gpu_kerneliiiPdS_iiiS_S_S_S_S_S_iS_i_param_14];
	setp.gt.u32 	%p86, %r121, -8;
	add.s32 	%r545, %r643, %r116;
	mad.lo.s32 	%r126, %r545, %r582, %r117;
	mov.b32 	%r647, 0;
	mov.u32 	%r644, %r126;
	mov.u32 	%r645, %r124;
	@%p86 bra 	$L__BB1_34;
$L__BB1_33:
	.pragma "nounroll";
	mul.wide.s32 	%rd179, %r644, 8;
	add.s64 	%rd180, %rd5, %rd179;
	mov.b64 	%rd181, 0;
	st.global.u64 	[%rd180+-32], %rd181;
	st.global.u64 	[%rd180+-24], %rd181;
	st.global.u64 	[%rd180+-16], %rd181;
	st.global.u64 	[%rd180+-8], %rd181;
	st.global.u64 	[%rd180], %rd181;
	st.global.u64 	[%rd180+8], %rd181;
	st.global.u64 	[%rd180+16], %rd181;
	st.global.u64 	[%rd180+24], %rd181;
	add.s32 	%r645, %r645, 8;
	add.s32 	%r644, %r644, 8;
	setp.eq.s32 	%p87, %r645, 0;
	mov.u32 	%r647, %r122;
	@%p87 bra 	$L__BB1_34;
	bra.uni 	$L__BB1_33;
$L__BB1_34:
	setp.eq.s32 	%p88, %r118, 0;
	@%p88 bra 	$L__BB1_42;
	setp.lt.u32 	%p89, %r119, 3;
	@%p89 bra 	$L__BB1_37;
	add.s32 	%r546, %r126, %r647;
	mul.wide.s32 	%rd182, %r546, 8;
	add.s64 	%rd183, %rd1, %rd182;
	mov.b64 	%rd184, 0;
	st.global.u64 	[%rd183], %rd184;
	st.global.u64 	[%rd183+8], %rd184;
	st.global.u64 	[%rd183+16], %rd184;
	st.global.u64 	[%rd183+24], %rd184;
	add.s32 	%r647, %r647, 4;
$L__BB1_37:
	setp.eq.s32 	%p90, %r120, 0;
	@%p90 bra 	$L__BB1_42;
	setp.eq.s32 	%p91, %r120, 1;
	@%p91 bra 	$L__BB1_40;
	add.s32 	%r547, %r126, %r647;
	mul.wide.s32 	%rd185, %r547, 8;
	add.s64 	%rd186, %rd1, %rd185;
	mov.b64 	%rd187, 0;
	st.global.u64 	[%rd186], %rd187;
	st.global.u64 	[%rd186+8], %rd187;
	add.s32 	%r647, %r647, 2;
$L__BB1_40:
	setp.eq.s32 	%p92, %r123, 0;
	@%p92 bra 	$L__BB1_42;
	add.s32 	%r548, %r126, %r647;
	mul.wide.s32 	%rd188, %r548, 8;
	add.s64 	%rd189, %rd1, %rd188;
	mov.b64 	%rd190, 0;
	st.global.u64 	[%rd189], %rd190;
$L__BB1_42:
	add.s32 	%r643, %r643, 1;
	setp.eq.s32 	%p93, %r643, %r97;
	@%p93 bra 	$L__BB1_123;
	bra.uni 	$L__BB1_32;
$L__BB1_43:
	ld.global.f64 	%fd26, [%rd4];
	ld.global.f64 	%fd27, [%rd3];
	add.f64 	%fd7, %fd26, %fd27;
	mul.f64 	%fd28, %fd26, %fd3;
	div.rn.f64 	%fd8, %fd28, %fd7;
	mul.f64 	%fd29, %fd26, %fd4;
	div.rn.f64 	%fd9, %fd29, %fd7;
	mul.f64 	%fd30, %fd26, %fd5;
	div.rn.f64 	%fd10, %fd30, %fd7;
	neg.f64 	%fd31, %fd27;
	mul.f64 	%fd32, %fd3, %fd31;
	div.rn.f64 	%fd11, %fd32, %fd7;
	mul.f64 	%fd33, %fd4, %fd31;
	div.rn.f64 	%fd12, %fd33, %fd7;
	mul.f64 	%fd34, %fd5, %fd31;
	div.rn.f64 	%fd13, %fd34, %fd7;
	neg.f64 	%fd35, %fd26;
	mul.f64 	%fd36, %fd27, %fd35;
	div.rn.f64 	%fd37, %fd36, %fd7;
	mul.f64 	%fd14, %fd6, %fd37;
	fma.rn.f64 	%fd38, %fd14, 0d3FF71547652B82FE, 0d4338000000000000;
	{
	.reg .b32 %temp; 
	mov.b64 	{%r137, %temp}, %fd38;
	}
	mov.f64 	%fd39, 0dC338000000000000;
	add.rn.f64 	%fd40, %fd38, %fd39;
	fma.rn.f64 	%fd41, %fd40, 0dBFE62E42FEFA39EF, %fd14;
	fma.rn.f64 	%fd42, %fd40, 0dBC7ABC9E3B39803F, %fd41;
	fma.rn.f64 	%fd43, %fd42, 0d3E5ADE1569CE2BDF, 0d3E928AF3FCA213EA;
	fma.rn.f64 	%fd44, %fd43, %fd42, 0d3EC71DEE62401315;
	fma.rn.f64 	%fd45, %fd44, %fd42, 0d3EFA01997C89EB71;
	fma.rn.f64 	%fd46, %fd45, %fd42, 0d3F2A01A014761F65;
	fma.rn.f64 	%fd47, %fd46, %fd42, 0d3F56C16C1852B7AF;
	fma.rn.f64 	%fd48, %fd47, %fd42, 0d3F81111111122322;
	fma.rn.f64 	%fd49, %fd48, %fd42, 0d3FA55555555502A1;
	fma.rn.f64 	%fd50, %fd49, %fd42, 0d3FC5555555555511;
	fma.rn.f64 	%fd51, %fd50, %fd42, 0d3FE000000000000B;
	fma.rn.f64 	%fd52, %fd51, %fd42, 0d3FF0000000000000;
	fma.rn.f64 	%fd53, %fd52, %fd42, 0d3FF0000000000000;
	{
	.reg .b32 %temp; 
	mov.b64 	{%r138, %temp}, %fd53;
	}
	{
	.reg .b32 %temp; 
	mov.b64 	{%temp, %r139}, %fd53;
	}
	shl.b32 	%r376, %r137, 20;
	add.s32 	%r377, %r376, %r139;
	mov.b64 	%fd372, {%r138, %r377};
	{
	.reg .b32 %temp; 
	mov.b64 	{%temp, %r378}, %fd14;
	}
	mov.b32 	%f2, %r378;
	abs.f32 	%f1, %f2;
	setp.lt.f32 	%p25, %f1, 0f4086232B;
	@%p25 bra 	$L__BB1_46;
	setp.lt.f64 	%p26, %fd14, 0d0000000000000000;
	add.f64 	%fd54, %fd14, 0d7FF0000000000000;
	selp.f64 	%fd372, 0d0000000000000000, %fd54, %p26;
	setp.geu.f32 	%p27, %f1, 0f40874800;
	@%p27 bra 	$L__BB1_46;
	shr.u32 	%r379, %r137, 31;
	add.s32 	%r380, %r137, %r379;
	shr.s32 	%r381, %r380, 1;
	shl.b32 	%r382, %r381, 20;
	add.s32 	%r383, %r139, %r382;
	mov.b64 	%fd55, {%r138, %r383};
	sub.s32 	%r384, %r137, %r381;
	shl.b32 	%r385, %r384, 20;
	add.s32 	%r386, %r385, 1072693248;
	mov.b32 	%r387, 0;
	mov.b64 	%fd56, {%r387, %r386};
	mul.f64 	%fd372, %fd56, %fd55;
$L__BB1_46:
	ld.param.u32 	%r551, [_Z21overlap_ab_gpu_kerneliiiPdS_iiiS_S_S_S_S_S_iS_i_param_0];
	mov.f64 	%fd57, 0d400921FB54442D18;
	div.rn.f64 	%fd58, %fd57, %fd7;
	mul.f64 	%fd59, %fd58, %fd58;
	mul.f64 	%fd60, %fd58, %fd59;
	sqrt.rn.f64 	%fd61, %fd60;
	mul.f64 	%fd19, %fd61, %fd372;
	mov.f64 	%fd62, 0d3FE0000000000000;
	div.rn.f64 	%fd20, %fd62, %fd7;
	mov.b64 	%rd30, 4607182418800017408;
	st.global.u64 	[%rd2], %rd30;
	st.global.u64 	[%rd2+8], %rd30;
	st.global.u64 	[%rd2+16], %rd30;
	setp.lt.s32 	%p28, %r551, 1;
	@%p28 bra 	$L__BB1_56;
	ld.param.u32 	%r584, [_Z21overlap_ab_gpu_kerneliiiPdS_iiiS_S_S_S_S_S_iS_i_param_16];
	ld.param.u32 	%r552, [_Z21overlap_ab_gpu_kerneliiiPdS_iiiS_S_S_S_S_S_iS_i_param_0];
	mul.lo.s32 	%r140, %r584, 3;
	mul.wide.s32 	%rd31, %r140, 8;
	add.s64 	%rd32, %rd2, %rd31;
	st.global.f64 	[%rd32], %fd8;
	st.global.f64 	[%rd32+8], %fd9;
	st.global.f64 	[%rd32+16], %fd10;
	setp.eq.s32 	%p29, %r552, 1;
	@%p29 bra 	$L__BB1_56;
	ld.param.u32 	%r553, [_Z21overlap_ab_gpu_kerneliiiPdS_iiiS_S_S_S_S_S_iS_i_param_0];
	add.s32 	%r141, %r553, -1;
	add.s32 	%r389, %r553, -2;
	setp.lt.u32 	%p30, %r389, 3;
	mov.b32 	%r650, 1;
	@%p30 bra 	$L__BB1_51;
	mov.b32 	%r650, 1;
	and.b32  	%r396, %r141, -4;
$L__BB1_50:
	.pragma "nounroll";
	add.s32 	%r391, %r650, 1;
	add.s32 	%r392, %r650, -1;
	cvt.rn.f64.u32 	%fd63, %r650;
	mul.f64 	%fd64, %fd20, %fd63;
	mul.lo.s32 	%r393, %r140, %r392;
	mul.wide.s32 	%rd33, %r393, 8;
	add.s64 	%rd34, %rd2, %rd33;
	ld.global.f64 	%fd65, [%rd34];
	add.s64 	%rd36, %rd34, %rd31;
	ld.global.f64 	%fd66, [%rd36];
	mul.f64 	%fd67, %fd8, %fd66;
	fma.rn.f64 	%fd68, %fd64, %fd65, %fd67;
	add.s64 	%rd37, %rd36, %rd31;
	st.global.f64 	[%rd37], %fd68;
	ld.global.f64 	%fd69, [%rd34+8];
	ld.global.f64 	%fd70, [%rd36+8];
	mul.f64 	%fd71, %fd9, %fd70;
	fma.rn.f64 	%fd72, %fd64, %fd69, %fd71;
	st.global.f64 	[%rd37+8], %fd72;
	ld.global.f64 	%fd73, [%rd34+16];
	ld.global.f64 	%fd74, [%rd36+16];
	mul.f64 	%fd75, %fd10, %fd74;
	fma.rn.f64 	%fd76, %fd64, %fd73, %fd75;
	st.global.f64 	[%rd37+16], %fd76;
	add.s32 	%r394, %r650, 2;
	cvt.rn.f64.u32 	%fd77, %r391;
	mul.f64 	%fd78, %fd20, %fd77;
	ld.global.f64 	%fd79, [%rd36];
	mul.f64 	%fd80, %fd8, %fd68;
	fma.rn.f64 	%fd81, %fd78, %fd79, %fd80;
	add.s64 	%rd38, %rd37, %rd31;
	st.global.f64 	[%rd38], %fd81;
	ld.global.f64 	%fd82, [%rd36+8];
	ld.global.f64 	%fd83, [%rd37+8];
	mul.f64 	%fd84, %fd9, %fd83;
	fma.rn.f64 	%fd85, %fd78, %fd82, %fd84;
	st.global.f64 	[%rd38+8], %fd85;
	ld.global.f64 	%fd86, [%rd36+16];
	ld.global.f64 	%fd87, [%rd37+16];
	mul.f64 	%fd88, %fd10, %fd87;
	fma.rn.f64 	%fd89, %fd78, %fd86, %fd88;
	st.global.f64 	[%rd38+16], %fd89;
	add.s32 	%r395, %r650, 3;
	cvt.rn.f64.u32 	%fd90, %r394;
	mul.f64 	%fd91, %fd20, %fd90;
	ld.global.f64 	%fd92, [%rd37];
	mul.f64 	%fd93, %fd8, %fd81;
	fma.rn.f64 	%fd94, %fd91, %fd92, %fd93;
	add.s64 	%rd39, %rd38, %rd31;
	st.global.f64 	[%rd39], %fd94;
	ld.global.f64 	%fd95, [%rd37+8];
	ld.global.f64 	%fd96, [%rd38+8];
	mul.f64 	%fd97, %fd9, %fd96;
	fma.rn.f64 	%fd98, %fd91, %fd95, %fd97;
	st.global.f64 	[%rd39+8], %fd98;
	ld.global.f64 	%fd99, [%rd37+16];
	ld.global.f64 	%fd100, [%rd38+16];
	mul.f64 	%fd101, %fd10, %fd100;
	fma.rn.f64 	%fd102, %fd91, %fd99, %fd101;
	st.global.f64 	[%rd39+16], %fd102;
	add.s32 	%r650, %r650, 4;
	cvt.rn.f64.u32 	%fd103, %r395;
	mul.f64 	%fd104, %fd20, %fd103;
	ld.global.f64 	%fd105, [%rd38];
	mul.f64 	%fd106, %fd8, %fd94;
	fma.rn.f64 	%fd107, %fd104, %fd105, %fd106;
	add.s64 	%rd40, %rd39, %rd31;
	st.global.f64 	[%rd40], %fd107;
	ld.global.f64 	%fd108, [%rd38+8];
	ld.global.f64 	%fd109, [%rd39+8];
	mul.f64 	%fd110, %fd9, %fd109;
	fma.rn.f64 	%fd111, %fd104, %fd108, %fd110;
	st.global.f64 	[%rd40+8], %fd111;
	ld.global.f64 	%fd112, [%rd38+16];
	ld.global.f64 	%fd113, [%rd39+16];
	mul.f64 	%fd114, %fd10, %fd113;
	fma.rn.f64 	%fd115, %fd104, %fd112, %fd114;
	st.global.f64 	[%rd40+16], %fd115;
	setp.ne.s32 	%p31, %r395, %r396;
	@%p31 bra 	$L__BB1_50;
$L__BB1_51:
	and.b32  	%r145, %r141, 3;
	setp.eq.s32 	%p32, %r145, 0;
	@%p32 bra 	$L__BB1_56;
	setp.eq.s32 	%p33, %r145, 1;
	@%p33 bra 	$L__BB1_54;
	add.s32 	%r397, %r650, 1;
	add.s32 	%r398, %r650, -1;
	cvt.rn.f64.u32 	%fd116, %r650;
	mul.f64 	%fd117, %fd20, %fd116;
	mul.lo.s32 	%r399, %r140, %r398;
	mul.wide.s32 	%rd41, %r399, 8;
	add.s64 	%rd42, %rd2, %rd41;
	ld.global.f64 	%fd118, [%rd42];
	mul.wide.s32 	%rd43, %r140, 8;
	add.s64 	%rd44, %rd42, %rd43;
	ld.global.f64 	%fd119, [%rd44];
	mul.f64 	%fd120, %fd8, %fd119;
	fma.rn.f64 	%fd121, %fd117, %fd118, %fd120;
	add.s64 	%rd45, %rd44, %rd43;
	st.global.f64 	[%rd45], %fd121;
	ld.global.f64 	%fd122, [%rd42+8];
	ld.global.f64 	%fd123, [%rd44+8];
	mul.f64 	%fd124, %fd9, %fd123;
	fma.rn.f64 	%fd125, %fd117, %fd122, %fd124;
	st.global.f64 	[%rd45+8], %fd125;
	ld.global.f64 	%fd126, [%rd42+16];
	ld.global.f64 	%fd127, [%rd44+16];
	mul.f64 	%fd128, %fd10, %fd127;
	fma.rn.f64 	%fd129, %fd117, %fd126, %fd128;
	st.global.f64 	[%rd45+16], %fd129;
	add.s32 	%r650, %r650, 2;
	cvt.rn.f64.u32 	%fd130, %r397;
	mul.f64 	%fd131, %fd20, %fd130;
	ld.global.f64 	%fd132, [%rd44];
	mul.f64 	%fd133, %fd8, %fd121;
	fma.rn.f64 	%fd134, %fd131, %fd132, %fd133;
	add.s64 	%rd46, %rd45, %rd43;
	st.global.f64 	[%rd46], %fd134;
	ld.global.f64 	%fd135, [%rd44+8];
	ld.global.f64 	%fd136, [%rd45+8];
	mul.f64 	%fd137, %fd9, %fd136;
	fma.rn.f64 	%fd138, %fd131, %fd135, %fd137;
	st.global.f64 	[%rd46+8], %fd138;
	ld.global.f64 	%fd139, [%rd44+16];
	ld.global.f64 	%fd140, [%rd45+16];
	mul.f64 	%fd141, %fd10, %fd140;
	fma.rn.f64 	%fd142, %fd131, %fd139, %fd141;
	st.global.f64 	[%rd46+16], %fd142;
$L__BB1_54:
	and.b32  	%r400, %r141, 1;
	setp.eq.b32 	%p34, %r400, 1;
	not.pred 	%p35, %p34;
	@%p35 bra 	$L__BB1_56;
	add.s32 	%r401, %r650, -1;
	cvt.rn.f64.u32 	%fd143, %r650;
	mul.f64 	%fd144, %fd20, %fd143;
	mul.lo.s32 	%r402, %r140, %r401;
	mul.wide.s32 	%rd47, %r402, 8;
	add.s64 	%rd48, %rd2, %rd47;
	ld.global.f64 	%fd145, [%rd48];
	mul.wide.s32 	%rd49, %r140, 8;
	add.s64 	%rd50, %rd48, %rd49;
	ld.global.f64 	%fd146, [%rd50];
	mul.f64 	%fd147, %fd8, %fd146;
	fma.rn.f64 	%fd148, %fd144, %fd145, %fd147;
	add.s64 	%rd51, %rd50, %rd49;
	st.global.f64 	[%rd51], %fd148;
	ld.global.f64 	%fd149, [%rd48+8];
	ld.global.f64 	%fd150, [%rd50+8];
	mul.f64 	%fd151, %fd9, %fd150;
	fma.rn.f64 	%fd152, %fd144, %fd149, %fd151;
	st.global.f64 	[%rd51+8], %fd152;
	ld.global.f64 	%fd153, [%rd48+16];
	ld.global.f64 	%fd154, [%rd50+16];
	mul.f64 	%fd155, %fd10, %fd154;
	fma.rn.f64 	%fd156, %fd144, %fd153, %fd155;
	st.global.f64 	[%rd51+16], %fd156;
$L__BB1_56:
	ld.param.u32 	%r570, [_Z21overlap_ab_gpu_kerneliiiPdS_iiiS_S_S_S_S_S_iS_i_param_5];
	setp.lt.s32 	%p36, %r570, 1;
	@%p36 bra 	$L__BB1_75;
	ld.param.u32 	%r585, [_Z21overlap_ab_gpu_kerneliiiPdS_iiiS_S_S_S_S_S_iS_i_param_16];
	ld.param.u32 	%r554, [_Z21overlap_ab_gpu_kerneliiiPdS_iiiS_S_S_S_S_S_iS_i_param_0];
	mul.lo.s32 	%r148, %r585, 3;
	mul.wide.s32 	%rd52, %r148, 8;
	add.s64 	%rd53, %rd2, %rd52;
	st.global.f64 	[%rd53], %fd11;
	st.global.f64 	[%rd53+8], %fd12;
	st.global.f64 	[%rd53+16], %fd13;
	setp.lt.s32 	%p37, %r554, 1;
	@%p37 bra 	$L__BB1_66;
	ld.param.u32 	%r555, [_Z21overlap_ab_gpu_kerneliiiPdS_iiiS_S_S_S_S_S_iS_i_param_0];
	and.b32  	%r149, %r555, 3;
	setp.lt.u32 	%p38, %r555, 4;
	mov.b32 	%r654, 1;
	@%p38 bra 	$L__BB1_61;
	ld.param.u32 	%r556, [_Z21overlap_ab_gpu_kerneliiiPdS_iiiS_S_S_S_S_S_iS_i_param_0];
	and.b32  	%r150, %r556, 2147483644;
	mov.b32 	%r654, 1;
$L__BB1_60:
	.pragma "nounroll";
	add.s32 	%r405, %r654, -1;
	cvt.rn.f64.u32 	%fd157, %r654;
	mul.f64 	%fd158, %fd20, %fd157;
	mul.lo.s32 	%r406, %r148, %r405;
	mul.wide.s32 	%rd54, %r406, 8;
	add.s64 	%rd55, %rd2, %rd54;
	ld.global.f64 	%fd159, [%rd55];
	add.s64 	%rd57, %rd55, %rd52;
	ld.global.f64 	%fd160, [%rd57];
	mul.f64 	%fd161, %fd11, %fd160;
	fma.rn.f64 	%fd162, %fd158, %fd159, %fd161;
	st.global.f64 	[%rd57+24], %fd162;
	ld.global.f64 	%fd163, [%rd55+8];
	ld.global.f64 	%fd164, [%rd57+8];
	mul.f64 	%fd165, %fd12, %fd164;
	fma.rn.f64 	%fd166, %fd158, %fd163, %fd165;
	st.global.f64 	[%rd57+32], %fd166;
	ld.global.f64 	%fd167, [%rd55+16];
	ld.global.f64 	%fd168, [%rd57+16];
	mul.f64 	%fd169, %fd13, %fd168;
	fma.rn.f64 	%fd170, %fd158, %fd167, %fd169;
	st.global.f64 	[%rd57+40], %fd170;
	add.s32 	%r407, %r654, 1;
	cvt.rn.f64.u32 	%fd171, %r407;
	mul.f64 	%fd172, %fd20, %fd171;
	add.s64 	%rd58, %rd57, %rd52;
	ld.global.f64 	%fd173, [%rd58];
	mul.f64 	%fd174, %fd11, %fd173;
	fma.rn.f64 	%fd175, %fd172, %fd160, %fd174;
	st.global.f64 	[%rd58+24], %fd175;
	ld.global.f64 	%fd176, [%rd57+8];
	ld.global.f64 	%fd177, [%rd58+8];
	mul.f64 	%fd178, %fd12, %fd177;
	fma.rn.f64 	%fd179, %fd172, %fd176, %fd178;
	st.global.f64 	[%rd58+32], %fd179;
	ld.global.f64 	%fd180, [%rd57+16];
	ld.global.f64 	%fd181, [%rd58+16];
	mul.f64 	%fd182, %fd13, %fd181;
	fma.rn.f64 	%fd183, %fd172, %fd180, %fd182;
	st.global.f64 	[%rd58+40], %fd183;
	add.s32 	%r408, %r654, 2;
	cvt.rn.f64.u32 	%fd184, %r408;
	mul.f64 	%fd185, %fd20, %fd184;
	add.s64 	%rd59, %rd58, %rd52;
	ld.global.f64 	%fd186, [%rd59];
	mul.f64 	%fd187, %fd11, %fd186;
	fma.rn.f64 	%fd188, %fd185, %fd173, %fd187;
	st.global.f64 	[%rd59+24], %fd188;
	ld.global.f64 	%fd189, [%rd58+8];
	ld.global.f64 	%fd190, [%rd59+8];
	mul.f64 	%fd191, %fd12, %fd190;
	fma.rn.f64 	%fd192, %fd185, %fd189, %fd191;
	st.global.f64 	[%rd59+32], %fd192;
	ld.global.f64 	%fd193, [%rd58+16];
	ld.global.f64 	%fd194, [%rd59+16];
	mul.f64 	%fd195, %fd13, %fd194;
	fma.rn.f64 	%fd196, %fd185, %fd193, %fd195;
	st.global.f64 	[%rd59+40], %fd196;
	add.s32 	%r409, %r654, 3;
	cvt.rn.f64.u32 	%fd197, %r409;
	mul.f64 	%fd198, %fd20, %fd197;
	add.s64 	%rd60, %rd59, %rd52;
	ld.global.f64 	%fd199, [%rd60];
	mul.f64 	%fd200, %fd11, %fd199;
	fma.rn.f64 	%fd201, %fd198, %fd186, %fd200;
	st.global.f64 	[%rd60+24], %fd201;
	ld.global.f64 	%fd202, [%rd59+8];
	ld.global.f64 	%fd203, [%rd60+8];
	mul.f64 	%fd204, %fd12, %fd203;
	fma.rn.f64 	%fd205, %fd198, %fd202, %fd204;
	st.global.f64 	[%rd60+32], %fd205;
	ld.global.f64 	%fd206, [%rd59+16];
	ld.global.f64 	%fd207, [%rd60+16];
	mul.f64 	%fd208, %fd13, %fd207;
	fma.rn.f64 	%fd209, %fd198, %fd206, %fd208;
	st.global.f64 	[%rd60+40], %fd209;
	add.s32 	%r654, %r654, 4;
	setp.eq.s32 	%p39, %r409, %r150;
	@%p39 bra 	$L__BB1_61;
	bra.uni 	$L__BB1_60;
$L__BB1_61:
	setp.eq.s32 	%p40, %r149, 0;
	@%p40 bra 	$L__BB1_66;
	setp.eq.s32 	%p41, %r149, 1;
	@%p41 bra 	$L__BB1_64;
	add.s32 	%r410, %r654, -1;
	cvt.rn.f64.u32 	%fd210, %r654;
	mul.f64 	%fd211, %fd20, %fd210;
	mul.lo.s32 	%r411, %r148, %r410;
	mul.wide.s32 	%rd61, %r411, 8;
	add.s64 	%rd62, %rd2, %rd61;
	ld.global.f64 	%fd212, [%rd62];
	add.s64 	%rd64, %rd62, %rd52;
	ld.global.f64 	%fd213, [%rd64];
	mul.f64 	%fd214, %fd11, %fd213;
	fma.rn.f64 	%fd215, %fd211, %fd212, %fd214;
	st.global.f64 	[%rd64+24], %fd215;
	ld.global.f64 	%fd216, [%rd62+8];
	ld.global.f64 	%fd217, [%rd64+8];
	mul.f64 	%fd218, %fd12, %fd217;
	fma.rn.f64 	%fd219, %fd211, %fd216, %fd218;
	st.global.f64 	[%rd64+32], %fd219;
	ld.global.f64 	%fd220, [%rd62+16];
	ld.global.f64 	%fd221, [%rd64+16];
	mul.f64 	%fd222, %fd13, %fd221;
	fma.rn.f64 	%fd223, %fd211, %fd220, %fd222;
	st.global.f64 	[%rd64+40], %fd223;
	add.s32 	%r412, %r654, 1;
	cvt.rn.f64.u32 	%fd224, %r412;
	mul.f64 	%fd225, %fd20, %fd224;
	add.s64 	%rd65, %rd64, %rd52;
	ld.global.f64 	%fd226, [%rd65];
	mul.f64 	%fd227, %fd11, %fd226;
	fma.rn.f64 	%fd228, %fd225, %fd213, %fd227;
	st.global.f64 	[%rd65+24], %fd228;
	ld.global.f64 	%fd229, [%rd64+8];
	ld.global.f64 	%fd230, [%rd65+8];
	mul.f64 	%fd231, %fd12, %fd230;
	fma.rn.f64 	%fd232, %fd225, %fd229, %fd231;
	st.global.f64 	[%rd65+32], %fd232;
	ld.global.f64 	%fd233, [%rd64+16];
	ld.global.f64 	%fd234, [%rd65+16];
	mul.f64 	%fd235, %fd13, %fd234;
	fma.rn.f64 	%fd236, %fd225, %fd233, %fd235;
	st.global.f64 	[%rd65+40], %fd236;
	add.s32 	%r654, %r654, 2;
$L__BB1_64:
	ld.param.u32 	%r557, [_Z21overlap_ab_gpu_kerneliiiPdS_iiiS_S_S_S_S_S_iS_i_param_0];
	and.b32  	%r413, %r557, 1;
	setp.eq.b32 	%p42, %r413, 1;
	not.pred 	%p43, %p42;
	@%p43 bra 	$L__BB1_66;
	add.s32 	%r414, %r654, -1;
	cvt.rn.f64.u32 	%fd237, %r654;
	mul.f64 	%fd238, %fd20, %fd237;
	mul.lo.s32 	%r415, %r148, %r414;
	mul.wide.s32 	%rd66, %r415, 8;
	add.s64 	%rd67, %rd2, %rd66;
	ld.global.f64 	%fd239, [%rd67];
	add.s64 	%rd69, %rd67, %rd52;
	ld.global.f64 	%fd240, [%rd69];
	mul.f64 	%fd241, %fd11, %fd240;
	fma.rn.f64 	%fd242, %fd238, %fd239, %fd241;
	st.global.f64 	[%rd69+24], %fd242;
	ld.global.f64 	%fd243, [%rd67+8];
	ld.global.f64 	%fd244, [%rd69+8];
	mul.f64 	%fd245, %fd12, %fd244;
	fma.rn.f64 	%fd246, %fd238, %fd243, %fd245;
	st.global.f64 	[%rd69+32], %fd246;
	ld.global.f64 	%fd247, [%rd67+16];
	ld.global.f64 	%fd248, [%rd69+16];
	mul.f64 	%fd249, %fd13, %fd248;
	fma.rn.f64 	%fd250, %fd238, %fd247, %fd249;
	st.global.f64 	[%rd69+40], %fd250;
$L__BB1_66:
	ld.param.u32 	%r571, [_Z21overlap_ab_gpu_kerneliiiPdS_iiiS_S_S_S_S_S_iS_i_param_5];
	setp.eq.s32 	%p44, %r571, 1;
	@%p44 bra 	$L__BB1_75;
	mov.b32 	%r656, 1;
	bra.uni 	$L__BB1_71;
$L__BB1_68:
	ld.param.u32 	%r561, [_Z21overlap_ab_gpu_kerneliiiPdS_iiiS_S_S_S_S_S_iS_i_param_0];
	and.b32  	%r429, %r561, 1;
	setp.eq.b32 	%p48, %r429, 1;
	not.pred 	%p49, %p48;
	@%p49 bra 	$L__BB1_70;
	ld.param.u32 	%r587, [_Z21overlap_ab_gpu_kerneliiiPdS_iiiS_S_S_S_S_S_iS_i_param_16];
	add.s32 	%r430, %r657, -1;
	cvt.rn.f64.u32 	%fd308, %r657;
	mad.lo.s32 	%r431, %r430, %r587, %r157;
	mul.lo.s32 	%r432, %r431, 3;
	mul.wide.s32 	%rd84, %r432, 8;
	add.s64 	%rd85, %rd2, %rd84;
	ld.global.f64 	%fd309, [%rd85];
	mul.lo.s32 	%r433, %r657, %r587;
	add.s32 	%r434, %r433, %r159;
	mul.lo.s32 	%r435, %r434, 3;
	mul.wide.s32 	%rd86, %r435, 8;
	add.s64 	%rd87, %rd2, %rd86;
	ld.global.f64 	%fd310, [%rd87];
	mul.f64 	%fd311, %fd310, %fd21;
	fma.rn.f64 	%fd312, %fd309, %fd308, %fd311;
	mul.f64 	%fd313, %fd20, %fd312;
	add.s32 	%r436, %r433, %r157;
	mul.wide.s32 	%rd88, %r436, 8;
	add.s64 	%rd89, %rd2, %rd88;
	ld.global.f64 	%fd314, [%rd89];
	fma.rn.f64 	%fd315, %fd11, %fd314, %fd313;
	st.global.f64 	[%rd87+48], %fd315;
	ld.global.f64 	%fd316, [%rd85+8];
	ld.global.f64 	%fd317, [%rd87+8];
	mul.f64 	%fd318, %fd317, %fd21;
	fma.rn.f64 	%fd319, %fd316, %fd308, %fd318;
	mul.f64 	%fd320, %fd20, %fd319;
	ld.global.f64 	%fd321, [%rd89+8];
	fma.rn.f64 	%fd322, %fd12, %fd321, %fd320;
	st.global.f64 	[%rd87+56], %fd322;
	ld.global.f64 	%fd323, [%rd85+16];
	ld.global.f64 	%fd324, [%rd87+16];
	mul.f64 	%fd325, %fd324, %fd21;
	fma.rn.f64 	%fd326, %fd323, %fd308, %fd325;
	mul.f64 	%fd327, %fd20, %fd326;
	ld.global.f64 	%fd328, [%rd89+16];
	fma.rn.f64 	%fd329, %fd13, %fd328, %fd327;
	st.global.f64 	[%rd87+64], %fd329;
$L__BB1_70:
	ld.param.u32 	%r572, [_Z21overlap_ab_gpu_kerneliiiPdS_iiiS_S_S_S_S_S_iS_i_param_5];
	setp.eq.s32 	%p50, %r656, %r572;
	@%p50 bra 	$L__BB1_75;
$L__BB1_71:
	mov.u32 	%r157, %r656;
	ld.param.u32 	%r558, [_Z21overlap_ab_gpu_kerneliiiPdS_iiiS_S_S_S_S_S_iS_i_param_0];
	setp.lt.s32 	%p45, %r558, 1;
	add.s32 	%r656, %r157, 1;
	add.s32 	%r159, %r157, -1;
	cvt.rn.f64.u32 	%fd21, %r157;
	mul.f64 	%fd251, %fd20, %fd21;
	mul.lo.s32 	%r417, %r159, 3;
	mul.wide.u32 	%rd70, %r417, 8;
	add.s64 	%rd71, %rd2, %rd70;
	ld.global.f64 	%fd252, [%rd71];
	ld.global.f64 	%fd253, [%rd71+24];
	mul.f64 	%fd254, %fd11, %fd253;
	fma.rn.f64 	%fd255, %fd251, %fd252, %fd254;
	st.global.f64 	[%rd71+48], %fd255;
	ld.global.f64 	%fd256, [%rd71+8];
	ld.global.f64 	%fd257, [%rd71+32];
	mul.f64 	%fd258, %fd12, %fd257;
	fma.rn.f64 	%fd259, %fd251, %fd256, %fd258;
	st.global.f64 	[%rd71+56], %fd259;
	ld.global.f64 	%fd260, [%rd71+16];
	ld.global.f64 	%fd261, [%rd71+40];
	mul.f64 	%fd262, %fd13, %fd261;
	fma.rn.f64 	%fd263, %fd251, %fd260, %fd262;
	st.global.f64 	[%rd71+64], %fd263;
	@%p45 bra 	$L__BB1_70;
	ld.param.u32 	%r559, [_Z21overlap_ab_gpu_kerneliiiPdS_iiiS_S_S_S_S_S_iS_i_param_0];
	setp.eq.s32 	%p46, %r559, 1;
	mov.b32 	%r657, 1;
	@%p46 bra 	$L__BB1_68;
	mov.b32 	%r657, 1;
$L__BB1_74:
	ld.param.u32 	%r586, [_Z21overlap_ab_gpu_kerneliiiPdS_iiiS_S_S_S_S_S_iS_i_param_16];
	ld.param.u32 	%r560, [_Z21overlap_ab_gpu_kerneliiiPdS_iiiS_S_S_S_S_S_iS_i_param_0];
	add.s32 	%r420, %r657, -1;
	cvt.rn.f64.u32 	%fd264, %r657;
	mad.lo.s32 	%r421, %r420, %r586, %r157;
	mul.lo.s32 	%r422, %r421, 3;
	mul.wide.s32 	%rd72, %r422, 8;
	add.s64 	%rd73, %rd2, %rd72;
	ld.global.f64 	%fd265, [%rd73];
	mul.lo.s32 	%r423, %r657, %r586;
	add.s32 	%r424, %r423, %r159;
	mul.lo.s32 	%r425, %r424, 3;
	mul.wide.s32 	%rd74, %r425, 8;
	add.s64 	%rd75, %rd2, %rd74;
	ld.global.f64 	%fd266, [%rd75];
	mul.f64 	%fd267, %fd266, %fd21;
	fma.rn.f64 	%fd268, %fd265, %fd264, %fd267;
	mul.f64 	%fd269, %fd20, %fd268;
	add.s32 	%r426, %r423, %r157;
	mul.wide.s32 	%rd76, %r426, 8;
	add.s64 	%rd77, %rd2, %rd76;
	ld.global.f64 	%fd270, [%rd77];
	fma.rn.f64 	%fd271, %fd11, %fd270, %fd269;
	st.global.f64 	[%rd75+48], %fd271;
	ld.global.f64 	%fd272, [%rd73+8];
	ld.global.f64 	%fd273, [%rd75+8];
	mul.f64 	%fd274, %fd273, %fd21;
	fma.rn.f64 	%fd275, %fd272, %fd264, %fd274;
	mul.f64 	%fd276, %fd20, %fd275;
	ld.global.f64 	%fd277, [%rd77+8];
	fma.rn.f64 	%fd278, %fd12, %fd277, %fd276;
	st.global.f64 	[%rd75+56], %fd278;
	ld.global.f64 	%fd279, [%rd73+16];
	ld.global.f64 	%fd280, [%rd75+16];
	mul.f64 	%fd281, %fd280, %fd21;
	fma.rn.f64 	%fd282, %fd279, %fd264, %fd281;
	mul.f64 	%fd283, %fd20, %fd282;
	ld.global.f64 	%fd284, [%rd77+16];
	fma.rn.f64 	%fd285, %fd13, %fd284, %fd283;
	st.global.f64 	[%rd75+64], %fd285;
	add.s32 	%r427, %r657, 1;
	cvt.rn.f64.u32 	%fd286, %r427;
	mul.wide.s32 	%rd78, %r426, 16;
	add.s64 	%rd79, %rd77, %rd78;
	ld.global.f64 	%fd287, [%rd79];
	mul.wide.s32 	%rd80, %r586, 24;
	add.s64 	%rd81, %rd75, %rd80;
	ld.global.f64 	%fd288, [%rd81];
	mul.f64 	%fd289, %fd288, %fd21;
	fma.rn.f64 	%fd290, %fd287, %fd286, %fd289;
	mul.f64 	%fd291, %fd20, %fd290;
	mul.wide.s32 	%rd82, %r586, 8;
	add.s64 	%rd83, %rd77, %rd82;
	ld.global.f64 	%fd292, [%rd83];
	fma.rn.f64 	%fd293, %fd11, %fd292, %fd291;
	st.global.f64 	[%rd81+48], %fd293;
	ld.global.f64 	%fd294, [%rd79+8];
	ld.global.f64 	%fd295, [%rd81+8];
	mul.f64 	%fd296, %fd295, %fd21;
	fma.rn.f64 	%fd297, %fd294, %fd286, %fd296;
	mul.f64 	%fd298, %fd20, %fd297;
	ld.global.f64 	%fd299, [%rd83+8];
	fma.rn.f64 	%fd300, %fd12, %fd299, %fd298;
	st.global.f64 	[%rd81+56], %fd300;
	ld.global.f64 	%fd301, [%rd79+16];
	ld.global.f64 	%fd302, [%rd81+16];
	mul.f64 	%fd303, %fd302, %fd21;
	fma.rn.f64 	%fd304, %fd301, %fd286, %fd303;
	mul.f64 	%fd305, %fd20, %fd304;
	ld.global.f64 	%fd306, [%rd83+16];
	fma.rn.f64 	%fd307, %fd13, %fd306, %fd305;
	st.global.f64 	[%rd81+64], %fd307;
	add.s32 	%r657, %r657, 2;
	and.b32  	%r428, %r560, 2147483646;
	setp.eq.s32 	%p47, %r427, %r428;
	@%p47 bra 	$L__BB1_68;
	bra.uni 	$L__BB1_74;
$L__BB1_75:
	ld.param.u32 	%r565, [_Z21overlap_ab_gpu_kerneliiiPdS_iiiS_S_S_S_S_S_iS_i_param_1];
	setp.lt.s32 	%p51, %r565, 0;
	mov.b32 	%r664, 0;
	@%p51 bra 	$L__BB1_82;
	ld.param.u32 	%r566, [_Z21overlap_ab_gpu_kerneliiiPdS_iiiS_S_S_S_S_S_iS_i_param_1];
	add.s32 	%r162, %r566, 1;
	and.b32  	%r163, %r162, 3;
	setp.lt.u32 	%p52, %r566, 3;
	mov.b32 	%r659, 0;
	mov.u32 	%r664, %r659;
	@%p52 bra 	$L__BB1_79;
	and.b32  	%r659, %r162, -4;
	mov.b32 	%r665, 0;
	mov.u32 	%r664, %r665;
$L__BB1_78:
	add.s32 	%r441, %r665, 2;
	mad.lo.s32 	%r442, %r441, %r665, %r441;
	shr.u32 	%r443, %r442, 1;
	add.s32 	%r444, %r443, %r664;
	add.s32 	%r445, %r443, %r441;
	add.s32 	%r446, %r665, %r445;
	and.b32  	%r447, %r445, 2147483647;
	add.s32 	%r448, %r447, %r444;
	add.s32 	%r665, %r665, 4;
	add.s32 	%r449, %r446, 3;
	and.b32  	%r450, %r449, 2147483646;
	add.s32 	%r451, %r450, %r448;
	add.s32 	%r452, %r449, %r665;
	and.b32  	%r453, %r452, 2147483646;
	add.s32 	%r664, %r453, %r451;
	setp.eq.s32 	%p53, %r665, %r659;
	@%p53 bra 	$L__BB1_79;
	bra.uni 	$L__BB1_78;
$L__BB1_79:
	setp.eq.s32 	%p54, %r163, 0;
	@%p54 bra 	$L__BB1_82;
	mov.b32 	%r663, 0;
$L__BB1_81:
	.pragma "nounroll";
	add.s32 	%r171, %r659, 1;
	add.s32 	%r455, %r659, 2;
	mad.lo.s32 	%r456, %r455, %r659, %r455;
	shr.u32 	%r457, %r456, 1;
	add.s32 	%r664, %r457, %r664;
	add.s32 	%r663, %r663, 1;
	setp.ne.s32 	%p55, %r663, %r163;
	mov.u32 	%r659, %r171;
	@%p55 bra 	$L__BB1_81;
$L__BB1_82:
	setp.gt.u32 	%p56, %r664, %r633;
	@%p56 bra 	$L__BB1_123;
	ld.param.u32 	%r588, [_Z21overlap_ab_gpu_kerneliiiPdS_iiiS_S_S_S_S_S_iS_i_param_16];
	ld.param.u32 	%r576, [_Z21overlap_ab_gpu_kerneliiiPdS_iiiS_S_S_S_S_S_iS_i_param_6];
	ld.param.u32 	%r670, [_Z21overlap_ab_gpu_kerneliiiPdS_iiiS_S_S_S_S_S_iS_i_param_1];
	mul.lo.s32 	%r175, %r588, 3;
	add.s32 	%r459, %r576, 1;
	add.s32 	%r176, %r642, 1;
	and.b32  	%r177, %r459, 3;
	and.b32  	%r178, %r459, -4;
	mov.b32 	%r668, 0;
	mov.u32 	%r669, %r668;
	mov.u32 	%r671, %r670;
$L__BB1_84:
	ld.param.u32 	%r577, [_Z21overlap_ab_gpu_kerneliiiPdS_iiiS_S_S_S_S_S_iS_i_param_6];
	setp.lt.s32 	%p57, %r577, 0;
	mul.lo.s32 	%r461, %r175, %r670;
	cvt.s64.s32 	%rd6, %r461;
	mul.lo.s32 	%r462, %r175, %r669;
	cvt.s64.s32 	%rd7, %r462;
	mul.lo.s32 	%r463, %r175, %r668;
	cvt.s64.s32 	%rd8, %r463;
	mov.b32 	%r675, 0;
	@%p57 bra 	$L__BB1_92;
	ld.param.u32 	%r578, [_Z21overlap_ab_gpu_kerneliiiPdS_iiiS_S_S_S_S_S_iS_i_param_6];
	setp.lt.u32 	%p58, %r578, 3;
	mov.b32 	%r673, 0;
	mov.u32 	%r675, %r673;
	@%p58 bra 	$L__BB1_88;
	mov.b32 	%r676, 0;
	mov.u32 	%r675, %r676;
$L__BB1_87:
	add.s32 	%r467, %r676, 2;
	mad.lo.s32 	%r468, %r467, %r676, %r467;
	shr.u32 	%r469, %r468, 1;
	add.s32 	%r470, %r469, %r675;
	add.s32 	%r471, %r469, %r467;
	add.s32 	%r472, %r676, %r471;
	and.b32  	%r473, %r471, 2147483647;
	add.s32 	%r474, %r473, %r470;
	add.s32 	%r676, %r676, 4;
	add.s32 	%r475, %r472, 3;
	and.b32  	%r476, %r475, 2147483646;
	add.s32 	%r477, %r476, %r474;
	add.s32 	%r478, %r475, %r676;
	and.b32  	%r479, %r478, 2147483646;
	add.s32 	%r675, %r479, %r477;
	setp.eq.s32 	%p59, %r676, %r178;
	mov.u32 	%r673, %r178;
	@%p59 bra 	$L__BB1_88;
	bra.uni 	$L__BB1_87;
$L__BB1_88:
	setp.eq.s32 	%p60, %r177, 0;
	@%p60 bra 	$L__BB1_92;
	setp.eq.s32 	%p61, %r177, 1;
	add.s32 	%r191, %r673, 2;
	mad.lo.s32 	%r480, %r191, %r673, %r191;
	shr.u32 	%r192, %r480, 1;
	add.s32 	%r675, %r192, %r675;
	@%p61 bra 	$L__BB1_92;
	setp.eq.s32 	%p62, %r177, 2;
	add.s32 	%r194, %r192, %r191;
	and.b32  	%r481, %r194, 2147483647;
	add.s32 	%r675, %r481, %r675;
	@%p62 bra 	$L__BB1_92;
	add.s32 	%r482, %r673, %r194;
	add.s32 	%r483, %r482, 3;
	and.b32  	%r484, %r483, 2147483647;
	add.s32 	%r675, %r484, %r675;
$L__BB1_92:
	setp.lt.u32 	%p63, %r642, %r675;
	@%p63 bra 	$L__BB1_119;
	ld.param.u32 	%r581, [_Z21overlap_ab_gpu_kerneliiiPdS_iiiS_S_S_S_S_S_iS_i_param_14];
	ld.param.u32 	%r681, [_Z21overlap_ab_gpu_kerneliiiPdS_iiiS_S_S_S_S_S_iS_i_param_6];
	add.s32 	%r486, %r664, %r116;
	mad.lo.s32 	%r198, %r486, %r581, %r117;
	sub.s32 	%r199, %r176, %r675;
	sub.s32 	%r487, %r642, %r675;
	and.b32  	%r200, %r199, 3;
	setp.lt.u32 	%p64, %r487, 3;
	mov.b32 	%r679, 0;
	mov.u32 	%r680, %r679;
	mov.u32 	%r682, %r681;
	@%p64 bra 	$L__BB1_108;
	ld.param.u32 	%r681, [_Z21overlap_ab_gpu_kerneliiiPdS_iiiS_S_S_S_S_S_iS_i_param_6];
	and.b32  	%r201, %r199, -4;
	mov.b32 	%r679, 0;
	mov.u32 	%r682, %r681;
	mov.u32 	%r683, %r679;
$L__BB1_95:
	.pragma "nounroll";
	ld.param.u64 	%rd191, [_Z21overlap_ab_gpu_kerneliiiPdS_iiiS_S_S_S_S_S_iS_i_param_11];
	mul.lo.s32 	%r489, %r681, 3;
	cvt.s64.s32 	%rd90, %r489;
	add.s64 	%rd91, %rd90, %rd6;
	shl.b64 	%rd92, %rd91, 3;
	add.s64 	%rd93, %rd2, %rd92;
	ld.global.f64 	%fd330, [%rd93];
	mul.f64 	%fd331, %fd19, %fd330;
	mul.lo.s32 	%r490, %r680, 3;
	cvt.s64.s32 	%rd94, %r490;
	add.s64 	%rd95, %rd94, %rd7;
	shl.b64 	%rd96, %rd95, 3;
	add.s64 	%rd97, %rd2, %rd96;
	ld.global.f64 	%fd332, [%rd97+8];
	mul.f64 	%fd333, %fd331, %fd332;
	mul.lo.s32 	%r491, %r679, 3;
	cvt.s64.s32 	%rd98, %r491;
	add.s64 	%rd99, %rd98, %rd8;
	shl.b64 	%rd100, %rd99, 3;
	add.s64 	%rd101, %rd2, %rd100;
	ld.global.f64 	%fd334, [%rd101+16];
	mul.f64 	%fd335, %fd333, %fd334;
	add.s32 	%r492, %r198, %r675;
	cvta.to.global.u64 	%rd102, %rd191;
	mul.wide.s32 	%rd103, %r492, 8;
	add.s64 	%rd9, %rd102, %rd103;
	st.global.f64 	[%rd9], %fd335;
	setp.ne.s32 	%p65, %r679, %r682;
	@%p65 bra 	$L__BB1_97;
	add.s32 	%r682, %r679, 1;
	mov.b32 	%r686, 0;
	mov.u32 	%r685, %r682;
	bra.uni 	$L__BB1_98;
$L__BB1_97:
	setp.eq.s32 	%p66, %r680, 0;
	add.s32 	%r493, %r679, 1;
	selp.s32 	%r494, -1, 0, %p66;
	add.s32 	%r685, %r681, %r494;
	selp.b32 	%r686, 0, %r493, %p66;
$L__BB1_98:
	add.s32 	%r496, %r685, %r686;
	sub.s32 	%r218, %r682, %r496;
	mul.lo.s32 	%r497, %r685, 3;
	cvt.s64.s32 	%rd104, %r497;
	add.s64 	%rd105, %rd104, %rd6;
	shl.b64 	%rd106, %rd105, 3;
	add.s64 	%rd107, %rd2, %rd106;
	ld.global.f64 	%fd336, [%rd107];
	mul.f64 	%fd337, %fd19, %fd336;
	mul.lo.s32 	%r498, %r218, 3;
	cvt.s64.s32 	%rd108, %r498;
	add.s64 	%rd109, %rd108, %rd7;
	shl.b64 	%rd110, %rd109, 3;
	add.s64 	%rd111, %rd2, %rd110;
	ld.global.f64 	%fd338, [%rd111+8];
	mul.f64 	%fd339, %fd337, %fd338;
	mul.lo.s32 	%r499, %r686, 3;
	cvt.s64.s32 	%rd112, %r499;
	add.s64 	%rd113, %rd112, %rd8;
	shl.b64 	%rd114, %rd113, 3;
	add.s64 	%rd115, %rd2, %rd114;
	ld.global.f64 	%fd340, [%rd115+16];
	mul.f64 	%fd341, %fd339, %fd340;
	st.global.f64 	[%rd9+8], %fd341;
	setp.eq.s32 	%p67, %r686, %r682;
	@%p67 bra 	$L__BB1_100;
	setp.eq.s32 	%p68, %r218, 0;
	add.s32 	%r500, %r686, 1;
	selp.s32 	%r501, -1, 0, %p68;
	add.s32 	%r688, %r685, %r501;
	selp.b32 	%r689, 0, %r500, %p68;
	bra.uni 	$L__BB1_101;
$L__BB1_100:
	add.s32 	%r682, %r682, 1;
	mov.b32 	%r689, 0;
	mov.u32 	%r688, %r682;
$L__BB1_101:
	add.s32 	%r503, %r688, %r689;
	sub.s32 	%r225, %r682, %r503;
	mul.lo.s32 	%r504, %r688, 3;
	cvt.s64.s32 	%rd116, %r504;
	add.s64 	%rd117, %rd116, %rd6;
	shl.b64 	%rd118, %rd117, 3;
	add.s64 	%rd119, %rd2, %rd118;
	ld.global.f64 	%fd342, [%rd119];
	mul.f64 	%fd343, %fd19, %fd342;
	mul.lo.s32 	%r505, %r225, 3;
	cvt.s64.s32 	%rd120, %r505;
	add.s64 	%rd121, %rd120, %rd7;
	shl.b64 	%rd122, %rd121, 3;
	add.s64 	%rd123, %rd2, %rd122;
	ld.global.f64 	%fd344, [%rd123+8];
	mul.f64 	%fd345, %fd343, %fd344;
	mul.lo.s32 	%r506, %r689, 3;
	cvt.s64.s32 	%rd124, %r506;
	add.s64 	%rd125, %rd124, %rd8;
	shl.b64 	%rd126, %rd125, 3;
	add.s64 	%rd127, %rd2, %rd126;
	ld.global.f64 	%fd346, [%rd127+16];
	mul.f64 	%fd347, %fd345, %fd346;
	st.global.f64 	[%rd9+16], %fd347;
	setp.eq.s32 	%p69, %r689, %r682;
	@%p69 bra 	$L__BB1_103;
	setp.eq.s32 	%p70, %r225, 0;
	add.s32 	%r507, %r689, 1;
	selp.s32 	%r508, -1, 0, %p70;
	add.s32 	%r691, %r688, %r508;
	selp.b32 	%r692, 0, %r507, %p70;
	bra.uni 	$L__BB1_104;
$L__BB1_103:
	add.s32 	%r682, %r682, 1;
	mov.b32 	%r692, 0;
	mov.u32 	%r691, %r682;
$L__BB1_104:
	add.s32 	%r510, %r691, %r692;
	sub.s32 	%r232, %r682, %r510;
	mul.lo.s32 	%r511, %r691, 3;
	cvt.s64.s32 	%rd128, %r511;
	add.s64 	%rd129, %rd128, %rd6;
	shl.b64 	%rd130, %rd129, 3;
	add.s64 	%rd131, %rd2, %rd130;
	ld.global.f64 	%fd348, [%rd131];
	mul.f64 	%fd349, %fd19, %fd348;
	mul.lo.s32 	%r512, %r232, 3;
	cvt.s64.s32 	%rd132, %r512;
	add.s64 	%rd133, %rd132, %rd7;
	shl.b64 	%rd134, %rd133, 3;
	add.s64 	%rd135, %rd2, %rd134;
	ld.global.f64 	%fd350, [%rd135+8];
	mul.f64 	%fd351, %fd349, %fd350;
	mul.lo.s32 	%r513, %r692, 3;
	cvt.s64.s32 	%rd136, %r513;
	add.s64 	%rd137, %rd136, %rd8;
	shl.b64 	%rd138, %rd137, 3;
	add.s64 	%rd139, %rd2, %rd138;
	ld.global.f64 	%fd352, [%rd139+16];
	mul.f64 	%fd353, %fd351, %fd352;
	st.global.f64 	[%rd9+24], %fd353;
	setp.eq.s32 	%p71, %r692, %r682;
	@%p71 bra 	$L__BB1_106;
	setp.eq.s32 	%p72, %r232, 0;
	add.s32 	%r514, %r692, 1;
	selp.s32 	%r515, -1, 0, %p72;
	add.s32 	%r681, %r691, %r515;
	selp.b32 	%r679, 0, %r514, %p72;
	bra.uni 	$L__BB1_107;
$L__BB1_106:
	add.s32 	%r682, %r682, 1;
	mov.b32 	%r679, 0;
	mov.u32 	%r681, %r682;
$L__BB1_107:
	add.s32 	%r517, %r681, %r679;
	sub.s32 	%r680, %r682, %r517;
	add.s32 	%r675, %r675, 4;
	add.s32 	%r683, %r683, 4;
	setp.ne.s32 	%p73, %r683, %r201;
	@%p73 bra 	$L__BB1_95;
$L__BB1_108:
	setp.eq.s32 	%p74, %r200, 0;
	@%p74 bra 	$L__BB1_119;
	ld.param.u64 	%rd192, [_Z21overlap_ab_gpu_kerneliiiPdS_iiiS_S_S_S_S_S_iS_i_param_11];
	cvta.to.global.u64 	%rd10, %rd192;
	setp.eq.s32 	%p75, %r200, 1;
	@%p75 bra 	$L__BB1_117;
	mul.lo.s32 	%r518, %r681, 3;
	cvt.s64.s32 	%rd140, %r518;
	add.s64 	%rd141, %rd140, %rd6;
	shl.b64 	%rd142, %rd141, 3;
	add.s64 	%rd143, %rd2, %rd142;
	ld.global.f64 	%fd354, [%rd143];
	mul.f64 	%fd355, %fd19, %fd354;
	mul.lo.s32 	%r519, %r680, 3;
	cvt.s64.s32 	%rd144, %r519;
	add.s64 	%rd145, %rd144, %rd7;
	shl.b64 	%rd146, %rd145, 3;
	add.s64 	%rd147, %rd2, %rd146;
	ld.global.f64 	%fd356, [%rd147+8];
	mul.f64 	%fd357, %fd355, %fd356;
	mul.lo.s32 	%r520, %r679, 3;
	cvt.s64.s32 	%rd148, %r520;
	add.s64 	%rd149, %rd148, %rd8;
	shl.b64 	%rd150, %rd149, 3;
	add.s64 	%rd151, %rd2, %rd150;
	ld.global.f64 	%fd358, [%rd151+16];
	mul.f64 	%fd359, %fd357, %fd358;
	add.s32 	%r521, %r198, %r675;
	mul.wide.s32 	%rd152, %r521, 8;
	add.s64 	%rd11, %rd10, %rd152;
	st.global.f64 	[%rd11], %fd359;
	setp.eq.s32 	%p76, %r679, %r682;
	@%p76 bra 	$L__BB1_112;
	setp.eq.s32 	%p77, %r680, 0;
	add.s32 	%r522, %r679, 1;
	selp.s32 	%r523, -1, 0, %p77;
	add.s32 	%r702, %r681, %r523;
	selp.b32 	%r703, 0, %r522, %p77;
	bra.uni 	$L__BB1_113;
$L__BB1_112:
	add.s32 	%r682, %r679, 1;
	mov.b32 	%r703, 0;
	mov.u32 	%r702, %r682;
$L__BB1_113:
	add.s32 	%r525, %r702, %r703;
	sub.s32 	%r253, %r682, %r525;
	mul.lo.s32 	%r526, %r702, 3;
	cvt.s64.s32 	%rd153, %r526;
	add.s64 	%rd154, %rd153, %rd6;
	shl.b64 	%rd155, %rd154, 3;
	add.s64 	%rd156, %rd2, %rd155;
	ld.global.f64 	%fd360, [%rd156];
	mul.f64 	%fd361, %fd19, %fd360;
	mul.lo.s32 	%r527, %r253, 3;
	cvt.s64.s32 	%rd157, %r527;
	add.s64 	%rd158, %rd157, %rd7;
	shl.b64 	%rd159, %rd158, 3;
	add.s64 	%rd160, %rd2, %rd159;
	ld.global.f64 	%fd362, [%rd160+8];
	mul.f64 	%fd363, %fd361, %fd362;
	mul.lo.s32 	%r528, %r703, 3;
	cvt.s64.s32 	%rd161, %r528;
	add.s64 	%rd162, %rd161, %rd8;
	shl.b64 	%rd163, %rd162, 3;
	add.s64 	%rd164, %rd2, %rd163;
	ld.global.f64 	%fd364, [%rd164+16];
	mul.f64 	%fd365, %fd363, %fd364;
	st.global.f64 	[%rd11+8], %fd365;
	setp.eq.s32 	%p78, %r703, %r682;
	@%p78 bra 	$L__BB1_115;
	setp.eq.s32 	%p79, %r253, 0;
	add.s32 	%r529, %r703, 1;
	selp.s32 	%r530, -1, 0, %p79;
	add.s32 	%r681, %r702, %r530;
	selp.b32 	%r679, 0, %r529, %p79;
	bra.uni 	$L__BB1_116;
$L__BB1_115:
	add.s32 	%r682, %r682, 1;
	mov.b32 	%r679, 0;
	mov.u32 	%r681, %r682;
$L__BB1_116:
	add.s32 	%r532, %r681, %r679;
	sub.s32 	%r680, %r682, %r532;
	add.s32 	%r675, %r675, 2;
$L__BB1_117:
	and.b32  	%r533, %r199, 1;
	setp.eq.b32 	%p80, %r533, 1;
	not.pred 	%p81, %p80;
	@%p81 bra 	$L__BB1_119;
	mul.lo.s32 	%r534, %r681, 3;
	cvt.s64.s32 	%rd165, %r534;
	add.s64 	%rd166, %rd165, %rd6;
	shl.b64 	%rd167, %rd166, 3;
	add.s64 	%rd168, %rd2, %rd167;
	ld.global.f64 	%fd366, [%rd168];
	mul.f64 	%fd367, %fd19, %fd366;
	mul.lo.s32 	%r535, %r680, 3;
	cvt.s64.s32 	%rd169, %r535;
	add.s64 	%rd170, %rd169, %rd7;
	shl.b64 	%rd171, %rd170, 3;
	add.s64 	%rd172, %rd2, %rd171;
	ld.global.f64 	%fd368, [%rd172+8];
	mul.f64 	%fd369, %fd367, %fd368;
	mul.lo.s32 	%r536, %r679, 3;
	cvt.s64.s32 	%rd173, %r536;
	add.s64 	%rd174, %rd173, %rd8;
	shl.b64 	%rd175, %rd174, 3;
	add.s64 	%rd176, %rd2, %rd175;
	ld.global.f64 	%fd370, [%rd176+16];
	mul.f64 	%fd371, %fd369, %fd370;
	add.s32 	%r537, %r198, %r675;
	mul.wide.s32 	%rd177, %r537, 8;
	add.s64 	%rd178, %rd10, %rd177;
	st.global.f64 	[%rd178], %fd371;
$L__BB1_119:
	setp.ne.s32 	%p82, %r668, %r671;
	@%p82 bra 	$L__BB1_121;
	add.s32 	%r671, %r668, 1;
	mov.b32 	%r668, 0;
	mov.u32 	%r670, %r671;
	bra.uni 	$L__BB1_122;
$L__BB1_121:
	setp.eq.s32 	%p83, %r669, 0;
	add.s32 	%r538, %r668, 1;
	selp.s32 	%r539, -1, 0, %p83;
	add.s32 	%r670, %r670, %r539;
	selp.b32 	%r668, 0, %r538, %p83;
$L__BB1_122:
	add.s32 	%r541, %r670, %r668;
	sub.s32 	%r669, %r671, %r541;
	add.s32 	%r273, %r664, 1;
	setp.ne.s32 	%p84, %r664, %r633;
	mov.u32 	%r664, %r273;
	@%p84 bra 	$L__BB1_84;
$L__BB1_123:
	ret;

}
	// .globl	compute_s_gpu_kernel
.visible .entry compute_s_gpu_kernel(
	.param .u64 .ptr .align 1 compute_s_gpu_kernel_param_0,
	.param .u64 .ptr .align 1 compute_s_gpu_kernel_param_1,
	.param .u64 .ptr .align 1 compute_s_gpu_kernel_param_2,
	.param .u64 .ptr .align 1 compute_s_gpu_kernel_param_3
)
{
	.local .align 8 .b8 	__local_depot2[72];
	.reg .b64 	%SP;
	.reg .b64 	%SPL;
	.reg .pred 	%p<46>;
	.reg .b32 	%r<197>;
	.reg .b32 	%f<9>;
	.reg .b64 	%rd<152>;
	.reg .b64 	%fd<300>;

	mov.u64 	%SPL, __local_depot2;
	ld.param.u64 	%rd8, [compute_s_gpu_kernel_param_0];
	ld.param.u64 	%rd9, [compute_s_gpu_kernel_param_1];
	ld.param.u64 	%rd10, [compute_s_gpu_kernel_param_2];
	ld.param.u64 	%rd11, [compute_s_gpu_kernel_param_3];
	cvta.to.global.u64 	%rd1, %rd11;
	cvta.to.global.u64 	%rd2, %rd10;
	cvta.to.global.u64 	%rd12, %rd9;
	cvta.to.global.u64 	%rd13, %rd8;
	add.u64 	%rd3, %SPL, 0;
	mov.u32 	%r68, %ctaid.x;
	mul.lo.s32 	%r69, %r68, 3;
	mul.wide.s32 	%rd15, %r69, 4;
	add.s64 	%rd16, %rd13, %rd15;
	ld.global.u32 	%r70, [%rd16];
	shl.b32 	%r71, %r70, 3;
	ld.global.u32 	%r72, [%rd16+4];
	shl.b32 	%r73, %r72, 3;
	ld.global.u32 	%r1, [%rd16+8];
	add.s32 	%r2, %r1, -1;
	mov.u32 	%r3, %tid.x;
	mov.u32 	%r74, %tid.y;
	add.s32 	%r75, %r71, -6;
	mul.wide.s32 	%rd17, %r75, 4;
	add.s64 	%rd4, %rd12, %rd17;
	ld.global.u32 	%r5, [%rd4];
	add.s32 	%r76, %r73, -6;
	mul.wide.s32 	%rd18, %r76, 4;
	add.s64 	%rd5, %rd12, %rd18;
	ld.global.u32 	%r77, [%rd5];
	setp.ge.s32 	%p2, %r3, %r5;
	setp.ge.s32 	%p3, %r74, %r77;
	or.pred  	%p4, %p2, %p3;
	@%p4 bra 	$L__BB2_42;
	ld.global.u32 	%r7, [%rd4+-4];
	ld.global.u32 	%r78, [%rd5+-4];
	add.s32 	%r79, %r7, 2;
	mad.lo.s32 	%r80, %r79, %r7, %r79;
	shr.u32 	%r81, %r80, 1;
	setp.lt.s32 	%p5, %r7, 0;
	selp.b32 	%r9, 0, %r81, %p5;
	ld.global.u32 	%r82, [%rd4+12];
	add.s32 	%r83, %r82, %r3;
	mul.wide.s32 	%rd19, %r83, 8;
	add.s64 	%rd20, %rd2, %rd19;
	ld.global.f64 	%fd1, [%rd20];
	ld.global.u32 	%r84, [%rd5+12];
	add.s32 	%r85, %r84, %r74;
	mul.wide.s32 	%rd21, %r85, 8;
	add.s64 	%rd22, %rd2, %rd21;
	ld.global.f64 	%fd2, [%rd22];
	ld.global.s32 	%rd6, [%rd4+16];
	ld.global.u32 	%r10, [%rd5+16];
	ld.global.u32 	%r86, [%rd4+20];
	mul.wide.s32 	%rd23, %r86, 8;
	add.s64 	%rd24, %rd2, %rd23;
	ld.global.f64 	%fd53, [%rd24];
	ld.global.f64 	%fd54, [%rd24+8];
	ld.global.f64 	%fd55, [%rd24+16];
	ld.global.u32 	%r87, [%rd5+20];
	mul.wide.s32 	%rd25, %r87, 8;
	add.s64 	%rd26, %rd2, %rd25;
	ld.global.f64 	%fd56, [%rd26];
	ld.global.f64 	%fd57, [%rd26+8];
	ld.global.f64 	%fd58, [%rd26+16];
	sub.f64 	%fd3, %fd53, %fd56;
	sub.f64 	%fd4, %fd54, %fd57;
	sub.f64 	%fd5, %fd55, %fd58;
	mov.b64 	%rd27, 0;
	st.local.u64 	[%rd3], %rd27;
	st.local.u64 	[%rd3+8], %rd27;
	st.local.u64 	[%rd3+16], %rd27;
	st.local.u64 	[%rd3+24], %rd27;
	st.local.u64 	[%rd3+32], %rd27;
	st.local.u64 	[%rd3+40], %rd27;
	st.local.u64 	[%rd3+48], %rd27;
	st.local.u64 	[%rd3+56], %rd27;
	st.local.u64 	[%rd3+64], %rd27;
	or.b32  	%r88, %r7, %r78;
	setp.eq.s32 	%p6, %r88, 0;
	@%p6 bra 	$L__BB2_19;
	setp.eq.s32 	%p7, %r7, 0;
	setp.eq.s32 	%p8, %r78, 1;
	and.pred  	%p1, %p7, %p8;
	not.pred 	%p9, %p1;
	@%p9 bra 	$L__BB2_7;
	mul.f64 	%fd133, %fd4, %fd4;
	fma.rn.f64 	%fd134, %fd3, %fd3, %fd133;
	fma.rn.f64 	%fd135, %fd5, %fd5, %fd134;
	sqrt.rn.f64 	%fd136, %fd135;
	add.f64 	%fd137, %fd1, %fd2;
	rcp.rn.f64 	%fd138, %fd137;
	mul.f64 	%fd139, %fd138, 0d400921FB54442D18;
	mul.f64 	%fd140, %fd139, %fd139;
	mul.f64 	%fd6, %fd139, %fd140;
	mul.f64 	%fd141, %fd2, %fd138;
	add.f64 	%fd142, %fd141, 0dBFF0000000000000;
	mul.f64 	%fd7, %fd142, %fd4;
	mul.f64 	%fd8, %fd142, %fd5;
	neg.f64 	%fd143, %fd1;
	mul.f64 	%fd144, %fd141, %fd143;
	mul.f64 	%fd145, %fd144, %fd136;
	mul.f64 	%fd9, %fd136, %fd145;
	fma.rn.f64 	%fd146, %fd9, 0d3FF71547652B82FE, 0d4338000000000000;
	{
	.reg .b32 %temp; 
	mov.b64 	{%r11, %temp}, %fd146;
	}
	mov.f64 	%fd147, 0dC338000000000000;
	add.rn.f64 	%fd148, %fd146, %fd147;
	fma.rn.f64 	%fd149, %fd148, 0dBFE62E42FEFA39EF, %fd9;
	fma.rn.f64 	%fd150, %fd148, 0dBC7ABC9E3B39803F, %fd149;
	fma.rn.f64 	%fd151, %fd150, 0d3E5ADE1569CE2BDF, 0d3E928AF3FCA213EA;
	fma.rn.f64 	%fd152, %fd151, %fd150, 0d3EC71DEE62401315;
	fma.rn.f64 	%fd153, %fd152, %fd150, 0d3EFA01997C89EB71;
	fma.rn.f64 	%fd154, %fd153, %fd150, 0d3F2A01A014761F65;
	fma.rn.f64 	%fd155, %fd154, %fd150, 0d3F56C16C1852B7AF;
	fma.rn.f64 	%fd156, %fd155, %fd150, 0d3F81111111122322;
	fma.rn.f64 	%fd157, %fd156, %fd150, 0d3FA55555555502A1;
	fma.rn.f64 	%fd158, %fd157, %fd150, 0d3FC5555555555511;
	fma.rn.f64 	%fd159, %fd158, %fd150, 0d3FE000000000000B;
	fma.rn.f64 	%fd160, %fd159, %fd150, 0d3FF0000000000000;
	fma.rn.f64 	%fd161, %fd160, %fd150, 0d3FF0000000000000;
	{
	.reg .b32 %temp; 
	mov.b64 	{%r12, %temp}, %fd161;
	}
	{
	.reg .b32 %temp; 
	mov.b64 	{%temp, %r13}, %fd161;
	}
	shl.b32 	%r113, %r11, 20;
	add.s32 	%r114, %r113, %r13;
	mov.b64 	%fd290, {%r12, %r114};
	{
	.reg .b32 %temp; 
	mov.b64 	{%temp, %r115}, %fd9;
	}
	mov.b32 	%f7, %r115;
	abs.f32 	%f1, %f7;
	setp.lt.f32 	%p22, %f1, 0f4086232B;
	@%p22 bra 	$L__BB2_6;
	setp.lt.f64 	%p23, %fd9, 0d0000000000000000;
	add.f64 	%fd162, %fd9, 0d7FF0000000000000;
	selp.f64 	%fd290, 0d0000000000000000, %fd162, %p23;
	setp.geu.f32 	%p24, %f1, 0f40874800;
	@%p24 bra 	$L__BB2_6;
	shr.u32 	%r116, %r11, 31;
	add.s32 	%r117, %r11, %r116;
	shr.s32 	%r118, %r117, 1;
	shl.b32 	%r119, %r118, 20;
	add.s32 	%r120, %r13, %r119;
	mov.b64 	%fd163, {%r12, %r120};
	sub.s32 	%r121, %r11, %r118;
	shl.b32 	%r122, %r121, 20;
	add.s32 	%r123, %r122, 1072693248;
	mov.b32 	%r124, 0;
	mov.b64 	%fd164, {%r124, %r123};
	mul.f64 	%fd290, %fd164, %fd163;
$L__BB2_6:
	sqrt.rn.f64 	%fd166, %fd6;
	mul.f64 	%fd167, %fd166, %fd290;
	mul.f64 	%fd299, %fd7, %fd167;
	mul.f64 	%fd298, %fd8, %fd167;
	bra.uni 	$L__BB2_17;
$L__BB2_7:
	setp.ne.s32 	%p10, %r78, 0;
	setp.ne.s32 	%p11, %r7, 1;
	or.pred  	%p12, %p11, %p10;
	@%p12 bra 	$L__BB2_12;
	mul.f64 	%fd99, %fd4, %fd4;
	fma.rn.f64 	%fd100, %fd3, %fd3, %fd99;
	fma.rn.f64 	%fd101, %fd5, %fd5, %fd100;
	sqrt.rn.f64 	%fd102, %fd101;
	add.f64 	%fd103, %fd1, %fd2;
	rcp.rn.f64 	%fd104, %fd103;
	mul.f64 	%fd105, %fd104, 0d400921FB54442D18;
	mul.f64 	%fd106, %fd105, %fd105;
	mul.f64 	%fd16, %fd105, %fd106;
	mul.f64 	%fd107, %fd2, %fd104;
	mul.f64 	%fd17, %fd107, %fd4;
	mul.f64 	%fd18, %fd107, %fd5;
	neg.f64 	%fd108, %fd1;
	mul.f64 	%fd109, %fd107, %fd108;
	mul.f64 	%fd110, %fd109, %fd102;
	mul.f64 	%fd19, %fd102, %fd110;
	fma.rn.f64 	%fd111, %fd19, 0d3FF71547652B82FE, 0d4338000000000000;
	{
	.reg .b32 %temp; 
	mov.b64 	{%r14, %temp}, %fd111;
	}
	mov.f64 	%fd112, 0dC338000000000000;
	add.rn.f64 	%fd113, %fd111, %fd112;
	fma.rn.f64 	%fd114, %fd113, 0dBFE62E42FEFA39EF, %fd19;
	fma.rn.f64 	%fd115, %fd113, 0dBC7ABC9E3B39803F, %fd114;
	fma.rn.f64 	%fd116, %fd115, 0d3E5ADE1569CE2BDF, 0d3E928AF3FCA213EA;
	fma.rn.f64 	%fd117, %fd116, %fd115, 0d3EC71DEE62401315;
	fma.rn.f64 	%fd118, %fd117, %fd115, 0d3EFA01997C89EB71;
	fma.rn.f64 	%fd119, %fd118, %fd115, 0d3F2A01A014761F65;
	fma.rn.f64 	%fd120, %fd119, %fd115, 0d3F56C16C1852B7AF;
	fma.rn.f64 	%fd121, %fd120, %fd115, 0d3F81111111122322;
	fma.rn.f64 	%fd122, %fd121, %fd115, 0d3FA55555555502A1;
	fma.rn.f64 	%fd123, %fd122, %fd115, 0d3FC5555555555511;
	fma.rn.f64 	%fd124, %fd123, %fd115, 0d3FE000000000000B;
	fma.rn.f64 	%fd125, %fd124, %fd115, 0d3FF0000000000000;
	fma.rn.f64 	%fd126, %fd125, %fd115, 0d3FF0000000000000;
	{
	.reg .b32 %temp; 
	mov.b64 	{%r15, %temp}, %fd126;
	}
	{
	.reg .b32 %temp; 
	mov.b64 	{%temp, %r16}, %fd126;
	}
	shl.b32 	%r101, %r14, 20;
	add.s32 	%r102, %r101, %r16;
	mov.b64 	%fd291, {%r15, %r102};
	{
	.reg .b32 %temp; 
	mov.b64 	{%temp, %r103}, %fd19;
	}
	mov.b32 	%f6, %r103;
	abs.f32 	%f2, %f6;
	setp.lt.f32 	%p19, %f2, 0f4086232B;
	@%p19 bra 	$L__BB2_11;
	setp.lt.f64 	%p20, %fd19, 0d0000000000000000;
	add.f64 	%fd127, %fd19, 0d7FF0000000000000;
	selp.f64 	%fd291, 0d0000000000000000, %fd127, %p20;
	setp.geu.f32 	%p21, %f2, 0f40874800;
	@%p21 bra 	$L__BB2_11;
	shr.u32 	%r104, %r14, 31;
	add.s32 	%r105, %r14, %r104;
	shr.s32 	%r106, %r105, 1;
	shl.b32 	%r107, %r106, 20;
	add.s32 	%r108, %r16, %r107;
	mov.b64 	%fd128, {%r15, %r108};
	sub.s32 	%r109, %r14, %r106;
	shl.b32 	%r110, %r109, 20;
	add.s32 	%r111, %r110, 1072693248;
	mov.b32 	%r112, 0;
	mov.b64 	%fd129, {%r112, %r111};
	mul.f64 	%fd291, %fd129, %fd128;
$L__BB2_11:
	sqrt.rn.f64 	%fd131, %fd16;
	mul.f64 	%fd132, %fd131, %fd291;
	mul.f64 	%fd299, %fd17, %fd132;
	mul.f64 	%fd298, %fd18, %fd132;
	bra.uni 	$L__BB2_17;
$L__BB2_12:
	setp.ne.s32 	%p13, %r7, 1;
	setp.ne.s32 	%p14, %r78, 1;
	or.pred  	%p15, %p13, %p14;
	@%p15 bra 	$L__BB2_17;
	mul.f64 	%fd60, %fd4, %fd4;
	fma.rn.f64 	%fd61, %fd3, %fd3, %fd60;
	fma.rn.f64 	%fd62, %fd5, %fd5, %fd61;
	sqrt.rn.f64 	%fd63, %fd62;
	add.f64 	%fd64, %fd1, %fd2;
	rcp.rn.f64 	%fd65, %fd64;
	mul.f64 	%fd66, %fd65, 0d400921FB54442D18;
	mul.f64 	%fd67, %fd66, %fd66;
	mul.f64 	%fd26, %fd66, %fd67;
	mul.f64 	%fd68, %fd2, %fd65;
	mul.f64 	%fd27, %fd68, %fd3;
	mul.f64 	%fd28, %fd68, %fd4;
	mul.f64 	%fd29, %fd68, %fd5;
	neg.f64 	%fd69, %fd1;
	mul.f64 	%fd70, %fd68, %fd69;
	mul.f64 	%fd71, %fd70, %fd63;
	mul.f64 	%fd30, %fd63, %fd71;
	fma.rn.f64 	%fd72, %fd30, 0d3FF71547652B82FE, 0d4338000000000000;
	{
	.reg .b32 %temp; 
	mov.b64 	{%r17, %temp}, %fd72;
	}
	mov.f64 	%fd73, 0dC338000000000000;
	add.rn.f64 	%fd74, %fd72, %fd73;
	fma.rn.f64 	%fd75, %fd74, 0dBFE62E42FEFA39EF, %fd30;
	fma.rn.f64 	%fd76, %fd74, 0dBC7ABC9E3B39803F, %fd75;
	fma.rn.f64 	%fd77, %fd76, 0d3E5ADE1569CE2BDF, 0d3E928AF3FCA213EA;
	fma.rn.f64 	%fd78, %fd77, %fd76, 0d3EC71DEE62401315;
	fma.rn.f64 	%fd79, %fd78, %fd76, 0d3EFA01997C89EB71;
	fma.rn.f64 	%fd80, %fd79, %fd76, 0d3F2A01A014761F65;
	fma.rn.f64 	%fd81, %fd80, %fd76, 0d3F56C16C1852B7AF;
	fma.rn.f64 	%fd82, %fd81, %fd76, 0d3F81111111122322;
	fma.rn.f64 	%fd83, %fd82, %fd76, 0d3FA55555555502A1;
	fma.rn.f64 	%fd84, %fd83, %fd76, 0d3FC5555555555511;
	fma.rn.f64 	%fd85, %fd84, %fd76, 0d3FE000000000000B;
	fma.rn.f64 	%fd86, %fd85, %fd76, 0d3FF0000000000000;
	fma.rn.f64 	%fd87, %fd86, %fd76, 0d3FF0000000000000;
	{
	.reg .b32 %temp; 
	mov.b64 	{%r18, %temp}, %fd87;
	}
	{
	.reg .b32 %temp; 
	mov.b64 	{%temp, %r19}, %fd87;
	}
	shl.b32 	%r89, %r17, 20;
	add.s32 	%r90, %r89, %r19;
	mov.b64 	%fd292, {%r18, %r90};
	{
	.reg .b32 %temp; 
	mov.b64 	{%temp, %r91}, %fd30;
	}
	mov.b32 	%f5, %r91;
	abs.f32 	%f3, %f5;
	setp.lt.f32 	%p16, %f3, 0f4086232B;
	@%p16 bra 	$L__BB2_16;
	setp.lt.f64 	%p17, %fd30, 0d0000000000000000;
	add.f64 	%fd88, %fd30, 0d7FF0000000000000;
	selp.f64 	%fd292, 0d0000000000000000, %fd88, %p17;
	setp.geu.f32 	%p18, %f3, 0f40874800;
	@%p18 bra 	$L__BB2_16;
	shr.u32 	%r92, %r17, 31;
	add.s32 	%r93, %r17, %r92;
	shr.s32 	%r94, %r93, 1;
	shl.b32 	%r95, %r94, 20;
	add.s32 	%r96, %r19, %r95;
	mov.b64 	%fd89, {%r18, %r96};
	sub.s32 	%r97, %r17, %r94;
	shl.b32 	%r98, %r97, 20;
	add.s32 	%r99, %r98, 1072693248;
	mov.b32 	%r100, 0;
	mov.b64 	%fd90, {%r100, %r99};
	mul.f64 	%fd292, %fd90, %fd89;
$L__BB2_16:
	sub.f64 	%fd91, %fd27, %fd3;
	sub.f64 	%fd92, %fd28, %fd4;
	sub.f64 	%fd93, %fd29, %fd5;
	sqrt.rn.f64 	%fd94, %fd26;
	mul.f64 	%fd95, %fd94, %fd292;
	mul.f64 	%fd96, %fd27, %fd95;
	mul.f64 	%fd299, %fd92, %fd96;
	mul.f64 	%fd298, %fd93, %fd96;
	mul.f64 	%fd97, %fd28, %fd95;
	mul.f64 	%fd297, %fd91, %fd97;
	mul.f64 	%fd295, %fd93, %fd97;
	mul.f64 	%fd98, %fd29, %fd95;
	mul.f64 	%fd294, %fd91, %fd98;
	mul.f64 	%fd296, %fd92, %fd98;
$L__BB2_17:
	@%p9 bra 	$L__BB2_23;
	st.local.f64 	[%rd3], %fd299;
	st.local.f64 	[%rd3+8], %fd298;
	st.local.f64 	[%rd3+16], %fd297;
	bra.uni 	$L__BB2_27;
$L__BB2_19:
	mul.f64 	%fd168, %fd4, %fd4;
	fma.rn.f64 	%fd169, %fd3, %fd3, %fd168;
	fma.rn.f64 	%fd170, %fd5, %fd5, %fd169;
	sqrt.rn.f64 	%fd171, %fd170;
	add.f64 	%fd172, %fd1, %fd2;
	rcp.rn.f64 	%fd173, %fd172;
	mul.f64 	%fd41, %fd173, 0d400921FB54442D18;
	mul.f64 	%fd174, %fd2, %fd173;
	neg.f64 	%fd175, %fd1;
	mul.f64 	%fd176, %fd174, %fd175;
	mul.f64 	%fd177, %fd176, %fd171;
	mul.f64 	%fd42, %fd171, %fd177;
	fma.rn.f64 	%fd178, %fd42, 0d3FF71547652B82FE, 0d4338000000000000;
	{
	.reg .b32 %temp; 
	mov.b64 	{%r20, %temp}, %fd178;
	}
	mov.f64 	%fd179, 0dC338000000000000;
	add.rn.f64 	%fd180, %fd178, %fd179;
	fma.rn.f64 	%fd181, %fd180, 0dBFE62E42FEFA39EF, %fd42;
	fma.rn.f64 	%fd182, %fd180, 0dBC7ABC9E3B39803F, %fd181;
	fma.rn.f64 	%fd183, %fd182, 0d3E5ADE1569CE2BDF, 0d3E928AF3FCA213EA;
	fma.rn.f64 	%fd184, %fd183, %fd182, 0d3EC71DEE62401315;
	fma.rn.f64 	%fd185, %fd184, %fd182, 0d3EFA01997C89EB71;
	fma.rn.f64 	%fd186, %fd185, %fd182, 0d3F2A01A014761F65;
	fma.rn.f64 	%fd187, %fd186, %fd182, 0d3F56C16C1852B7AF;
	fma.rn.f64 	%fd188, %fd187, %fd182, 0d3F81111111122322;
	fma.rn.f64 	%fd189, %fd188, %fd182, 0d3FA55555555502A1;
	fma.rn.f64 	%fd190, %fd189, %fd182, 0d3FC5555555555511;
	fma.rn.f64 	%fd191, %fd190, %fd182, 0d3FE000000000000B;
	fma.rn.f64 	%fd192, %fd191, %fd182, 0d3FF0000000000000;
	fma.rn.f64 	%fd193, %fd192, %fd182, 0d3FF0000000000000;
	{
	.reg .b32 %temp; 
	mov.b64 	{%r21, %temp}, %fd193;
	}
	{
	.reg .b32 %temp; 
	mov.b64 	{%temp, %r22}, %fd193;
	}
	shl.b32 	%r125, %r20, 20;
	add.s32 	%r126, %r125, %r22;
	mov.b64 	%fd293, {%r21, %r126};
	{
	.reg .b32 %temp; 
	mov.b64 	{%temp, %r127}, %fd42;
	}
	mov.b32 	%f8, %r127;
	abs.f32 	%f4, %f8;
	setp.lt.f32 	%p32, %f4, 0f4086232B;
	@%p32 bra 	$L__BB2_22;
	setp.lt.f64 	%p33, %fd42, 0d0000000000000000;
	add.f64 	%fd194, %fd42, 0d7FF0000000000000;
	selp.f64 	%fd293, 0d0000000000000000, %fd194, %p33;
	setp.geu.f32 	%p34, %f4, 0f40874800;
	@%p34 bra 	$L__BB2_22;
	shr.u32 	%r128, %r20, 31;
	add.s32 	%r129, %r20, %r128;
	shr.s32 	%r130, %r129, 1;
	shl.b32 	%r131, %r130, 20;
	add.s32 	%r132, %r22, %r131;
	mov.b64 	%fd195, {%r21, %r132};
	sub.s32 	%r133, %r20, %r130;
	shl.b32 	%r134, %r133, 20;
	add.s32 	%r135, %r134, 1072693248;
	mov.b32 	%r136, 0;
	mov.b64 	%fd196, {%r136, %r135};
	mul.f64 	%fd293, %fd196, %fd195;
$L__BB2_22:
	sqrt.rn.f64 	%fd197, %fd41;
	mul.f64 	%fd198, %fd41, %fd197;
	mul.f64 	%fd199, %fd198, %fd293;
	st.local.f64 	[%rd3], %fd199;
	bra.uni 	$L__BB2_27;
$L__BB2_23:
	setp.ne.s32 	%p26, %r78, 0;
	setp.ne.s32 	%p27, %r7, 1;
	or.pred  	%p28, %p27, %p26;
	@%p28 bra 	$L__BB2_25;
	st.local.f64 	[%rd3], %fd299;
	st.local.f64 	[%rd3+8], %fd298;
	st.local.f64 	[%rd3+16], %fd297;
	bra.uni 	$L__BB2_27;
$L__BB2_25:
	setp.ne.s32 	%p29, %r7, 1;
	setp.ne.s32 	%p30, %r78, 1;
	or.pred  	%p31, %p29, %p30;
	@%p31 bra 	$L__BB2_27;
	st.local.f64 	[%rd3], %fd295;
	st.local.f64 	[%rd3+8], %fd294;
	st.local.f64 	[%rd3+16], %fd296;
$L__BB2_27:
	setp.lt.s32 	%p35, %r78, 0;
	@%p35 bra 	$L__BB2_42;
	and.b32  	%r23, %r9, 7;
	add.s32 	%r24, %r23, -1;
	and.b32  	%r25, %r9, 2147483640;
	neg.s32 	%r26, %r25;
	shl.b32 	%r27, %r5, 3;
	shl.b32 	%r138, %r5, 1;
	add.s32 	%r28, %r3, %r138;
	mad.lo.s32 	%r29, %r5, 3, %r3;
	shl.b32 	%r139, %r5, 2;
	add.s32 	%r30, %r3, %r139;
	mad.lo.s32 	%r31, %r5, 5, %r3;
	mad.lo.s32 	%r32, %r5, 6, %r3;
	mad.lo.s32 	%r33, %r5, 7, %r3;
	add.s32 	%r140, %r78, 2;
	mad.lo.s32 	%r141, %r140, %r78, %r140;
	shr.u32 	%r34, %r141, 1;
	mov.b32 	%r182, 0;
	cvt.s64.s32 	%rd29, %r10;
$L__BB2_29:
	setp.eq.s32 	%p36, %r9, 0;
	@%p36 bra 	$L__BB2_41;
	setp.lt.u32 	%p37, %r9, 8;
	mul.lo.s32 	%r36, %r182, %r9;
	mad.lo.s32 	%r143, %r182, %r77, %r74;
	cvt.u64.u32 	%rd28, %r143;
	add.s64 	%rd30, %rd28, %rd29;
	shl.b64 	%rd31, %rd30, 3;
	add.s64 	%rd7, %rd2, %rd31;
	mov.b32 	%r195, 0;
	@%p37 bra 	$L__BB2_33;
	add.s32 	%r192, %r3, %r5;
	add.s32 	%r144, %r1, %r36;
	add.s32 	%r184, %r144, 2;
	add.s32 	%r183, %r36, 3;
	mov.u32 	%r185, %r3;
	mov.u32 	%r186, %r33;
	mov.u32 	%r187, %r32;
	mov.u32 	%r188, %r31;
	mov.u32 	%r189, %r30;
	mov.u32 	%r190, %r29;
	mov.u32 	%r191, %r28;
	mov.u32 	%r193, %r26;
$L__BB2_32:
	.pragma "nounroll";
	add.s32 	%r145, %r183, -3;
	mul.wide.u32 	%rd32, %r145, 8;
	add.s64 	%rd33, %rd3, %rd32;
	ld.local.f64 	%fd200, [%rd33];
	cvt.u64.u32 	%rd34, %r185;
	add.s64 	%rd35, %rd34, %rd6;
	shl.b64 	%rd36, %rd35, 3;
	add.s64 	%rd37, %rd2, %rd36;
	ld.global.f64 	%fd201, [%rd37];
	mul.f64 	%fd202, %fd200, %fd201;
	ld.global.f64 	%fd203, [%rd7];
	mul.f64 	%fd204, %fd202, %fd203;
	add.s32 	%r146, %r184, -3;
	mul.wide.u32 	%rd38, %r146, 8;
	add.s64 	%rd39, %rd1, %rd38;
	atom.global.cta.add.f64 	%fd205, [%rd39], %fd204;
	add.s32 	%r147, %r183, -2;
	mul.wide.u32 	%rd40, %r147, 8;
	add.s64 	%rd41, %rd3, %rd40;
	ld.local.f64 	%fd206, [%rd41];
	cvt.u64.u32 	%rd42, %r192;
	add.s64 	%rd43, %rd42, %rd6;
	shl.b64 	%rd44, %rd43, 3;
	add.s64 	%rd45, %rd2, %rd44;
	ld.global.f64 	%fd207, [%rd45];
	mul.f64 	%fd208, %fd206, %fd207;
	ld.global.f64 	%fd209, [%rd7];
	mul.f64 	%fd210, %fd208, %fd209;
	add.s32 	%r148, %r184, -2;
	mul.wide.u32 	%rd46, %r148, 8;
	add.s64 	%rd47, %rd1, %rd46;
	atom.global.cta.add.f64 	%fd211, [%rd47], %fd210;
	add.s32 	%r149, %r183, -1;
	mul.wide.u32 	%rd48, %r149, 8;
	add.s64 	%rd49, %rd3, %rd48;
	ld.local.f64 	%fd212, [%rd49];
	cvt.u64.u32 	%rd50, %r191;
	add.s64 	%rd51, %rd50, %rd6;
	shl.b64 	%rd52, %rd51, 3;
	add.s64 	%rd53, %rd2, %rd52;
	ld.global.f64 	%fd213, [%rd53];
	mul.f64 	%fd214, %fd212, %fd213;
	ld.global.f64 	%fd215, [%rd7];
	mul.f64 	%fd216, %fd214, %fd215;
	add.s32 	%r150, %r184, -1;
	mul.wide.u32 	%rd54, %r150, 8;
	add.s64 	%rd55, %rd1, %rd54;
	atom.global.cta.add.f64 	%fd217, [%rd55], %fd216;
	add.s32 	%r151, %r183, 4;
	mul.wide.u32 	%rd56, %r183, 8;
	add.s64 	%rd57, %rd3, %rd56;
	ld.local.f64 	%fd218, [%rd57];
	cvt.u64.u32 	%rd58, %r190;
	add.s64 	%rd59, %rd58, %rd6;
	shl.b64 	%rd60, %rd59, 3;
	add.s64 	%rd61, %rd2, %rd60;
	ld.global.f64 	%fd219, [%rd61];
	mul.f64 	%fd220, %fd218, %fd219;
	ld.global.f64 	%fd221, [%rd7];
	mul.f64 	%fd222, %fd220, %fd221;
	add.s32 	%r152, %r184, 4;
	mul.wide.u32 	%rd62, %r184, 8;
	add.s64 	%rd63, %rd1, %rd62;
	atom.global.cta.add.f64 	%fd223, [%rd63], %fd222;
	add.s32 	%r153, %r183, 1;
	mul.wide.u32 	%rd64, %r153, 8;
	add.s64 	%rd65, %rd3, %rd64;
	ld.local.f64 	%fd224, [%rd65];
	cvt.u64.u32 	%rd66, %r189;
	add.s64 	%rd67, %rd66, %rd6;
	shl.b64 	%rd68, %rd67, 3;
	add.s64 	%rd69, %rd2, %rd68;
	ld.global.f64 	%fd225, [%rd69];
	mul.f64 	%fd226, %fd224, %fd225;
	ld.global.f64 	%fd227, [%rd7];
	mul.f64 	%fd228, %fd226, %fd227;
	add.s32 	%r154, %r184, 1;
	mul.wide.u32 	%rd70, %r154, 8;
	add.s64 	%rd71, %rd1, %rd70;
	atom.global.cta.add.f64 	%fd229, [%rd71], %fd228;
	add.s32 	%r155, %r183, 2;
	mul.wide.u32 	%rd72, %r155, 8;
	add.s64 	%rd73, %rd3, %rd72;
	ld.local.f64 	%fd230, [%rd73];
	cvt.u64.u32 	%rd74, %r188;
	add.s64 	%rd75, %rd74, %rd6;
	shl.b64 	%rd76, %rd75, 3;
	add.s64 	%rd77, %rd2, %rd76;
	ld.global.f64 	%fd231, [%rd77];
	mul.f64 	%fd232, %fd230, %fd231;
	ld.global.f64 	%fd233, [%rd7];
	mul.f64 	%fd234, %fd232, %fd233;
	add.s32 	%r156, %r184, 2;
	mul.wide.u32 	%rd78, %r156, 8;
	add.s64 	%rd79, %rd1, %rd78;
	atom.global.cta.add.f64 	%fd235, [%rd79], %fd234;
	add.s32 	%r157, %r183, 3;
	mul.wide.u32 	%rd80, %r157, 8;
	add.s64 	%rd81, %rd3, %rd80;
	ld.local.f64 	%fd236, [%rd81];
	cvt.u64.u32 	%rd82, %r187;
	add.s64 	%rd83, %rd82, %rd6;
	shl.b64 	%rd84, %rd83, 3;
	add.s64 	%rd85, %rd2, %rd84;
	ld.global.f64 	%fd237, [%rd85];
	mul.f64 	%fd238, %fd236, %fd237;
	ld.global.f64 	%fd239, [%rd7];
	mul.f64 	%fd240, %fd238, %fd239;
	add.s32 	%r158, %r184, 3;
	mul.wide.u32 	%rd86, %r158, 8;
	add.s64 	%rd87, %rd1, %rd86;
	atom.global.cta.add.f64 	%fd241, [%rd87], %fd240;
	mul.wide.u32 	%rd88, %r151, 8;
	add.s64 	%rd89, %rd3, %rd88;
	ld.local.f64 	%fd242, [%rd89];
	cvt.u64.u32 	%rd90, %r186;
	add.s64 	%rd91, %rd90, %rd6;
	shl.b64 	%rd92, %rd91, 3;
	add.s64 	%rd93, %rd2, %rd92;
	ld.global.f64 	%fd243, [%rd93];
	mul.f64 	%fd244, %fd242, %fd243;
	ld.global.f64 	%fd245, [%rd7];
	mul.f64 	%fd246, %fd244, %fd245;
	mul.wide.u32 	%rd94, %r152, 8;
	add.s64 	%rd95, %rd1, %rd94;
	atom.global.cta.add.f64 	%fd247, [%rd95], %fd246;
	add.s32 	%r193, %r193, 8;
	add.s32 	%r192, %r192, %r27;
	add.s32 	%r191, %r191, %r27;
	add.s32 	%r190, %r190, %r27;
	add.s32 	%r189, %r189, %r27;
	add.s32 	%r188, %r188, %r27;
	add.s32 	%r187, %r187, %r27;
	add.s32 	%r186, %r186, %r27;
	add.s32 	%r185, %r185, %r27;
	add.s32 	%r184, %r184, 8;
	add.s32 	%r183, %r183, 8;
	setp.ne.s32 	%p38, %r193, 0;
	mov.u32 	%r195, %r25;
	@%p38 bra 	$L__BB2_32;
$L__BB2_33:
	setp.eq.s32 	%p39, %r23, 0;
	@%p39 bra 	$L__BB2_41;
	setp.lt.u32 	%p40, %r24, 3;
	@%p40 bra 	$L__BB2_36;
	add.s32 	%r159, %r195, %r36;
	mul.wide.u32 	%rd96, %r159, 8;
	add.s64 	%rd97, %rd3, %rd96;
	ld.local.f64 	%fd248, [%rd97];
	mad.lo.s32 	%r160, %r195, %r5, %r3;
	cvt.u64.u32 	%rd98, %r160;
	add.s64 	%rd99, %rd98, %rd6;
	shl.b64 	%rd100, %rd99, 3;
	add.s64 	%rd101, %rd2, %rd100;
	ld.global.f64 	%fd249, [%rd101];
	mul.f64 	%fd250, %fd248, %fd249;
	ld.global.f64 	%fd251, [%rd7];
	mul.f64 	%fd252, %fd250, %fd251;
	add.s32 	%r161, %r159, %r2;
	mul.wide.u32 	%rd102, %r161, 8;
	add.s64 	%rd103, %rd1, %rd102;
	atom.global.cta.add.f64 	%fd253, [%rd103], %fd252;
	add.s32 	%r162, %r159, 1;
	mul.wide.u32 	%rd104, %r162, 8;
	add.s64 	%rd105, %rd3, %rd104;
	ld.local.f64 	%fd254, [%rd105];
	add.s32 	%r163, %r160, %r5;
	cvt.u64.u32 	%rd106, %r163;
	add.s64 	%rd107, %rd106, %rd6;
	shl.b64 	%rd108, %rd107, 3;
	add.s64 	%rd109, %rd2, %rd108;
	ld.global.f64 	%fd255, [%rd109];
	mul.f64 	%fd256, %fd254, %fd255;
	ld.global.f64 	%fd257, [%rd7];
	mul.f64 	%fd258, %fd256, %fd257;
	add.s32 	%r164, %r159, %r1;
	mul.wide.u32 	%rd110, %r164, 8;
	add.s64 	%rd111, %rd1, %rd110;
	atom.global.cta.add.f64 	%fd259, [%rd111], %fd258;
	add.s32 	%r165, %r159, 2;
	mul.wide.u32 	%rd112, %r165, 8;
	add.s64 	%rd113, %rd3, %rd112;
	ld.local.f64 	%fd260, [%rd113];
	add.s32 	%r166, %r163, %r5;
	cvt.u64.u32 	%rd114, %r166;
	add.s64 	%rd115, %rd114, %rd6;
	shl.b64 	%rd116, %rd115, 3;
	add.s64 	%rd117, %rd2, %rd116;
	ld.global.f64 	%fd261, [%rd117];
	mul.f64 	%fd262, %fd260, %fd261;
	ld.global.f64 	%fd263, [%rd7];
	mul.f64 	%fd264, %fd262, %fd263;
	add.s32 	%r167, %r161, 2;
	mul.wide.u32 	%rd118, %r167, 8;
	add.s64 	%rd119, %rd1, %rd118;
	atom.global.cta.add.f64 	%fd265, [%rd119], %fd264;
	add.s32 	%r168, %r159, 3;
	mul.wide.u32 	%rd120, %r168, 8;
	add.s64 	%rd121, %rd3, %rd120;
	ld.local.f64 	%fd266, [%rd121];
	add.s32 	%r169, %r166, %r5;
	cvt.u64.u32 	%rd122, %r169;
	add.s64 	%rd123, %rd122, %rd6;
	shl.b64 	%rd124, %rd123, 3;
	add.s64 	%rd125, %rd2, %rd124;
	ld.global.f64 	%fd267, [%rd125];
	mul.f64 	%fd268, %fd266, %fd267;
	ld.global.f64 	%fd269, [%rd7];
	mul.f64 	%fd270, %fd268, %fd269;
	add.s32 	%r170, %r161, 3;
	mul.wide.u32 	%rd126, %r170, 8;
	add.s64 	%rd127, %rd1, %rd126;
	atom.global.cta.add.f64 	%fd271, [%rd127], %fd270;
	add.s32 	%r195, %r195, 4;
$L__BB2_36:
	and.b32  	%r171, %r9, 3;
	setp.eq.s32 	%p41, %r171, 0;
	@%p41 bra 	$L__BB2_41;
	setp.eq.s32 	%p42, %r171, 1;
	@%p42 bra 	$L__BB2_39;
	add.s32 	%r172, %r195, %r36;
	mul.wide.u32 	%rd128, %r172, 8;
	add.s64 	%rd129, %rd3, %rd128;
	ld.local.f64 	%fd272, [%rd129];
	mad.lo.s32 	%r173, %r195, %r5, %r3;
	cvt.u64.u32 	%rd130, %r173;
	add.s64 	%rd131, %rd130, %rd6;
	shl.b64 	%rd132, %rd131, 3;
	add.s64 	%rd133, %rd2, %rd132;
	ld.global.f64 	%fd273, [%rd133];
	mul.f64 	%fd274, %fd272, %fd273;
	ld.global.f64 	%fd275, [%rd7];
	mul.f64 	%fd276, %fd274, %fd275;
	add.s32 	%r174, %r172, %r2;
	mul.wide.u32 	%rd134, %r174, 8;
	add.s64 	%rd135, %rd1, %rd134;
	atom.global.cta.add.f64 	%fd277, [%rd135], %fd276;
	add.s32 	%r175, %r172, 1;
	mul.wide.u32 	%rd136, %r175, 8;
	add.s64 	%rd137, %rd3, %rd136;
	ld.local.f64 	%fd278, [%rd137];
	add.s32 	%r176, %r173, %r5;
	cvt.u64.u32 	%rd138, %r176;
	add.s64 	%rd139, %rd138, %rd6;
	shl.b64 	%rd140, %rd139, 3;
	add.s64 	%rd141, %rd2, %rd140;
	ld.global.f64 	%fd279, [%rd141];
	mul.f64 	%fd280, %fd278, %fd279;
	ld.global.f64 	%fd281, [%rd7];
	mul.f64 	%fd282, %fd280, %fd281;
	add.s32 	%r177, %r172, %r1;
	mul.wide.u32 	%rd142, %r177, 8;
	add.s64 	%rd143, %rd1, %rd142;
	atom.global.cta.add.f64 	%fd283, [%rd143], %fd282;
	add.s32 	%r195, %r195, 2;
$L__BB2_39:
	and.b32  	%r178, %r9, 1;
	setp.eq.b32 	%p43, %r178, 1;
	not.pred 	%p44, %p43;
	@%p44 bra 	$L__BB2_41;
	add.s32 	%r179, %r195, %r36;
	mul.wide.u32 	%rd144, %r179, 8;
	add.s64 	%rd145, %rd3, %rd144;
	ld.local.f64 	%fd284, [%rd145];
	mad.lo.s32 	%r180, %r195, %r5, %r3;
	cvt.u64.u32 	%rd146, %r180;
	add.s64 	%rd147, %rd146, %rd6;
	shl.b64 	%rd148, %rd147, 3;
	add.s64 	%rd149, %rd2, %rd148;
	ld.global.f64 	%fd285, [%rd149];
	mul.f64 	%fd286, %fd284, %fd285;
	ld.global.f64 	%fd287, [%rd7];
	mul.f64 	%fd288, %fd286, %fd287;
	add.s32 	%r181, %r179, %r2;
	mul.wide.u32 	%rd150, %r181, 8;
	add.s64 	%rd151, %rd1, %rd150;
	atom.global.cta.add.f64 	%fd289, [%rd151], %fd288;
$L__BB2_41:
	add.s32 	%r182, %r182, 1;
	setp.gt.u32 	%p45, %r34, %r182;
	@%p45 bra 	$L__BB2_29;
$L__BB2_42:
	ret;

}


// ===== COMPILED SASS (sm_100) =====

	.target	sm_100

	.elftype	@"ET_EXEC"


//--------------------- .note.nv.tkinfo           --------------------------
	.section	.note.nv.tkinfo,"",@"SHT_NOTE"
	.sectionflags	@"SHF_NOTE_NV_TKINFO"
	.tkinfo
        /*0018*/ 	.word	0x00000002
        /*0030*/ 	.string	""
        /*0030*/ 	.string	"ptxas"
        /*0030*/ 	.string	"Cuda compilation tools, release 13.0, V13.0.88"
        /*0030*/ 	.string	"Build cuda_13.0.r13.0/compiler.36424714_0"
        /*0030*/ 	.string	"-arch sm_100 -m 64 "



//--------------------- .note.nv.cuinfo           --------------------------
	.section	.note.nv.cuinfo,"",@"SHT_NOTE"
	.sectionflags	@"SHF_NOTE_NV_CUINFO"
        /*0018*/ 	.short	0x0002
        /*001a*/ 	.short	0x0064
        /*001c*/ 	.short	0x0082
	.zero		2


//--------------------- .nv.info                  --------------------------
	.section	.nv.info,"",@"SHT_CUDA_INFO"
	.align	4


	//----- nvinfo : EIATTR_REGCOUNT
	.align		4
        /*0000*/ 	.byte	0x04, 0x2f
        /*0002*/ 	.short	(.L_1 - .L_0)
	.align		4
.L_0:
        /*0004*/ 	.word	index@(_Z21overlap_ab_cgf_kernelPdS_S_S_S_S_iijjddd)
        /*0008*/ 	.word	0x00000028


	//----- nvinfo : EIATTR_FRAME_SIZE
	.align		4
.L_1:
        /*000c*/ 	.byte	0x04, 0x11
        /*000e*/ 	.short	(.L_3 - .L_2)
	.align		4
.L_2:
        /*0010*/ 	.word	index@($__internal_5_$__cuda_sm20_dsqrt_rn_f64_mediumpath_v1)
        /*0014*/ 	.word	0x00000000


	//----- nvinfo : EIATTR_FRAME_SIZE
	.align		4
.L_3:
        /*0018*/ 	.byte	0x04, 0x11
        /*001a*/ 	.short	(.L_5 - .L_4)
	.align		4
.L_4:
        /*001c*/ 	.word	index@($__internal_4_$__cuda_sm20_dblrcp_rn_slowpath_v3)
        /*0020*/ 	.word	0x00000000


	//----- nvinfo : EIATTR_FRAME_SIZE
	.align		4
.L_5:
        /*0024*/ 	.byte	0x04, 0x11
        /*0026*/ 	.short	(.L_7 - .L_6)
	.align		4
.L_6:
        /*0028*/ 	.word	index@(_Z21overlap_ab_cgf_kernelPdS_S_S_S_S_iijjddd)
        /*002c*/ 	.word	0x00000000


	//----- nvinfo : EIATTR_REGCOUNT
	.align		4
.L_7:
        /*0030*/ 	.byte	0x04, 0x2f
        /*0032*/ 	.short	(.L_9 - .L_8)
	.align		4
.L_8:
        /*0034*/ 	.word	index@(_Z21overlap_ab_gpu_kerneliiiPdS_iiiS_S_S_S_S_S_iS_i)
        /*0038*/ 	.word	0x0000002f


	//----- nvinfo : EIATTR_FRAME_SIZE
	.align		4
.L_9:
        /*003c*/ 	.byte	0x04, 0x11
        /*003e*/ 	.short	(.L_11 - .L_10)
	.align		4
.L_10:
        /*0040*/ 	.word	index@($__internal_3_$__cuda_sm20_dsqrt_rn_f64_mediumpath_v1)
        /*0044*/ 	.word	0x00000000


	//----- nvinfo : EIATTR_FRAME_SIZE
	.align		4
.L_11:
        /*0048*/ 	.byte	0x04, 0x11
        /*004a*/ 	.short	(.L_13 - .L_12)
	.align		4
.L_12:
        /*004c*/ 	.word	index@($__internal_2_$__cuda_sm20_div_rn_f64_full)
        /*0050*/ 	.word	0x00000000


	//----- nvinfo : EIATTR_FRAME_SIZE
	.align		4
.L_13:
        /*0054*/ 	.byte	0x04, 0x11
        /*0056*/ 	.short	(.L_15 - .L_14)
	.align		4
.L_14:
        /*0058*/ 	.word	index@(_Z21overlap_ab_gpu_kerneliiiPdS_iiiS_S_S_S_S_S_iS_i)
        /*005c*/ 	.word	0x00000000


	//----- nvinfo : EIATTR_REGCOUNT
	.align		4
.L_15:
        /*0060*/ 	.byte	0x04, 0x2f
        /*0062*/ 	.short	(.L_17 - .L_16)
	.align		4
.L_16:
        /*0064*/ 	.word	index@(compute_s_gpu_kernel)
        /*0068*/ 	.word	0x00000028


	//----- nvinfo : EIATTR_FRAME_SIZE
	.align		4
.L_17:
        /*006c*/ 	.byte	0x04, 0x11
        /*006e*/ 	.short	(.L_19 - .L_18)
	.align		4
.L_18:
        /*0070*/ 	.word	index@($__internal_1_$__cuda_sm20_dsqrt_rn_f64_mediumpath_v1)
        /*0074*/ 	.word	0x00000048


	//----- nvinfo : EIATTR_FRAME_SIZE
	.align		4
.L_19:
        /*0078*/ 	.byte	0x04, 0x11
        /*007a*/ 	.short	(.L_21 - .L_20)
	.align		4
.L_20:
        /*007c*/ 	.word	index@($__internal_0_$__cuda_sm20_dblrcp_rn_slowpath_v3)
        /*0080*/ 	.word	0x00000048


	//----- nvinfo : EIATTR_FRAME_SIZE
	.align		4
.L_21:
        /*0084*/ 	.byte	0x04, 0x11
        /*0086*/ 	.short	(.L_23 - .L_22)
	.align		4
.L_22:
        /*0088*/ 	.word	index@(compute_s_gpu_kernel)
        /*008c*/ 	.word	0x00000048


	//----- nvinfo : EIATTR_MIN_STACK_SIZE
	.align		4
.L_23:
        /*0090*/ 	.byte	0x04, 0x12
        /*0092*/ 	.short	(.L_25 - .L_24)
	.align		4
.L_24:
        /*0094*/ 	.word	index@(compute_s_gpu_kernel)
        /*0098*/ 	.word	0x00000048


	//----- nvinfo : EIATTR_MIN_STACK_SIZE
	.align		4
.L_25:
        /*009c*/ 	.byte	0x04, 0x12
        /*009e*/ 	.short	(.L_27 - .L_26)
	.align		4
.L_26:
        /*00a0*/ 	.word	index@(_Z21overlap_ab_gpu_kerneliiiPdS_iiiS_S_S_S_S_S_iS_i)
        /*00a4*/ 	.word	0x00000000


	//----- nvinfo : EIATTR_MIN_STACK_SIZE
	.align		4
.L_27:
        /*00a8*/ 	.byte	0x04, 0x12
        /*00aa*/ 	.short	(.L_29 - .L_28)
	.align		4
.L_28:
        /*00ac*/ 	.word	index@(_Z21overlap_ab_cgf_kernelPdS_S_S_S_S_iijjddd)
        /*00b0*/ 	.word	0x00000000
.L_29:


//--------------------- .nv.compat                --------------------------
	.section	.nv.compat,"",@"SHT_CUDA_COMPAT_INFO"
	.align	4
        /*0000*/ 	.byte	0x02, 0x09, 0x00, 0x00, 0x02, 0x02, 0x01, 0x00, 0x02, 0x05, 0x05, 0x00, 0x03, 0x07, 0x01, 0x01
        /*0010*/ 	.byte	0x02, 0x03, 0x00, 0x00, 0x02, 0x06, 0x01, 0x00, 0x04, 0x0b, 0x08, 0x00, 0x01, 0x00, 0x00, 0x00
        /*0020*/ 	.byte	0x00, 0x00, 0x00, 0x00


//--------------------- .nv.info.compute_s_gpu_kernel --------------------------
	.section	.nv.info.compute_s_gpu_kernel,"",@"SHT_CUDA_INFO"
	.sectionflags	@""
	.align	4


	//----- nvinfo : EIATTR_CUDA_API_VERSION
	.align		4
        /*0000*/ 	.byte	0x04, 0x37
        /*0002*/ 	.short	(.L_31 - .L_30)
.L_30:
        /*0004*/ 	.word	0x00000082


	//----- nvinfo : EIATTR_KPARAM_INFO
	.align		4
.L_31:
        /*0008*/ 	.byte	0x04, 0x17
        /*000a*/ 	.short	(.L_33 - .L_32)
.L_32:
        /*000c*/ 	.word	0x00000000
        /*0010*/ 	.short	0x0003
        /*0012*/ 	.short	0x0018
        /*0014*/ 	.byte	0x00, 0xf5, 0x21, 0x00


	//----- nvinfo : EIATTR_KPARAM_INFO
	.align		4
.L_33:
        /*0018*/ 	.byte	0x04, 0x17
        /*001a*/ 	.short	(.L_35 - .L_34)
.L_34:
        /*001c*/ 	.word	0x00000000
        /*0020*/ 	.short	0x0002
        /*0022*/ 	.short	0x0010
        /*0024*/ 	.byte	0x00, 0xf5, 0x21, 0x00


	//----- nvinfo : EIATTR_KPARAM_INFO
	.align		4
.L_35:
        /*0028*/ 	.byte	0x04, 0x17
        /*002a*/ 	.short	(.L_37 - .L_36)
.L_36:
        /*002c*/ 	.word	0x00000000
        /*0030*/ 	.short	0x0001
        /*0032*/ 	.short	0x0008
        /*0034*/ 	.byte	0x00, 0xf5, 0x21, 0x00


	//----- nvinfo : EIATTR_KPARAM_INFO
	.align		4
.L_37:
        /*0038*/ 	.byte	0x04, 0x17
        /*003a*/ 	.short	(.L_39 - .L_38)
.L_38:
        /*003c*/ 	.word	0x00000000
        /*0040*/ 	.short	0x0000
        /*0042*/ 	.short	0x0000
        /*0044*/ 	.byte	0x00, 0xf5, 0x21, 0x00


	//----- nvinfo : EIATTR_SPARSE_MMA_MASK
	.align		4
.L_39:
        /*0048*/ 	.byte	0x03, 0x50
        /*004a*/ 	.short	0x0000


	//----- nvinfo : EIATTR_MAXREG_COUNT
	.align		4
        /*004c*/ 	.byte	0x03, 0x1b
        /*004e*/ 	.short	0x00ff


	//----- nvinfo : EIATTR_MERCURY_ISA_VERSION
	.align		4
        /*0050*/ 	.byte	0x03, 0x5f
        /*0052*/ 	.short	0x0101


	//----- nvinfo : EIATTR_VRC_CTA_INIT_COUNT
	.align		4
        /*0054*/ 	.byte	0x02, 0x4a
	.zero		1
	.zero		1


	//----- nvinfo : EIATTR_EXIT_INSTR_OFFSETS
	.align		4
        /*0058*/ 	.byte	0x04, 0x1c
        /*005a*/ 	.short	(.L_41 - .L_40)


	//   ....[0]....
.L_40:
        /*005c*/ 	.word	0x00000150


	//   ....[1]....
        /*0060*/ 	.word	0x00002930


	//   ....[2]....
        /*0064*/ 	.word	0x00003d00


	//----- nvinfo : EIATTR_CRS_STACK_SIZE
	.align		4
.L_41:
        /*0068*/ 	.byte	0x04, 0x1e
        /*006a*/ 	.short	(.L_43 - .L_42)
.L_42:
        /*006c*/ 	.word	0x00000000


	//----- nvinfo : EIATTR_CBANK_PARAM_SIZE
	.align		4
.L_43:
        /*0070*/ 	.byte	0x03, 0x19
        /*0072*/ 	.short	0x0020


	//----- nvinfo : EIATTR_PARAM_CBANK
	.align		4
        /*0074*/ 	.byte	0x04, 0x0a
        /*0076*/ 	.short	(.L_45 - .L_44)
	.align		4
.L_44:
        /*0078*/ 	.word	index@(.nv.constant0.compute_s_gpu_kernel)
        /*007c*/ 	.short	0x0380
        /*007e*/ 	.short	0x0020


	//----- nvinfo : EIATTR_SW_WAR
	.align		4
.L_45:
        /*0080*/ 	.byte	0x04, 0x36
        /*0082*/ 	.short	(.L_47 - .L_46)
.L_46:
        /*0084*/ 	.word	0x00000008
.L_47:


//--------------------- .nv.info._Z21overlap_ab_gpu_kerneliiiPdS_iiiS_S_S_S_S_S_iS_i --------------------------
	.section	.nv.info._Z21overlap_ab_gpu_kerneliiiPdS_iiiS_S_S_S_S_S_iS_i,"",@"SHT_CUDA_INFO"
	.sectionflags	@""
	.align	4


	//----- nvinfo : EIATTR_CUDA_API_VERSION
	.align		4
        /*0000*/ 	.byte	0x04, 0x37
        /*0002*/ 	.short	(.L_49 - .L_48)
.L_48:
        /*0004*/ 	.word	0x00000082


	//----- nvinfo : EIATTR_KPARAM_INFO
	.align		4
.L_49:
        /*0008*/ 	.byte	0x04, 0x17
        /*000a*/ 	.short	(.L_51 - .L_50)
.L_50:
        /*000c*/ 	.word	0x00000000
        /*0010*/ 	.short	0x0010
        /*0012*/ 	.short	0x0070
        /*0014*/ 	.byte	0x00, 0xf0, 0x11, 0x00


	//----- nvinfo : EIATTR_KPARAM_INFO
	.align		4
.L_51:
        /*0018*/ 	.byte	0x04, 0x17
        /*001a*/ 	.short	(.L_53 - .L_52)
.L_52:
        /*001c*/ 	.word	0x00000000
        /*0020*/ 	.short	0x000f
        /*0022*/ 	.short	0x0068
        /*0024*/ 	.byte	0x00, 0xf5, 0x21, 0x00


	//----- nvinfo : EIATTR_KPARAM_INFO
	.align		4
.L_53:
        /*0028*/ 	.byte	0x04, 0x17
        /*002a*/ 	.short	(.L_55 - .L_54)
.L_54:
        /*002c*/ 	.word	0x00000000
        /*0030*/ 	.short	0x000e
        /*0032*/ 	.short	0x0060
        /*0034*/ 	.byte	0x00, 0xf0, 0x11, 0x00


	//----- nvinfo : EIATTR_KPARAM_INFO
	.align		4
.L_55:
        /*0038*/ 	.byte	0x04, 0x17
        /*003a*/ 	.short	(.L_57 - .L_56)
.L_56:
        /*003c*/ 	.word	0x00000000
        /*0040*/ 	.short	0x000d
        /*0042*/ 	.short	0x0058
        /*0044*/ 	.byte	0x00, 0xf5, 0x21, 0x00


	//----- nvinfo : EIATTR_KPARAM_INFO
	.align		4
.L_57:
        /*0048*/ 	.byte	0x04, 0x17
        /*004a*/ 	.short	(.L_59 - .L_58)
.L_58:
        /*004c*/ 	.word	0x00000000
        /*0050*/ 	.short	0x000c
        /*0052*/ 	.short	0x0050
        /*0054*/ 	.byte	0x00, 0xf5, 0x21, 0x00


	//----- nvinfo : EIATTR_KPARAM_INFO
	.align		4
.L_59:
        /*0058*/ 	.byte	0x04, 0x17
        /*005a*/ 	.short	(.L_61 - .L_60)
.L_60:
        /*005c*/ 	.word	0x00000000
        /*0060*/ 	.short	0x000b
        /*0062*/ 	.short	0x0048
        /*0064*/ 	.byte	0x00, 0xf5, 0x21, 0x00


	//----- nvinfo : EIATTR_KPARAM_INFO
	.align		4
.L_61:
        /*0068*/ 	.byte	0x04, 0x17
        /*006a*/ 	.short	(.L_63 - .L_62)
.L_62:
        /*006c*/ 	.word	0x00000000
        /*0070*/ 	.short	0x000a
        /*0072*/ 	.short	0x0040
        /*0074*/ 	.byte	0x00, 0xf5, 0x21, 0x00


	//----- nvinfo : EIATTR_KPARAM_INFO
	.align		4
.L_63:
        /*0078*/ 	.byte	0x04, 0x17
        /*007a*/ 	.short	(.L_65 - .L_64)
.L_64:
        /*007c*/ 	.word	0x00000000
        /*0080*/ 	.short	0x0009
        /*0082*/ 	.short	0x0038
        /*0084*/ 	.byte	0x00, 0xf5, 0x21, 0x00


	//----- nvinfo : EIATTR_KPARAM_INFO
	.align		4
.L_65:
        /*0088*/ 	.byte	0x04, 0x17
        /*008a*/ 	.short	(.L_67 - .L_66)
.L_66:
        /*008c*/ 	.word	0x00000000
        /*0090*/ 	.short	0x0008
        /*0092*/ 	.short	0x0030
        /*0094*/ 	.byte	0x00, 0xf5, 0x21, 0x00


	//----- nvinfo : EIATTR_KPARAM_INFO
	.align		4
.L_67:
        /*0098*/ 	.byte	0x04, 0x17
        /*009a*/ 	.short	(.L_69 - .L_68)
.L_68:
        /*009c*/ 	.word	0x00000000
        /*00a0*/ 	.short	0x0007
        /*00a2*/ 	.short	0x0028
        /*00a4*/ 	.byte	0x00, 0xf0, 0x11, 0x00


	//----- nvinfo : EIATTR_KPARAM_INFO
	.align		4
.L_69:
        /*00a8*/ 	.byte	0x04, 0x17
        /*00aa*/ 	.short	(.L_71 - .L_70)
.L_70:
        /*00ac*/ 	.word	0x00000000
        /*00b0*/ 	.short	0x0006
        /*00b2*/ 	.short	0x0024
        /*00b4*/ 	.byte	0x00, 0xf0, 0x11, 0x00


	//----- nvinfo : EIATTR_KPARAM_INFO
	.align		4
.L_71:
        /*00b8*/ 	.byte	0x04, 0x17
        /*00ba*/ 	.short	(.L_73 - .L_72)
.L_72:
        /*00bc*/ 	.word	0x00000000
        /*00c0*/ 	.short	0x0005
        /*00c2*/ 	.short	0x0020
        /*00c4*/ 	.byte	0x00, 0xf0, 0x11, 0x00


	//----- nvinfo : EIATTR_KPARAM_INFO
	.align		4
.L_73:
        /*00c8*/ 	.byte	0x04, 0x17
        /*00ca*/ 	.short	(.L_75 - .L_74)
.L_74:
        /*00cc*/ 	.word	0x00000000
        /*00d0*/ 	.short	0x0004
        /*00d2*/ 	.short	0x0018
        /*00d4*/ 	.byte	0x00, 0xf5, 0x21, 0x00


	//----- nvinfo : EIATTR_KPARAM_INFO
	.align		4
.L_75:
        /*00d8*/ 	.byte	0x04, 0x17
        /*00da*/ 	.short	(.L_77 - .L_76)
.L_76:
        /*00dc*/ 	.word	0x00000000
        /*00e0*/ 	.short	0x0003
        /*00e2*/ 	.short	0x0010
        /*00e4*/ 	.byte	0x00, 0xf5, 0x21, 0x00


	//----- nvinfo : EIATTR_KPARAM_INFO
	.align		4
.L_77:
        /*00e8*/ 	.byte	0x04, 0x17
        /*00ea*/ 	.short	(.L_79 - .L_78)
.L_78:
        /*00ec*/ 	.word	0x00000000
        /*00f0*/ 	.short	0x0002
        /*00f2*/ 	.short	0x0008
        /*00f4*/ 	.byte	0x00, 0xf0, 0x11, 0x00


	//----- nvinfo : EIATTR_KPARAM_INFO
	.align		4
.L_79:
        /*00f8*/ 	.byte	0x04, 0x17
        /*00fa*/ 	.short	(.L_81 - .L_80)
.L_80:
        /*00fc*/ 	.word	0x00000000
        /*0100*/ 	.short	0x0001
        /*0102*/ 	.short	0x0004
        /*0104*/ 	.byte	0x00, 0xf0, 0x11, 0x00


	//----- nvinfo : EIATTR_KPARAM_INFO
	.align		4
.L_81:
        /*0108*/ 	.byte	0x04, 0x17
        /*010a*/ 	.short	(.L_83 - .L_82)
.L_82:
        /*010c*/ 	.word	0x00000000
        /*0110*/ 	.short	0x0000
        /*0112*/ 	.short	0x0000
        /*0114*/ 	.byte	0x00, 0xf0, 0x11, 0x00


	//----- nvinfo : EIATTR_SPARSE_MMA_MASK
	.align		4
.L_83:
        /*0118*/ 	.byte	0x03, 0x50
        /*011a*/ 	.short	0x0000


	//----- nvinfo : EIATTR_MAXREG_COUNT
	.align		4
        /*011c*/ 	.byte	0x03, 0x1b
        /*011e*/ 	.short	0x00ff


	//----- nvinfo : EIATTR_MERCURY_ISA_VERSION
	.align		4
        /*0120*/ 	.byte	0x03, 0x5f
        /*0122*/ 	.short	0x0101


	//----- nvinfo : EIATTR_VRC_CTA_INIT_COUNT
	.align		4
        /*0124*/ 	.byte	0x02, 0x4a
	.zero		1
	.zero		1


	//----- nvinfo : EIATTR_EXIT_INSTR_OFFSETS
	.align		4
        /*0128*/ 	.byte	0x04, 0x1c
        /*012a*/ 	.short	(.L_85 - .L_84)


	//   ....[0]....
.L_84:
        /*012c*/ 	.word	0x00000070


	//   ....[1]....
        /*0130*/ 	.word	0x00001540


	//   ....[2]....
        /*0134*/ 	.word	0x00001930


	//   ....[3]....
        /*0138*/ 	.word	0x000051b0


	//   ....[4]....
        /*013c*/ 	.word	0x00006cf0


	//----- nvinfo : EIATTR_CRS_STACK_SIZE
	.align		4
.L_85:
        /*0140*/ 	.byte	0x04, 0x1e
        /*0142*/ 	.short	(.L_87 - .L_86)
.L_86:
        /*0144*/ 	.word	0x00000000


	//----- nvinfo : EIATTR_CBANK_PARAM_SIZE
	.align		4
.L_87:
        /*0148*/ 	.byte	0x03, 0x19
        /*014a*/ 	.short	0x0074


	//----- nvinfo : EIATTR_PARAM_CBANK
	.align		4
        /*014c*/ 	.byte	0x04, 0x0a
        /*014e*/ 	.short	(.L_89 - .L_88)
	.align		4
.L_88:
        /*0150*/ 	.word	index@(.nv.constant0._Z21overlap_ab_gpu_kerneliiiPdS_iiiS_S_S_S_S_S_iS_i)
        /*0154*/ 	.short	0x0380
        /*0156*/ 	.short	0x0074


	//----- nvinfo : EIATTR_SW_WAR
	.align		4
.L_89:
        /*0158*/ 	.byte	0x04, 0x36
        /*015a*/ 	.short	(.L_91 - .L_90)
.L_90:
        /*015c*/ 	.word	0x00000008
.L_91:


//--------------------- .nv.info._Z21overlap_ab_cgf_kernelPdS_S_S_S_S_iijjddd --------------------------
	.section	.nv.info._Z21overlap_ab_cgf_kernelPdS_S_S_S_S_iijjddd,"",@"SHT_CUDA_INFO"
	.sectionflags	@""
	.align	4


	//----- nvinfo : EIATTR_CUDA_API_VERSION
	.align		4
        /*0000*/ 	.byte	0x04, 0x37
        /*0002*/ 	.short	(.L_93 - .L_92)
.L_92:
        /*0004*/ 	.word	0x00000082


	//----- nvinfo : EIATTR_KPARAM_INFO
	.align		4
.L_93:
        /*0008*/ 	.byte	0x04, 0x17
        /*000a*/ 	.short	(.L_95 - .L_94)
.L_94:
        /*000c*/ 	.word	0x00000000
        /*0010*/ 	.short	0x000c
        /*0012*/ 	.short	0x0050
        /*0014*/ 	.byte	0x00, 0xf0, 0x21, 0x00


	//----- nvinfo : EIATTR_KPARAM_INFO
	.align		4
.L_95:
        /*0018*/ 	.byte	0x04, 0x17
        /*001a*/ 	.short	(.L_97 - .L_96)
.L_96:
        /*001c*/ 	.word	0x00000000
        /*0020*/ 	.short	0x000b
        /*0022*/ 	.short	0x0048
        /*0024*/ 	.byte	0x00, 0xf0, 0x21, 0x00


	//----- nvinfo : EIATTR_KPARAM_INFO
	.align		4
.L_97:
        /*0028*/ 	.byte	0x04, 0x17
        /*002a*/ 	.short	(.L_99 - .L_98)
.L_98:
        /*002c*/ 	.word	0x00000000
        /*0030*/ 	.short	0x000a
        /*0032*/ 	.short	0x0040
        /*0034*/ 	.byte	0x00, 0xf0, 0x21, 0x00


	//----- nvinfo : EIATTR_KPARAM_INFO
	.align		4
.L_99:
        /*0038*/ 	.byte	0x04, 0x17
        /*003a*/ 	.short	(.L_101 - .L_100)
.L_100:
        /*003c*/ 	.word	0x00000000
        /*0040*/ 	.short	0x0009
        /*0042*/ 	.short	0x003c
        /*0044*/ 	.byte	0x00, 0xf0, 0x11, 0x00


	//----- nvinfo : EIATTR_KPARAM_INFO
	.align		4
.L_101:
        /*0048*/ 	.byte	0x04, 0x17
        /*004a*/ 	.short	(.L_103 - .L_102)
.L_102:
        /*004c*/ 	.word	0x00000000
        /*0050*/ 	.short	0x0008
        /*0052*/ 	.short	0x0038
        /*0054*/ 	.byte	0x00, 0xf0, 0x11, 0x00


	//----- nvinfo : EIATTR_KPARAM_INFO
	.align		4
.L_103:
        /*0058*/ 	.byte	0x04, 0x17
        /*005a*/ 	.short	(.L_105 - .L_104)
.L_104:
        /*005c*/ 	.word	0x00000000
        /*0060*/ 	.short	0x0007
        /*0062*/ 	.short	0x0034
        /*0064*/ 	.byte	0x00, 0xf0, 0x11, 0x00


	//----- nvinfo : EIATTR_KPARAM_INFO
	.align		4
.L_105:
        /*0068*/ 	.byte	0x04, 0x17
        /*006a*/ 	.short	(.L_107 - .L_106)
.L_106:
        /*006c*/ 	.word	0x00000000
        /*0070*/ 	.short	0x0006
        /*0072*/ 	.short	0x0030
        /*0074*/ 	.byte	0x00, 0xf0, 0x11, 0x00


	//----- nvinfo : EIATTR_KPARAM_INFO
	.align		4
.L_107:
        /*0078*/ 	.byte	0x04, 0x17
        /*007a*/ 	.short	(.L_109 - .L_108)
.L_108:
        /*007c*/ 	.word	0x00000000
        /*0080*/ 	.short	0x0005
        /*0082*/ 	.short	0x0028
        /*0084*/ 	.byte	0x00, 0xf5, 0x21, 0x00


	//----- nvinfo : EIATTR_KPARAM_INFO
	.align		4
.L_109:
        /*0088*/ 	.byte	0x04, 0x17
        /*008a*/ 	.short	(.L_111 - .L_110)
.L_110:
        /*008c*/ 	.word	0x00000000
        /*0090*/ 	.short	0x0004
        /*0092*/ 	.short	0x0020
        /*0094*/ 	.byte	0x00, 0xf5, 0x21, 0x00


	//----- nvinfo : EIATTR_KPARAM_INFO
	.align		4
.L_111:
        /*0098*/ 	.byte	0x04, 0x17
        /*009a*/ 	.short	(.L_113 - .L_112)
.L_112:
        /*009c*/ 	.word	0x00000000
        /*00a0*/ 	.short	0x0003
        /*00a2*/ 	.short	0x0018
        /*00a4*/ 	.byte	0x00, 0xf5, 0x21, 0x00


	//----- nvinfo : EIATTR_KPARAM_INFO
	.align		4
.L_113:
        /*00a8*/ 	.byte	0x04, 0x17
        /*00aa*/ 	.short	(.L_115 - .L_114)
.L_114:
        /*00ac*/ 	.word	0x00000000
        /*00b0*/ 	.short	0x0002
        /*00b2*/ 	.short	0x0010
        /*00b4*/ 	.byte	0x00, 0xf5, 0x21, 0x00


	//----- nvinfo : EIATTR_KPARAM_INFO
	.align		4
.L_115:
        /*00b8*/ 	.byte	0x04, 0x17
        /*00ba*/ 	.short	(.L_117 - .L_116)
.L_116:
        /*00bc*/ 	.word	0x00000000
        /*00c0*/ 	.short	0x0001
        /*00c2*/ 	.short	0x0008
        /*00c4*/ 	.byte	0x00, 0xf5, 0x21, 0x00


	//----- nvinfo : EIATTR_KPARAM_INFO
	.align		4
.L_117:
        /*00c8*/ 	.byte	0x04, 0x17
        /*00ca*/ 	.short	(.L_119 - .L_118)
.L_118:
        /*00cc*/ 	.word	0x00000000
        /*00d0*/ 	.short	0x0000
        /*00d2*/ 	.short	0x0000
        /*00d4*/ 	.byte	0x00, 0xf5, 0x21, 0x00


	//----- nvinfo : EIATTR_SPARSE_MMA_MASK
	.align		4
.L_119:
        /*00d8*/ 	.byte	0x03, 0x50
        /*00da*/ 	.short	0x0000


	//----- nvinfo : EIATTR_MAXREG_COUNT
	.align		4
        /*00dc*/ 	.byte	0x03, 0x1b
        /*00de*/ 	.short	0x00ff


	//----- nvinfo : EIATTR_MERCURY_ISA_VERSION
	.align		4
        /*00e0*/ 	.byte	0x03, 0x5f
        /*00e2*/ 	.short	0x0101


	//----- nvinfo : EIATTR_VRC_CTA_INIT_COUNT
	.align		4
        /*00e4*/ 	.byte	0x02, 0x4a
	.zero		1
	.zero		1


	//----- nvinfo : EIATTR_EXIT_INSTR_OFFSETS
	.align		4
        /*00e8*/ 	.byte	0x04, 0x1c
        /*00ea*/ 	.short	(.L_121 - .L_120)


	//   ....[0]....
.L_120:
        /*00ec*/ 	.word	0x00002b30


	//   ....[1]....
        /*00f0*/ 	.word	0x00002b60


	//   ....[2]....
        /*00f4*/ 	.word	0x00003e30


	//----- nvinfo : EIATTR_CRS_STACK_SIZE
	.align		4
.L_121:
        /*00f8*/ 	.byte	0x04, 0x1e
        /*00fa*/ 	.short	(.L_123 - .L_122)
.L_122:
        /*00fc*/ 	.word	0x00000000


	//----- nvinfo : EIATTR_CBANK_PARAM_SIZE
	.align		4
.L_123:
        /*0100*/ 	.byte	0x03, 0x19
        /*0102*/ 	.short	0x0058


	//----- nvinfo : EIATTR_PARAM_CBANK
	.align		4
        /*0104*/ 	.byte	0x04, 0x0a
        /*0106*/ 	.short	(.L_125 - .L_124)
	.align		4
.L_124:
        /*0108*/ 	.word	index@(.nv.constant0._Z21overlap_ab_cgf_kernelPdS_S_S_S_S_iijjddd)
        /*010c*/ 	.short	0x0380
        /*010e*/ 	.short	0x0058


	//----- nvinfo : EIATTR_SW_WAR
	.align		4
.L_125:
        /*0110*/ 	.byte	0x04, 0x36
        /*0112*/ 	.short	(.L_127 - .L_126)
.L_126:
        /*0114*/ 	.word	0x00000008
.L_127:


//--------------------- .nv.callgraph             --------------------------
	.section	.nv.callgraph,"",@"SHT_CUDA_CALLGRAPH"
	.align	4
	.sectionentsize	8
	.align		4
        /*0000*/ 	.word	0x00000000
	.align		4
        /*0004*/ 	.word	0xffffffff
	.align		4
        /*0008*/ 	.word	0x00000000
	.align		4
        /*000c*/ 	.word	0xfffffffe
	.align		4
        /*0010*/ 	.word	0x00000000
	.align		4
        /*0014*/ 	.word	0xfffffffd
	.align		4
        /*0018*/ 	.word	0x00000000
	.align		4
        /*001c*/ 	.word	0xfffffffc


//--------------------- .text.compute_s_gpu_kernel --------------------------
	.section	.text.compute_s_gpu_kernel,"ax",@progbits
	.align	128
        .global         compute_s_gpu_kernel
        .type           compute_s_gpu_kernel,@function
        .size           compute_s_gpu_kernel,(.L_x_189 - compute_s_gpu_kernel)
        .other          compute_s_gpu_kernel,@"STO_CUDA_ENTRY STV_DEFAULT"
compute_s_gpu_kernel:
.text.compute_s_gpu_kernel:
[----:B------:R-:W0:Y:S01]  /*0000*/  LDC R1, c[0x0][0x37c] ;  /* 0x0000df00ff017b82 */ /* 0x000e220000000800 */
[----:B------:R-:W1:Y:S07]  /*0010*/  S2R R3, SR_CTAID.X ;  /* 0x0000000000037919 */ /* 0x000e6e0000002500 */
[----:B------:R-:W2:Y:S01]  /*0020*/  LDC.64 R28, c[0x0][0x380] ;  /* 0x0000e000ff1c7b82 */ /* 0x000ea20000000a00 */
[----:B------:R-:W3:Y:S01]  /*0030*/  LDCU.64 UR16, c[0x0][0x358] ;  /* 0x00006b00ff1077ac */ /* 0x000ee20008000a00 */
[----:B0-----:R-:W-:-:S06]  /*0040*/  VIADD R1, R1, 0xffffffb8 ;  /* 0xffffffb801017836 */ /* 0x001fcc0000000000 */
[----:B------:R-:W0:Y:S01]  /*0050*/  LDC.64 R18, c[0x0][0x388] ;  /* 0x0000e200ff127b82 */ /* 0x000e220000000a00 */
[----:B-1----:R-:W-:-:S04]  /*0060*/  IMAD R3, R3, 0x3, RZ ;  /* 0x0000000303037824 */ /* 0x002fc800078e02ff */
[----:B--2---:R-:W-:-:S05]  /*0070*/  IMAD.WIDE R28, R3, 0x4, R28 ;  /* 0x00000004031c7825 */ /* 0x004fca00078e021c */
[----:B---3--:R-:W2:Y:S04]  /*0080*/  LDG.E R2, desc[UR16][R28.64+0x4] ;  /* 0x000004101c027981 */ /* 0x008ea8000c1e1900 */
[----:B------:R-:W3:Y:S01]  /*0090*/  LDG.E R0, desc[UR16][R28.64] ;  /* 0x000000101c007981 */ /* 0x000ee2000c1e1900 */
[----:B------:R-:W1:Y:S01]  /*00a0*/  S2R R9, SR_TID.Y ;  /* 0x0000000000097919 */ /* 0x000e620000002200 */
[----:B------:R-:W4:Y:S01]  /*00b0*/  S2R R8, SR_TID.X ;  /* 0x0000000000087919 */ /* 0x000f220000002100 */
[----:B--2---:R-:W-:Y:S02]  /*00c0*/  LEA R23, R2, 0xfffffffa, 0x3 ;  /* 0xfffffffa02177811 */ /* 0x004fe400078e18ff */
[----:B---3--:R-:W-:-:S03]  /*00d0*/  LEA R3, R0, 0xfffffffa, 0x3 ;  /* 0xfffffffa00037811 */ /* 0x008fc600078e18ff */
[----:B0-----:R-:W-:-:S04]  /*00e0*/  IMAD.WIDE R22, R23, 0x4, R18 ;  /* 0x0000000417167825 */ /* 0x001fc800078e0212 */
[----:B------:R-:W-:Y:S01]  /*00f0*/  IMAD.WIDE R18, R3, 0x4, R18 ;  /* 0x0000000403127825 */ /* 0x000fe200078e0212 */
[----:B------:R-:W1:Y:S04]  /*0100*/  LDG.E R10, desc[UR16][R22.64] ;  /* 0x00000010160a7981 */ /* 0x000e68000c1e1900 */
[----:B------:R-:W4:Y:S01]  /*0110*/  LDG.E R11, desc[UR16][R18.64] ;  /* 0x00000010120b7981 */ /* 0x000f22000c1e1900 */
[----:B------:R-:W-:Y:S02]  /*0120*/  R2UR UR20, R1 ;  /* 0x00000000011472ca */ /* 0x000fe400000e0000 */
[----:B-1----:R-:W-:-:S04]  /*0130*/  ISETP.GE.AND P0, PT, R9, R10, PT ;  /* 0x0000000a0900720c */ /* 0x002fc80003f06270 */
[----:B----4-:R-:W-:-:S13]  /*0140*/  ISETP.GE.OR P0, PT, R8, R11, P0 ;  /* 0x0000000b0800720c */ /* 0x010fda0000706670 */
[----:B------:R-:W-:Y:S05]  /*0150*/  @P0 EXIT ;  /* 0x000000000000094d */ /* 0x000fea0003800000 */
[----:B------:R-:W2:Y:S01]  /*0160*/  LDG.E R33, desc[UR16][R18.64+0x14] ;  /* 0x0000141012217981 */ /* 0x000ea2000c1e1900 */
[----:B------:R-:W2:Y:S03]  /*0170*/  LDC.64 R16, c[0x0][0x390] ;  /* 0x0000e400ff107b82 */ /* 0x000ea60000000a00 */
[----:B------:R-:W3:Y:S04]  /*0180*/  LDG.E R31, desc[UR16][R22.64+0x14] ;  /* 0x00001410161f7981 */ /* 0x000ee8000c1e1900 */
[----:B------:R-:W4:Y:S04]  /*0190*/  LDG.E R35, desc[UR16][R18.64+0xc] ;  /* 0x00000c1012237981 */ /* 0x000f28000c1e1900 */
[----:B------:R-:W4:Y:S04]  /*01a0*/  LDG.E R0, desc[UR16][R22.64+0xc] ;  /* 0x00000c1016007981 */ /* 0x000f28000c1e1900 */
[----:B------:R-:W4:Y:S04]  /*01b0*/  LDG.E R24, desc[UR16][R18.64+-0x4] ;  /* 0xfffffc1012187981 */ /* 0x000f28000c1e1900 */
[----:B------:R-:W4:Y:S04]  /*01c0*/  LDG.E R25, desc[UR16][R22.64+-0x4] ;  /* 0xfffffc1016197981 */ /* 0x000f28000c1e1900 */
[----:B------:R0:W4:Y:S04]  /*01d0*/  LDG.E R26, desc[UR16][R18.64+0x10] ;  /* 0x00001010121a7981 */ /* 0x000128000c1e1900 */
[----:B------:R-:W4:Y:S01]  /*01e0*/  LDG.E R27, desc[UR16][R28.64+0x8] ;  /* 0x000008101c1b7981 */ /* 0x000f22000c1e1900 */
[----:B--2---:R-:W-:-:S04]  /*01f0*/  IMAD.WIDE R32, R33, 0x8, R16 ;  /* 0x0000000821207825 */ /* 0x004fc800078e0210 */
[----:B---3--:R-:W-:Y:S01]  /*0200*/  IMAD.WIDE R30, R31, 0x8, R16 ;  /* 0x000000081f1e7825 */ /* 0x008fe200078e0210 */
[----:B------:R-:W2:Y:S03]  /*0210*/  LDG.E.64 R6, desc[UR16][R32.64] ;  /* 0x0000001020067981 */ /* 0x000ea6000c1e1b00 */
[----:B----4-:R-:W-:Y:S01]  /*0220*/  IMAD.IADD R35, R35, 0x1, R8 ;  /* 0x0000000123237824 */ /* 0x010fe200078e0208 */
[----:B------:R-:W2:Y:S01]  /*0230*/  LDG.E.64 R20, desc[UR16][R30.64] ;  /* 0x000000101e147981 */ /* 0x000ea2000c1e1b00 */
[----:B------:R-:W-:-:S03]  /*0240*/  IMAD.IADD R37, R0, 0x1, R9 ;  /* 0x0000000100257824 */ /* 0x000fc600078e0209 */
[----:B------:R-:W3:Y:S01]  /*0250*/  LDG.E.64 R4, desc[UR16][R32.64+0x8] ;  /* 0x0000081020047981 */ /* 0x000ee2000c1e1b00 */
[----:B0-----:R-:W-:-:S03]  /*0260*/  IMAD.WIDE R18, R35, 0x8, R16 ;  /* 0x0000000823127825 */ /* 0x001fc600078e0210 */
[----:B------:R-:W3:Y:S01]  /*0270*/  LDG.E.64 R14, desc[UR16][R30.64+0x8] ;  /* 0x000008101e0e7981 */ /* 0x000ee2000c1e1b00 */
[----:B------:R-:W-:-:S03]  /*0280*/  IMAD.WIDE R16, R37, 0x8, R16 ;  /* 0x0000000825107825 */ /* 0x000fc600078e0210 */
[----:B------:R-:W4:Y:S04]  /*0290*/  LDG.E.64 R2, desc[UR16][R32.64+0x10] ;  /* 0x0000101020027981 */ /* 0x000f28000c1e1b00 */
[----:B------:R-:W4:Y:S04]  /*02a0*/  LDG.E.64 R12, desc[UR16][R30.64+0x10] ;  /* 0x000010101e0c7981 */ /* 0x000f28000c1e1b00 */
[----:B------:R0:W5:Y:S04]  /*02b0*/  LDG.E R0, desc[UR16][R22.64+0x10] ;  /* 0x0000101016007981 */ /* 0x000168000c1e1900 */
[----:B------:R-:W5:Y:S04]  /*02c0*/  LDG.E.64 R18, desc[UR16][R18.64] ;  /* 0x0000001012127981 */ /* 0x000f68000c1e1b00 */
[----:B------:R-:W5:Y:S01]  /*02d0*/  LDG.E.64 R16, desc[UR16][R16.64] ;  /* 0x0000001010107981 */ /* 0x000f62000c1e1b00 */
[----:B------:R-:W-:-:S02]  /*02e0*/  R2UR UR5, R24 ;  /* 0x00000000180572ca */ /* 0x000fc400000e0000 */
[----:B------:R-:W-:Y:S01]  /*02f0*/  R2UR UR10, R25 ;  /* 0x00000000190a72ca */ /* 0x000fe200000e0000 */
[----:B------:R0:W-:Y:S04]  /*0300*/  STL.64 [R1], RZ ;  /* 0x000000ff01007387 */ /* 0x0001e80000100a00 */
[----:B------:R0:W-:Y:S04]  /*0310*/  STL.64 [R1+0x8], RZ ;  /* 0x000008ff01007387 */ /* 0x0001e80000100a00 */
[----:B------:R0:W-:Y:S04]  /*0320*/  STL.64 [R1+0x10], RZ ;  /* 0x000010ff01007387 */ /* 0x0001e80000100a00 */
[----:B------:R0:W-:Y:S04]  /*0330*/  STL.64 [R1+0x18], RZ ;  /* 0x000018ff01007387 */ /* 0x0001e80000100a00 */
[----:B------:R0:W-:Y:S04]  /*0340*/  STL.64 [R1+0x20], RZ ;  /* 0x000020ff01007387 */ /* 0x0001e80000100a00 */
[----:B------:R0:W-:Y:S04]  /*0350*/  STL.64 [R1+0x28], RZ ;  /* 0x000028ff01007387 */ /* 0x0001e80000100a00 */
[----:B------:R0:W-:Y:S04]  /*0360*/  STL.64 [R1+0x30], RZ ;  /* 0x000030ff01007387 */ /* 0x0001e80000100a00 */
[----:B------:R0:W-:Y:S04]  /*0370*/  STL.64 [R1+0x38], RZ ;  /* 0x000038ff01007387 */ /* 0x0001e80000100a00 */
[----:B------:R0:W-:Y:S01]  /*0380*/  STL.64 [R1+0x40], RZ ;  /* 0x000040ff01007387 */ /* 0x0001e20000100a00 */
[----:B------:R-:W-:Y:S01]  /*0390*/  ULOP3.LUT UP0, URZ, UR5, UR10, URZ, 0xfc, !UPT ;  /* 0x0000000a05ff7292 */ /* 0x000fe2000f80fcff */
[----:B------:R-:W-:-:S02]  /*03a0*/  R2UR UR21, R26 ;  /* 0x000000001a1572ca */ /* 0x000fc400000e0000 */
[----:B------:R-:W-:-:S11]  /*03b0*/  R2UR UR22, R27 ;  /* 0x000000001b1672ca */ /* 0x000fd600000e0000 */
[----:B------:R-:W-:Y:S01]  /*03c0*/  USHF.R.S32.HI UR23, URZ, 0x1f, UR21 ;  /* 0x0000001fff177899 */ /* 0x000fe20008011415 */
[----:B--2---:R-:W-:Y:S02]  /*03d0*/  DADD R6, R6, -R20 ;  /* 0x0000000006067229 */ /* 0x004fe40000000814 */
[----:B---3--:R-:W-:Y:S02]  /*03e0*/  DADD R4, R4, -R14 ;  /* 0x0000000004047229 */ /* 0x008fe4000000080e */
[----:B----4-:R-:W-:Y:S01]  /*03f0*/  DADD R2, R2, -R12 ;  /* 0x0000000002027229 */ /* 0x010fe2000000080c */
[----:B0-----:R-:W-:Y:S10]  /*0400*/  BRA.U !UP0, `(.L_x_0) ;  /* 0x0000001d08147547 */ /* 0x001ff4000b800000 */
[----:B------:R-:W-:-:S04]  /*0410*/  UISETP.NE.AND UP0, UPT, UR10, 0x1, UPT ;  /* 0x000000010a00788c */ /* 0x000fc8000bf05270 */
[----:B------:R-:W-:-:S09]  /*0420*/  UISETP.EQ.AND UP0, UPT, UR5, URZ, !UP0 ;  /* 0x000000ff0500728c */ /* 0x000fd2000c702270 */
[----:B------:R-:W-:Y:S05]  /*0430*/  BRA.U !UP0, `(.L_x_1) ;  /* 0x00000009082c7547 */ /* 0x000fea000b800000 */
[----:B------:R-:W-:-:S08]  /*0440*/  DMUL R12, R4, R4 ;  /* 0x00000004040c7228 */ /* 0x000fd00000000000 */
[----:B------:R-:W-:-:S08]  /*0450*/  DFMA R12, R6, R6, R12 ;  /* 0x00000006060c722b */ /* 0x000fd0000000000c */
[----:B------:R-:W-:Y:S01]  /*0460*/  DFMA R24, R2, R2, R12 ;  /* 0x000000020218722b */ /* 0x000fe2000000000c */
[----:B------:R-:W-:Y:S01]  /*0470*/  MOV R12, 0x0 ;  /* 0x00000000000c7802 */ /* 0x000fe20000000f00 */
[----:B------:R-:W-:-:S04]  /*0480*/  IMAD.MOV.U32 R13, RZ, RZ, 0x3fd80000 ;  /* 0x3fd80000ff0d7424 */ /* 0x000fc800078e00ff */
[----:B------:R-:W0:Y:S04]  /*0490*/  MUFU.RSQ64H R31, R25 ;  /* 0x00000019001f7308 */ /* 0x000e280000001c00 */
[----:B------:R-:W-:-:S05]  /*04a0*/  VIADD R30, R25, 0xfcb00000 ;  /* 0xfcb00000191e7836 */ /* 0x000fca0000000000 */
[----:B------:R-:W-:Y:S01]  /*04b0*/  ISETP.GE.U32.AND P0, PT, R30, 0x7ca00000, PT ;  /* 0x7ca000001e00780c */ /* 0x000fe20003f06070 */
[----:B0-----:R-:W-:-:S08]  /*04c0*/  DMUL R6, R30, R30 ;  /* 0x0000001e1e067228 */ /* 0x001fd00000000000 */
[----:B------:R-:W-:-:S08]  /*04d0*/  DFMA R6, R24, -R6, 1 ;  /* 0x3ff000001806742b */ /* 0x000fd00000000806 */
[----:B------:R-:W-:Y:S02]  /*04e0*/  DFMA R12, R6, R12, 0.5 ;  /* 0x3fe00000060c742b */ /* 0x000fe4000000000c */
[----:B------:R-:W-:-:S08]  /*04f0*/  DMUL R6, R30, R6 ;  /* 0x000000061e067228 */ /* 0x000fd00000000000 */
[----:B------:R-:W-:-:S08]  /*0500*/  DFMA R6, R12, R6, R30 ;  /* 0x000000060c06722b */ /* 0x000fd0000000001e */
[----:B------:R-:W-:Y:S02]  /*0510*/  DMUL R14, R24, R6 ;  /* 0x00000006180e7228 */ /* 0x000fe40000000000 */
[----:B------:R-:W-:Y:S02]  /*0520*/  VIADD R29, R7, 0xfff00000 ;  /* 0xfff00000071d7836 */ /* 0x000fe40000000000 */
[----:B------:R-:W-:-:S04]  /*0530*/  IMAD.MOV.U32 R28, RZ, RZ, R6 ;  /* 0x000000ffff1c7224 */ /* 0x000fc800078e0006 */
[----:B------:R-:W-:-:S08]  /*0540*/  DFMA R26, R14, -R14, R24 ;  /* 0x8000000e0e1a722b */ /* 0x000fd00000000018 */
[----:B------:R-:W-:Y:S01]  /*0550*/  DFMA R12, R26, R28, R14 ;  /* 0x0000001c1a0c722b */ /* 0x000fe2000000000e */
[----:B------:R-:W-:Y:S10]  /*0560*/  @!P0 BRA `(.L_x_2) ;  /* 0x0000000000108947 */ /* 0x000ff40003800000 */
[----:B------:R-:W-:Y:S01]  /*0570*/  IMAD.MOV.U32 R28, RZ, RZ, R6 ;  /* 0x000000ffff1c7224 */ /* 0x000fe200078e0006 */
[----:B------:R-:W-:-:S07]  /*0580*/  MOV R12, 0x5a0 ;  /* 0x000005a0000c7802 */ /* 0x000fce0000000f00 */
[----:B-----5:R-:W-:Y:S05]  /*0590*/  CALL.REL.NOINC `($__internal_1_$__cuda_sm20_dsqrt_rn_f64_mediumpath_v1) ;  /* 0x00000038007c7944 */ /* 0x020fea0003c00000 */
[----:B------:R-:W-:-:S07]  /*05a0*/  MOV R12, R14 ;  /* 0x0000000e000c7202 */ /* 0x000fce0000000f00 */
.L_x_2:
[----:B-----5:R-:W-:Y:S01]  /*05b0*/  DADD R6, R18, R16 ;  /* 0x0000000012067229 */ /* 0x020fe20000000010 */
[----:B------:R-:W-:Y:S05]  /*05c0*/  BSSY.RECONVERGENT B0, `(.L_x_3) ;  /* 0x0000010000007945 */ /* 0x000fea0003800200 */
[----:B------:R-:W0:Y:S04]  /*05d0*/  MUFU.RCP64H R15, R7 ;  /* 0x00000007000f7308 */ /* 0x000e280000001800 */
[----:B------:R-:W-:-:S05]  /*05e0*/  VIADD R14, R7, 0x300402 ;  /* 0x00300402070e7836 */ /* 0x000fca0000000000 */
[----:B------:R-:W-:Y:S01]  /*05f0*/  FSETP.GEU.AND P0, PT, |R14|, 5.8789094863358348022e-39, PT ;  /* 0x004004020e00780b */ /* 0x000fe20003f0e200 */
[----:B0-----:R-:W-:-:S08]  /*0600*/  DFMA R20, -R6, R14, 1 ;  /* 0x3ff000000614742b */ /* 0x001fd0000000010e */
[----:B------:R-:W-:-:S08]  /*0610*/  DFMA R20, R20, R20, R20 ;  /* 0x000000141414722b */ /* 0x000fd00000000014 */
[----:B------:R-:W-:-:S08]  /*0620*/  DFMA R20, R14, R20, R14 ;  /* 0x000000140e14722b */ /* 0x000fd0000000000e */
[----:B------:R-:W-:-:S08]  /*0630*/  DFMA R22, -R6, R20, 1 ;  /* 0x3ff000000616742b */ /* 0x000fd00000000114 */
[----:B------:R-:W-:Y:S01]  /*0640*/  DFMA R14, R20, R22, R20 ;  /* 0x00000016140e722b */ /* 0x000fe20000000014 */
[----:B------:R-:W-:Y:S10]  /*0650*/  @P0 BRA `(.L_x_4) ;  /* 0x0000000000180947 */ /* 0x000ff40003800000 */
[----:B------:R-:W-:Y:S01]  /*0660*/  LOP3.LUT R22, R7, 0x7fffffff, RZ, 0xc0, !PT ;  /* 0x7fffffff07167812 */ /* 0x000fe200078ec0ff */
[----:B------:R-:W-:Y:S01]  /*0670*/  IMAD.MOV.U32 R14, RZ, RZ, R6 ;  /* 0x000000ffff0e7224 */ /* 0x000fe200078e0006 */
[----:B------:R-:W-:Y:S01]  /*0680*/  MOV R26, 0x6c0 ;  /* 0x000006c0001a7802 */ /* 0x000fe20000000f00 */
[----:B------:R-:W-:Y:S02]  /*0690*/  IMAD.MOV.U32 R15, RZ, RZ, R7 ;  /* 0x000000ffff0f7224 */ /* 0x000fe400078e0007 */
[----:B------:R-:W-:-:S07]  /*06a0*/  VIADD R22, R22, 0xfff00000 ;  /* 0xfff0000016167836 */ /* 0x000fce0000000000 */
[----:B------:R-:W-:Y:S05]  /*06b0*/  CALL.REL.NOINC `($__internal_0_$__cuda_sm20_dblrcp_rn_slowpath_v3) ;  /* 0x0000003400947944 */ /* 0x000fea0003c00000 */
.L_x_4:
[----:B------:R-:W-:Y:S05]  /*06c0*/  BSYNC.RECONVERGENT B0 ;  /* 0x0000000000007941 */ /* 0x000fea0003800200 */
.L_x_3:
[----:B------:R-:W-:Y:S01]  /*06d0*/  DMUL R6, R16, R14 ;  /* 0x0000000e10067228 */ /* 0x000fe20000000000 */
[----:B------:R-:W-:Y:S01]  /*06e0*/  UMOV UR6, 0xfefa39ef ;  /* 0xfefa39ef00067882 */ /* 0x000fe20000000000 */
[----:B------:R-:W-:Y:S01]  /*06f0*/  UMOV UR7, 0x3fe62e42 ;  /* 0x3fe62e4200077882 */ /* 0x000fe20000000000 */
[----:B------:R-:W-:Y:S01]  /*0700*/  UMOV UR8, 0x69ce2bdf ;  /* 0x69ce2bdf00087882 */ /* 0x000fe20000000000 */
[----:B------:R-:W-:Y:S01]  /*0710*/  UMOV UR9, 0x3e5ade15 ;  /* 0x3e5ade1500097882 */ /* 0x000fe20000000000 */
[----:B------:R-:W-:Y:S02]  /*0720*/  HFMA2 R22, -RZ, RZ, 0, 0 ;  /* 0x00000000ff167431 */ /* 0x000fe400000001ff */
[----:B------:R-:W-:Y:S01]  /*0730*/  IMAD.MOV.U32 R23, RZ, RZ, 0x3fd80000 ;  /* 0x3fd80000ff177424 */ /* 0x000fe200078e00ff */
[----:B------:R-:W-:Y:S01]  /*0740*/  BSSY.RECONVERGENT B0, `(.L_x_5) ;  /* 0x000004e000007945 */ /* 0x000fe20003800200 */
[----:B------:R-:W-:Y:S02]  /*0750*/  DMUL R18, R18, -R6 ;  /* 0x8000000612127228 */ /* 0x000fe40000000000 */
[----:B------:R-:W-:-:S06]  /*0760*/  DADD R6, R6, -1 ;  /* 0xbff0000006067429 */ /* 0x000fcc0000000000 */
[----:B------:R-:W-:Y:S02]  /*0770*/  DMUL R18, R18, R12 ;  /* 0x0000000c12127228 */ /* 0x000fe40000000000 */
[-C--:B------:R-:W-:Y:S02]  /*0780*/  DMUL R4, R4, R6.reuse ;  /* 0x0000000604047228 */ /* 0x080fe40000000000 */
[----:B------:R-:W-:-:S04]  /*0790*/  DMUL R2, R2, R6 ;  /* 0x0000000602027228 */ /* 0x000fc80000000000 */
[----:B------:R-:W-:Y:S01]  /*07a0*/  DMUL R20, R18, R12 ;  /* 0x0000000c12147228 */ /* 0x000fe20000000000 */
[----:B------:R-:W-:Y:S01]  /*07b0*/  MOV R12, 0x652b82fe ;  /* 0x652b82fe000c7802 */ /* 0x000fe20000000f00 */
[----:B------:R-:W-:-:S06]  /*07c0*/  IMAD.MOV.U32 R13, RZ, RZ, 0x3ff71547 ;  /* 0x3ff71547ff0d7424 */ /* 0x000fcc00078e00ff */
[----:B------:R-:W-:Y:S02]  /*07d0*/  DFMA R12, R20, R12, 6.75539944105574400000e+15 ;  /* 0x43380000140c742b */ /* 0x000fe4000000000c */
[----:B------:R-:W-:-:S06]  /*07e0*/  FSETP.GEU.AND P1, PT, |R21|, 4.1917929649353027344, PT ;  /* 0x4086232b1500780b */ /* 0x000fcc0003f2e200 */
[----:B------:R-:W-:-:S08]  /*07f0*/  DADD R18, R12, -6.75539944105574400000e+15 ;  /* 0xc33800000c127429 */ /* 0x000fd00000000000 */
[----:B------:R-:W-:Y:S01]  /*0800*/  DFMA R16, R18, -UR6, R20 ;  /* 0x8000000612107c2b */ /* 0x000fe20008000014 */
[----:B------:R-:W-:Y:S01]  /*0810*/  UMOV UR6, 0x3b39803f ;  /* 0x3b39803f00067882 */ /* 0x000fe20000000000 */
[----:B------:R-:W-:-:S06]  /*0820*/  UMOV UR7, 0x3c7abc9e ;  /* 0x3c7abc9e00077882 */ /* 0x000fcc0000000000 */
[----:B------:R-:W-:Y:S01]  /*0830*/  DFMA R18, R18, -UR6, R16 ;  /* 0x8000000612127c2b */ /* 0x000fe20008000010 */
[----:B------:R-:W-:Y:S01]  /*0840*/  UMOV UR6, 0x54442d18 ;  /* 0x54442d1800067882 */ /* 0x000fe20000000000 */
[----:B------:R-:W-:Y:S01]  /*0850*/  IMAD.MOV.U32 R16, RZ, RZ, -0x35dec16 ;  /* 0xfca213eaff107424 */ /* 0x000fe200078e00ff */
[----:B------:R-:W-:Y:S01]  /*0860*/  UMOV UR7, 0x400921fb ;  /* 0x400921fb00077882 */ /* 0x000fe20000000000 */
[----:B------:R-:W-:Y:S01]  /*0870*/  IMAD.MOV.U32 R17, RZ, RZ, 0x3e928af3 ;  /* 0x3e928af3ff117424 */ /* 0x000fe200078e00ff */
[----:B------:R-:W-:Y:S01]  /*0880*/  DMUL R14, R14, UR6 ;  /* 0x000000060e0e7c28 */ /* 0x000fe20008000000 */
[----:B------:R-:W-:Y:S01]  /*0890*/  UMOV UR6, 0x62401315 ;  /* 0x6240131500067882 */ /* 0x000fe20000000000 */
[----:B------:R-:W-:-:S03]  /*08a0*/  UMOV UR7, 0x3ec71dee ;  /* 0x3ec71dee00077882 */ /* 0x000fc60000000000 */
[----:B------:R-:W-:-:S03]  /*08b0*/  DFMA R16, R18, UR8, R16 ;  /* 0x0000000812107c2b */ /* 0x000fc60008000010 */
[----:B------:R-:W-:-:S05]  /*08c0*/  DMUL R24, R14, R14 ;  /* 0x0000000e0e187228 */ /* 0x000fca0000000000 */
[----:B------:R-:W-:Y:S01]  /*08d0*/  DFMA R16, R18, R16, UR6 ;  /* 0x0000000612107e2b */ /* 0x000fe20008000010 */
[----:B------:R-:W-:Y:S01]  /*08e0*/  UMOV UR6, 0x7c89eb71 ;  /* 0x7c89eb7100067882 */ /* 0x000fe20000000000 */
[----:B------:R-:W-:Y:S01]  /*08f0*/  UMOV UR7, 0x3efa0199 ;  /* 0x3efa019900077882 */ /* 0x000fe20000000000 */
[----:B------:R-:W-:-:S05]  /*0900*/  DMUL R24, R14, R24 ;  /* 0x000000180e187228 */ /* 0x000fca0000000000 */
[----:B------:R-:W-:Y:S01]  /*0910*/  DFMA R16, R18, R16, UR6 ;  /* 0x0000000612107e2b */ /* 0x000fe20008000010 */
[----:B------:R-:W0:Y:S01]  /*0920*/  MUFU.RSQ64H R31, R25 ;  /* 0x00000019001f7308 */ /* 0x000e220000001c00 */
[----:B------:R-:W-:Y:S01]  /*0930*/  UMOV UR6, 0x14761f65 ;  /* 0x14761f6500067882 */ /* 0x000fe20000000000 */
[----:B------:R-:W-:Y:S02]  /*0940*/  UMOV UR7, 0x3f2a01a0 ;  /* 0x3f2a01a000077882 */ /* 0x000fe40000000000 */
[----:B------:R-:W-:-:S03]  /*0950*/  VIADD R30, R25, 0xfcb00000 ;  /* 0xfcb00000191e7836 */ /* 0x000fc60000000000 */
[----:B------:R-:W-:Y:S01]  /*0960*/  DFMA R16, R18, R16, UR6 ;  /* 0x0000000612107e2b */ /* 0x000fe20008000010 */
[----:B------:R-:W-:Y:S01]  /*0970*/  UMOV UR6, 0x1852b7af ;  /* 0x1852b7af00067882 */ /* 0x000fe20000000000 */
[----:B------:R-:W-:Y:S01]  /*0980*/  UMOV UR7, 0x3f56c16c ;  /* 0x3f56c16c00077882 */ /* 0x000fe20000000000 */
[----:B------:R-:W-:-:S05]  /*0990*/  ISETP.GE.U32.AND P0, PT, R30, 0x7ca00000, PT ;  /* 0x7ca000001e00780c */ /* 0x000fca0003f06070 */
[----:B------:R-:W-:Y:S01]  /*09a0*/  DFMA R16, R18, R16, UR6 ;  /* 0x0000000612107e2b */ /* 0x000fe20008000010 */
[----:B------:R-:W-:Y:S01]  /*09b0*/  UMOV UR6, 0x11122322 ;  /* 0x1112232200067882 */ /* 0x000fe20000000000 */
[----:B------:R-:W-:Y:S01]  /*09c0*/  UMOV UR7, 0x3f811111 ;  /* 0x3f81111100077882 */ /* 0x000fe20000000000 */
[----:B0-----:R-:W-:-:S05]  /*09d0*/  DMUL R14, R30, R30 ;  /* 0x0000001e1e0e7228 */ /* 0x001fca0000000000 */
[----:B------:R-:W-:Y:S01]  /*09e0*/  DFMA R16, R18, R16, UR6 ;  /* 0x0000000612107e2b */ /* 0x000fe20008000010 */
[----:B------:R-:W-:Y:S01]  /*09f0*/  UMOV UR6, 0x555502a1 ;  /* 0x555502a100067882 */ /* 0x000fe20000000000 */
[----:B------:R-:W-:Y:S01]  /*0a00*/  UMOV UR7, 0x3fa55555 ;  /* 0x3fa5555500077882 */ /* 0x000fe20000000000 */
[----:B------:R-:W-:-:S05]  /*0a10*/  DFMA R14, R24, -R14, 1 ;  /* 0x3ff00000180e742b */ /* 0x000fca000000080e */
[----:B------:R-:W-:Y:S01]  /*0a20*/  DFMA R16, R18, R16, UR6 ;  /* 0x0000000612107e2b */ /* 0x000fe20008000010 */
[----:B------:R-:W-:Y:S01]  /*0a30*/  UMOV UR6, 0x55555511 ;  /* 0x5555551100067882 */ /* 0x000fe20000000000 */
[----:B------:R-:W-:Y:S01]  /*0a40*/  UMOV UR7, 0x3fc55555 ;  /* 0x3fc5555500077882 */ /* 0x000fe20000000000 */
[----:B------:R-:W-:Y:S02]  /*0a50*/  DFMA R22, R14, R22, 0.5 ;  /* 0x3fe000000e16742b */ /* 0x000fe40000000016 */
[----:B------:R-:W-:-:S03]  /*0a60*/  DMUL R26, R30, R14 ;  /* 0x0000000e1e1a7228 */ /* 0x000fc60000000000 */
[----:B------:R-:W-:Y:S01]  /*0a70*/  DFMA R14, R18, R16, UR6 ;  /* 0x00000006120e7e2b */ /* 0x000fe20008000010 */
[----:B------:R-:W-:Y:S01]  /*0a80*/  UMOV UR6, 0xb ;  /* 0x0000000b00067882 */ /* 0x000fe20000000000 */
[----:B------:R-:W-:-:S03]  /*0a90*/  UMOV UR7, 0x3fe00000 ;  /* 0x3fe0000000077882 */ /* 0x000fc60000000000 */
[----:B------:R-:W-:-:S03]  /*0aa0*/  DFMA R16, R22, R26, R30 ;  /* 0x0000001a1610722b */ /* 0x000fc6000000001e */
[----:B------:R-:W-:-:S05]  /*0ab0*/  DFMA R22, R18, R14, UR6 ;  /* 0x0000000612167e2b */ /* 0x000fca000800000e */
[----:B------:R-:W-:Y:S02]  /*0ac0*/  DMUL R14, R24, R16 ;  /* 0x00000010180e7228 */ /* 0x000fe40000000000 */
[----:B------:R-:W-:Y:S01]  /*0ad0*/  VIADD R29, R17, 0xfff00000 ;  /* 0xfff00000111d7836 */ /* 0x000fe20000000000 */
[----:B------:R-:W-:Y:S01]  /*0ae0*/  DFMA R22, R18, R22, 1 ;  /* 0x3ff000001216742b */ /* 0x000fe20000000016 */
[----:B------:R-:W-:-:S04]  /*0af0*/  IMAD.MOV.U32 R28, RZ, RZ, R16 ;  /* 0x000000ffff1c7224 */ /* 0x000fc800078e0010 */
[----:B------:R-:W-:-:S03]  /*0b00*/  DFMA R26, R14, -R14, R24 ;  /* 0x8000000e0e1a722b */ /* 0x000fc60000000018 */
[----:B------:R-:W-:-:S05]  /*0b10*/  DFMA R18, R18, R22, 1 ;  /* 0x3ff000001212742b */ /* 0x000fca0000000016 */
[----:B------:R-:W-:-:S05]  /*0b20*/  DFMA R22, R26, R28, R14 ;  /* 0x0000001c1a16722b */ /* 0x000fca000000000e */
[----:B------:R-:W-:Y:S01]  /*0b30*/  IMAD R7, R12, 0x100000, R19 ;  /* 0x001000000c077824 */ /* 0x000fe200078e0213 */
[----:B------:R-:W-:Y:S01]  /*0b40*/  MOV R6, R18 ;  /* 0x0000001200067202 */ /* 0x000fe20000000f00 */
[----:B------:R-:W-:Y:S06]  /*0b50*/  @!P1 BRA `(.L_x_6) ;  /* 0x0000000000309947 */ /* 0x000fec0003800000 */
[----:B------:R-:W-:Y:S01]  /*0b60*/  FSETP.GEU.AND P2, PT, |R21|, 4.2275390625, PT ;  /* 0x408748001500780b */ /* 0x000fe20003f4e200 */
[C---:B------:R-:W-:Y:S02]  /*0b70*/  DADD R6, R20.reuse, +INF ;  /* 0x7ff0000014067429 */ /* 0x040fe40000000000 */
[----:B------:R-:W-:-:S08]  /*0b80*/  DSETP.GEU.AND P1, PT, R20, RZ, PT ;  /* 0x000000ff1400722a */ /* 0x000fd00003f2e000 */
[----:B------:R-:W-:Y:S02]  /*0b90*/  FSEL R6, R6, RZ, P1 ;  /* 0x000000ff06067208 */ /* 0x000fe40000800000 */
[----:B------:R-:W-:Y:S02]  /*0ba0*/  @!P2 LEA.HI R13, R12, R12, RZ, 0x1 ;  /* 0x0000000c0c0da211 */ /* 0x000fe400078f08ff */
[----:B------:R-:W-:Y:S02]  /*0bb0*/  FSEL R7, R7, RZ, P1 ;  /* 0x000000ff07077208 */ /* 0x000fe40000800000 */
[----:B------:R-:W-:-:S05]  /*0bc0*/  @!P2 SHF.R.S32.HI R13, RZ, 0x1, R13 ;  /* 0x00000001ff0da819 */ /* 0x000fca000001140d */
[----:B------:R-:W-:Y:S02]  /*0bd0*/  @!P2 IMAD.IADD R12, R12, 0x1, -R13 ;  /* 0x000000010c0ca824 */ /* 0x000fe400078e0a0d */
[----:B------:R-:W-:-:S03]  /*0be0*/  @!P2 IMAD R19, R13, 0x100000, R19 ;  /* 0x001000000d13a824 */ /* 0x000fc600078e0213 */
[----:B------:R-:W-:Y:S01]  /*0bf0*/  @!P2 LEA R13, R12, 0x3ff00000, 0x14 ;  /* 0x3ff000000c0da811 */ /* 0x000fe200078ea0ff */
[----:B------:R-:W-:-:S06]  /*0c00*/  @!P2 IMAD.MOV.U32 R12, RZ, RZ, RZ ;  /* 0x000000ffff0ca224 */ /* 0x000fcc00078e00ff */
[----:B------:R-:W-:-:S11]  /*0c10*/  @!P2 DMUL R6, R18, R12 ;  /* 0x0000000c1206a228 */ /* 0x000fd60000000000 */
.L_x_6:
[----:B------:R-:W-:Y:S05]  /*0c20*/  BSYNC.RECONVERGENT B0 ;  /* 0x0000000000007941 */ /* 0x000fea0003800200 */
.L_x_5:
[----:B------:R-:W-:Y:S04]  /*0c30*/  BSSY.RECONVERGENT B0, `(.L_x_7) ;  /* 0x0000007000007945 */ /* 0x000fe80003800200 */
[----:B------:R-:W-:Y:S05]  /*0c40*/  @!P0 BRA `(.L_x_8) ;  /* 0x0000000000148947 */ /* 0x000fea0003800000 */
[----:B------:R-:W-:Y:S01]  /*0c50*/  IMAD.MOV.U32 R28, RZ, RZ, R16 ;  /* 0x000000ffff1c7224 */ /* 0x000fe200078e0010 */
[----:B------:R-:W-:-:S07]  /*0c60*/  MOV R12, 0xc80 ;  /* 0x00000c80000c7802 */ /* 0x000fce0000000f00 */
[----:B------:R-:W-:Y:S05]  /*0c70*/  CALL.REL.NOINC `($__internal_1_$__cuda_sm20_dsqrt_rn_f64_mediumpath_v1) ;  /* 0x0000003000c47944 */ /* 0x000fea0003c00000 */
[----:B------:R-:W-:Y:S01]  /*0c80*/  MOV R22, R14 ;  /* 0x0000000e00167202 */ /* 0x000fe20000000f00 */
[----:B------:R-:W-:-:S07]  /*0c90*/  IMAD.MOV.U32 R23, RZ, RZ, R13 ;  /* 0x000000ffff177224 */ /* 0x000fce00078e000d */
.L_x_8:
[----:B------:R-:W-:Y:S05]  /*0ca0*/  BSYNC.RECONVERGENT B0 ;  /* 0x0000000000007941 */ /* 0x000fea0003800200 */
.L_x_7:
[----:B------:R-:W-:-:S08]  /*0cb0*/  DMUL R22, R22, R6 ;  /* 0x0000000616167228 */ /* 0x000fd00000000000 */
[-C--:B------:R-:W-:Y:S02]  /*0cc0*/  DMUL R12, R4, R22.reuse ;  /* 0x00000016040c7228 */ /* 0x080fe40000000000 */
[----:B------:R-:W-:Y:S01]  /*0cd0*/  DMUL R14, R2, R22 ;  /* 0x00000016020e7228 */ /* 0x000fe20000000000 */
[----:B------:R-:W-:Y:S10]  /*0ce0*/  BRA `(.L_x_9) ;  /* 0x0000001000907947 */ /* 0x000ff40003800000 */
.L_x_1:
[----:B------:R-:W-:-:S04]  /*0cf0*/  UISETP.NE.AND UP1, UPT, UR10, URZ, UPT ;  /* 0x000000ff0a00728c */ /* 0x000fc8000bf25270 */
[----:B------:R-:W-:-:S09]  /*0d00*/  UISETP.NE.OR UP1, UPT, UR5, 0x1, UP1 ;  /* 0x000000010500788c */ /* 0x000fd20008f25670 */
[----:B------:R-:W-:Y:S05]  /*0d10*/  BRA.U UP1, `(.L_x_10) ;  /* 0x0000000901287547 */ /* 0x000fea000b800000 */
[----:B------:R-:W-:-:S08]  /*0d20*/  DMUL R12, R4, R4 ;  /* 0x00000004040c7228 */ /* 0x000fd00000000000 */
[----:B------:R-:W-:-:S08]  /*0d30*/  DFMA R12, R6, R6, R12 ;  /* 0x00000006060c722b */ /* 0x000fd0000000000c */
[----:B------:R-:W-:Y:S01]  /*0d40*/  DFMA R24, R2, R2, R12 ;  /* 0x000000020218722b */ /* 0x000fe2000000000c */
[----:B------:R-:W-:Y:S02]  /*0d50*/  IMAD.MOV.U32 R12, RZ, RZ, 0x0 ;  /* 0x00000000ff0c7424 */ /* 0x000fe400078e00ff */
[----:B------:R-:W-:-:S03]  /*0d60*/  IMAD.MOV.U32 R13, RZ, RZ, 0x3fd80000 ;  /* 0x3fd80000ff0d7424 */ /* 0x000fc600078e00ff */
        /* <DEDUP_REMOVED lines=9> */
[----:B------:R-:W-:Y:S01]  /*0e00*/  IADD3 R29, PT, PT, R7, -0x100000, RZ ;  /* 0xfff00000071d7810 */ /* 0x000fe20007ffe0ff */
[----:B------:R-:W-:-:S05]  /*0e10*/  IMAD.MOV.U32 R28, RZ, RZ, R6 ;  /* 0x000000ffff1c7224 */ /* 0x000fca00078e0006 */
[----:B------:R-:W-:-:S08]  /*0e20*/  DFMA R26, R14, -R14, R24 ;  /* 0x8000000e0e1a722b */ /* 0x000fd00000000018 */
[----:B------:R-:W-:Y:S01]  /*0e30*/  DFMA R12, R26, R28, R14 ;  /* 0x0000001c1a0c722b */ /* 0x000fe2000000000e */
[----:B------:R-:W-:Y:S10]  /*0e40*/  @!P0 BRA `(.L_x_11) ;  /* 0x0000000000108947 */ /* 0x000ff40003800000 */
[----:B------:R-:W-:Y:S01]  /*0e50*/  IMAD.MOV.U32 R28, RZ, RZ, R6 ;  /* 0x000000ffff1c7224 */ /* 0x000fe200078e0006 */
[----:B------:R-:W-:-:S07]  /*0e60*/  MOV R12, 0xe80 ;  /* 0x00000e80000c7802 */ /* 0x000fce0000000f00 */
[----:B-----5:R-:W-:Y:S05]  /*0e70*/  CALL.REL.NOINC `($__internal_1_$__cuda_sm20_dsqrt_rn_f64_mediumpath_v1) ;  /* 0x0000003000447944 */ /* 0x020fea0003c00000 */
[----:B------:R-:W-:-:S07]  /*0e80*/  IMAD.MOV.U32 R12, RZ, RZ, R14 ;  /* 0x000000ffff0c7224 */ /* 0x000fce00078e000e */
.L_x_11:
        /* <DEDUP_REMOVED lines=13> */
[----:B------:R-:W-:Y:S02]  /*0f60*/  MOV R14, R6 ;  /* 0x00000006000e7202 */ /* 0x000fe40000000f00 */
[----:B------:R-:W-:Y:S01]  /*0f70*/  MOV R26, 0xfa0 ;  /* 0x00000fa0001a7802 */ /* 0x000fe20000000f00 */
[----:B------:R-:W-:-:S07]  /*0f80*/  VIADD R22, R22, 0xfff00000 ;  /* 0xfff0000016167836 */ /* 0x000fce0000000000 */
[----:B------:R-:W-:Y:S05]  /*0f90*/  CALL.REL.NOINC `($__internal_0_$__cuda_sm20_dblrcp_rn_slowpath_v3) ;  /* 0x0000002c005c7944 */ /* 0x000fea0003c00000 */
.L_x_13:
[----:B------:R-:W-:Y:S05]  /*0fa0*/  BSYNC.RECONVERGENT B0 ;  /* 0x0000000000007941 */ /* 0x000fea0003800200 */
.L_x_12:
[----:B------:R-:W-:Y:S01]  /*0fb0*/  DMUL R6, R16, R14 ;  /* 0x0000000e10067228 */ /* 0x000fe20000000000 */
[----:B------:R-:W-:Y:S01]  /*0fc0*/  UMOV UR6, 0xfefa39ef ;  /* 0xfefa39ef00067882 */ /* 0x000fe20000000000 */
[----:B------:R-:W-:Y:S01]  /*0fd0*/  UMOV UR7, 0x3fe62e42 ;  /* 0x3fe62e4200077882 */ /* 0x000fe20000000000 */
[----:B------:R-:W-:Y:S01]  /*0fe0*/  UMOV UR8, 0x69ce2bdf ;  /* 0x69ce2bdf00087882 */ /* 0x000fe20000000000 */
[----:B------:R-:W-:Y:S01]  /*0ff0*/  UMOV UR9, 0x3e5ade15 ;  /* 0x3e5ade1500097882 */ /* 0x000fe20000000000 */
[----:B------:R-:W-:Y:S01]  /*1000*/  IMAD.MOV.U32 R22, RZ, RZ, 0x0 ;  /* 0x00000000ff167424 */ /* 0x000fe200078e00ff */
[----:B------:R-:W-:Y:S01]  /*1010*/  BSSY.RECONVERGENT B0, `(.L_x_14) ;  /* 0x000004e000007945 */ /* 0x000fe20003800200 */
[----:B------:R-:W-:Y:S01]  /*1020*/  IMAD.MOV.U32 R23, RZ, RZ, 0x3fd80000 ;  /* 0x3fd80000ff177424 */ /* 0x000fe200078e00ff */
[-C--:B------:R-:W-:Y:S02]  /*1030*/  DMUL R18, R18, -R6.reuse ;  /* 0x8000000612127228 */ /* 0x080fe40000000000 */
[----:B------:R-:W-:-:S02]  /*1040*/  DMUL R4, R4, R6 ;  /* 0x0000000604047228 */ /* 0x000fc40000000000 */
[----:B------:R-:W-:-:S04]  /*1050*/  DMUL R2, R2, R6 ;  /* 0x0000000602027228 */ /* 0x000fc80000000000 */
[----:B------:R-:W-:-:S08]  /*1060*/  DMUL R18, R18, R12 ;  /* 0x0000000c12127228 */ /* 0x000fd00000000000 */
[----:B------:R-:W-:Y:S01]  /*1070*/  DMUL R20, R18, R12 ;  /* 0x0000000c12147228 */ /* 0x000fe20000000000 */
[----:B------:R-:W-:Y:S02]  /*1080*/  IMAD.MOV.U32 R12, RZ, RZ, 0x652b82fe ;  /* 0x652b82feff0c7424 */ /* 0x000fe400078e00ff */
[----:B------:R-:W-:-:S06]  /*1090*/  IMAD.MOV.U32 R13, RZ, RZ, 0x3ff71547 ;  /* 0x3ff71547ff0d7424 */ /* 0x000fcc00078e00ff */
[----:B------:R-:W-:Y:S01]  /*10a0*/  DFMA R12, R20, R12, 6.75539944105574400000e+15 ;  /* 0x43380000140c742b */ /* 0x000fe2000000000c */
[----:B------:R-:W-:-:S07]  /*10b0*/  FSETP.GEU.AND P1, PT, |R21|, 4.1917929649353027344, PT ;  /* 0x4086232b1500780b */ /* 0x000fce0003f2e200 */
[----:B------:R-:W-:-:S08]  /*10c0*/  DADD R18, R12, -6.75539944105574400000e+15 ;  /* 0xc33800000c127429 */ /* 0x000fd00000000000 */
[----:B------:R-:W-:Y:S01]  /*10d0*/  DFMA R16, R18, -UR6, R20 ;  /* 0x8000000612107c2b */ /* 0x000fe20008000014 */
[----:B------:R-:W-:Y:S01]  /*10e0*/  UMOV UR6, 0x3b39803f ;  /* 0x3b39803f00067882 */ /* 0x000fe20000000000 */
[----:B------:R-:W-:-:S06]  /*10f0*/  UMOV UR7, 0x3c7abc9e ;  /* 0x3c7abc9e00077882 */ /* 0x000fcc0000000000 */
[----:B------:R-:W-:Y:S01]  /*1100*/  DFMA R18, R18, -UR6, R16 ;  /* 0x8000000612127c2b */ /* 0x000fe20008000010 */
[----:B------:R-:W-:Y:S01]  /*1110*/  UMOV UR6, 0x54442d18 ;  /* 0x54442d1800067882 */ /* 0x000fe20000000000 */
[----:B------:R-:W-:Y:S01]  /*1120*/  MOV R16, 0xfca213ea ;  /* 0xfca213ea00107802 */ /* 0x000fe20000000f00 */
[----:B------:R-:W-:Y:S01]  /*1130*/  IMAD.MOV.U32 R17, RZ, RZ, 0x3e928af3 ;  /* 0x3e928af3ff117424 */ /* 0x000fe200078e00ff */
[----:B------:R-:W-:Y:S02]  /*1140*/  UMOV UR7, 0x400921fb ;  /* 0x400921fb00077882 */ /* 0x000fe40000000000 */
[----:B------:R-:W-:Y:S01]  /*1150*/  DMUL R14, R14, UR6 ;  /* 0x000000060e0e7c28 */ /* 0x000fe20008000000 */
[----:B------:R-:W-:Y:S01]  /*1160*/  UMOV UR6, 0x62401315 ;  /* 0x6240131500067882 */ /* 0x000fe20000000000 */
[----:B------:R-:W-:Y:S01]  /*1170*/  UMOV UR7, 0x3ec71dee ;  /* 0x3ec71dee00077882 */ /* 0x000fe20000000000 */
[----:B------:R-:W-:-:S05]  /*1180*/  DFMA R16, R18, UR8, R16 ;  /* 0x0000000812107c2b */ /* 0x000fca0008000010 */
[----:B------:R-:W-:-:S03]  /*1190*/  DMUL R24, R14, R14 ;  /* 0x0000000e0e187228 */ /* 0x000fc60000000000 */
[----:B------:R-:W-:Y:S01]  /*11a0*/  DFMA R16, R18, R16, UR6 ;  /* 0x0000000612107e2b */ /* 0x000fe20008000010 */
[----:B------:R-:W-:Y:S01]  /*11b0*/  UMOV UR6, 0x7c89eb71 ;  /* 0x7c89eb7100067882 */ /* 0x000fe20000000000 */
[----:B------:R-:W-:-:S03]  /*11c0*/  UMOV UR7, 0x3efa0199 ;  /* 0x3efa019900077882 */ /* 0x000fc60000000000 */
[----:B------:R-:W-:-:S03]  /*11d0*/  DMUL R24, R14, R24 ;  /* 0x000000180e187228 */ /* 0x000fc60000000000 */
[C---:B------:R-:W-:Y:S01]  /*11e0*/  DFMA R16, R18.reuse, R16, UR6 ;  /* 0x0000000612107e2b */ /* 0x040fe20008000010 */
[----:B------:R-:W-:Y:S01]  /*11f0*/  UMOV UR6, 0x14761f65 ;  /* 0x14761f6500067882 */ /* 0x000fe20000000000 */
[----:B------:R-:W-:Y:S01]  /*1200*/  UMOV UR7, 0x3f2a01a0 ;  /* 0x3f2a01a000077882 */ /* 0x000fe20000000000 */
[----:B------:R-:W0:Y:S04]  /*1210*/  MUFU.RSQ64H R31, R25 ;  /* 0x00000019001f7308 */ /* 0x000e280000001c00 */
[----:B------:R-:W-:Y:S01]  /*1220*/  VIADD R30, R25, 0xfcb00000 ;  /* 0xfcb00000191e7836 */ /* 0x000fe20000000000 */
[----:B------:R-:W-:Y:S01]  /*1230*/  DFMA R16, R18, R16, UR6 ;  /* 0x0000000612107e2b */ /* 0x000fe20008000010 */
[----:B------:R-:W-:Y:S01]  /*1240*/  UMOV UR6, 0x1852b7af ;  /* 0x1852b7af00067882 */ /* 0x000fe20000000000 */
[----:B------:R-:W-:-:S02]  /*1250*/  UMOV UR7, 0x3f56c16c ;  /* 0x3f56c16c00077882 */ /* 0x000fc40000000000 */
[----:B------:R-:W-:-:S04]  /*1260*/  ISETP.GE.U32.AND P0, PT, R30, 0x7ca00000, PT ;  /* 0x7ca000001e00780c */ /* 0x000fc80003f06070 */
        /* <DEDUP_REMOVED lines=18> */
[----:B------:R-:W-:-:S03]  /*1390*/  DMUL R14, R24, R16 ;  /* 0x00000010180e7228 */ /* 0x000fc60000000000 */
[----:B------:R-:W-:Y:S01]  /*13a0*/  DFMA R22, R18, R22, 1 ;  /* 0x3ff000001216742b */ /* 0x000fe20000000016 */
[----:B------:R-:W-:Y:S01]  /*13b0*/  IADD3 R29, PT, PT, R17, -0x100000, RZ ;  /* 0xfff00000111d7810 */ /* 0x000fe20007ffe0ff */
[----:B------:R-:W-:-:S03]  /*13c0*/  IMAD.MOV.U32 R28, RZ, RZ, R16 ;  /* 0x000000ffff1c7224 */ /* 0x000fc600078e0010 */
[----:B------:R-:W-:-:S03]  /*13d0*/  DFMA R26, R14, -R14, R24 ;  /* 0x8000000e0e1a722b */ /* 0x000fc60000000018 */
[----:B------:R-:W-:-:S05]  /*13e0*/  DFMA R18, R18, R22, 1 ;  /* 0x3ff000001212742b */ /* 0x000fca0000000016 */
[----:B------:R-:W-:-:S05]  /*13f0*/  DFMA R22, R26, R28, R14 ;  /* 0x0000001c1a16722b */ /* 0x000fca000000000e */
[----:B------:R-:W-:Y:S02]  /*1400*/  IMAD R7, R12, 0x100000, R19 ;  /* 0x001000000c077824 */ /* 0x000fe400078e0213 */
[----:B------:R-:W-:Y:S01]  /*1410*/  IMAD.MOV.U32 R6, RZ, RZ, R18 ;  /* 0x000000ffff067224 */ /* 0x000fe200078e0012 */
[----:B------:R-:W-:Y:S06]  /*1420*/  @!P1 BRA `(.L_x_15) ;  /* 0x0000000000309947 */ /* 0x000fec0003800000 */
[----:B------:R-:W-:Y:S01]  /*1430*/  FSETP.GEU.AND P2, PT, |R21|, 4.2275390625, PT ;  /* 0x408748001500780b */ /* 0x000fe20003f4e200 */
[C---:B------:R-:W-:Y:S02]  /*1440*/  DADD R6, R20.reuse, +INF ;  /* 0x7ff0000014067429 */ /* 0x040fe40000000000 */
[----:B------:R-:W-:-:S08]  /*1450*/  DSETP.GEU.AND P1, PT, R20, RZ, PT ;  /* 0x000000ff1400722a */ /* 0x000fd00003f2e000 */
[----:B------:R-:W-:Y:S02]  /*1460*/  FSEL R6, R6, RZ, P1 ;  /* 0x000000ff06067208 */ /* 0x000fe40000800000 */
[----:B------:R-:W-:Y:S02]  /*1470*/  @!P2 LEA.HI R13, R12, R12, RZ, 0x1 ;  /* 0x0000000c0c0da211 */ /* 0x000fe400078f08ff */
[----:B------:R-:W-:Y:S02]  /*1480*/  FSEL R7, R7, RZ, P1 ;  /* 0x000000ff07077208 */ /* 0x000fe40000800000 */
[----:B------:R-:W-:-:S04]  /*1490*/  @!P2 SHF.R.S32.HI R13, RZ, 0x1, R13 ;  /* 0x00000001ff0da819 */ /* 0x000fc8000001140d */
[----:B------:R-:W-:Y:S01]  /*14a0*/  @!P2 LEA R19, R13, R19, 0x14 ;  /* 0x000000130d13a211 */ /* 0x000fe200078ea0ff */
[----:B------:R-:W-:-:S05]  /*14b0*/  @!P2 IMAD.IADD R12, R12, 0x1, -R13 ;  /* 0x000000010c0ca824 */ /* 0x000fca00078e0a0d */
[----:B------:R-:W-:Y:S01]  /*14c0*/  @!P2 LEA R13, R12, 0x3ff00000, 0x14 ;  /* 0x3ff000000c0da811 */ /* 0x000fe200078ea0ff */
[----:B------:R-:W-:-:S06]  /*14d0*/  @!P2 IMAD.MOV.U32 R12, RZ, RZ, RZ ;  /* 0x000000ffff0ca224 */ /* 0x000fcc00078e00ff */
[----:B------:R-:W-:-:S11]  /*14e0*/  @!P2 DMUL R6, R18, R12 ;  /* 0x0000000c1206a228 */ /* 0x000fd60000000000 */
.L_x_15:
[----:B------:R-:W-:Y:S05]  /*14f0*/  BSYNC.RECONVERGENT B0 ;  /* 0x0000000000007941 */ /* 0x000fea0003800200 */
.L_x_14:
[----:B------:R-:W-:Y:S04]  /*1500*/  BSSY.RECONVERGENT B0, `(.L_x_16) ;  /* 0x0000007000007945 */ /* 0x000fe80003800200 */
[----:B------:R-:W-:Y:S05]  /*1510*/  @!P0 BRA `(.L_x_17) ;  /* 0x0000000000148947 */ /* 0x000fea0003800000 */
[----:B------:R-:W-:Y:S01]  /*1520*/  IMAD.MOV.U32 R28, RZ, RZ, R16 ;  /* 0x000000ffff1c7224 */ /* 0x000fe200078e0010 */
[----:B------:R-:W-:-:S07]  /*1530*/  MOV R12, 0x1550 ;  /* 0x00001550000c7802 */ /* 0x000fce0000000f00 */
[----:B------:R-:W-:Y:S05]  /*1540*/  CALL.REL.NOINC `($__internal_1_$__cuda_sm20_dsqrt_rn_f64_mediumpath_v1) ;  /* 0x0000002800907944 */ /* 0x000fea0003c00000 */
[----:B------:R-:W-:Y:S02]  /*1550*/  IMAD.MOV.U32 R22, RZ, RZ, R14 ;  /* 0x000000ffff167224 */ /* 0x000fe400078e000e */
[----:B------:R-:W-:-:S07]  /*1560*/  IMAD.MOV.U32 R23, RZ, RZ, R13 ;  /* 0x000000ffff177224 */ /* 0x000fce00078e000d */
.L_x_17:
[----:B------:R-:W-:Y:S05]  /*1570*/  BSYNC.RECONVERGENT B0 ;  /* 0x0000000000007941 */ /* 0x000fea0003800200 */
.L_x_16:
[----:B------:R-:W-:-:S08]  /*1580*/  DMUL R22, R22, R6 ;  /* 0x0000000616167228 */ /* 0x000fd00000000000 */
[-C--:B------:R-:W-:Y:S02]  /*1590*/  DMUL R12, R4, R22.reuse ;  /* 0x00000016040c7228 */ /* 0x080fe40000000000 */
[----:B------:R-:W-:Y:S01]  /*15a0*/  DMUL R14, R2, R22 ;  /* 0x00000016020e7228 */ /* 0x000fe20000000000 */
[----:B------:R-:W-:Y:S10]  /*15b0*/  BRA `(.L_x_9) ;  /* 0x00000008005c7947 */ /* 0x000ff40003800000 */
.L_x_10:
[----:B------:R-:W-:-:S04]  /*15c0*/  UISETP.NE.AND UP1, UPT, UR10, 0x1, UPT ;  /* 0x000000010a00788c */ /* 0x000fc8000bf25270 */
[----:B------:R-:W-:-:S09]  /*15d0*/  UISETP.NE.OR UP1, UPT, UR5, 0x1, UP1 ;  /* 0x000000010500788c */ /* 0x000fd20008f25670 */
[----:B------:R-:W-:Y:S05]  /*15e0*/  BRA.U UP1, `(.L_x_9) ;  /* 0x0000000901507547 */ /* 0x000fea000b800000 */
[----:B------:R-:W-:Y:S01]  /*15f0*/  DMUL R12, R4, R4 ;  /* 0x00000004040c7228 */ /* 0x000fe20000000000 */
[----:B------:R-:W-:Y:S02]  /*1600*/  IMAD.MOV.U32 R14, RZ, RZ, 0x0 ;  /* 0x00000000ff0e7424 */ /* 0x000fe400078e00ff */
[----:B------:R-:W-:-:S05]  /*1610*/  IMAD.MOV.U32 R15, RZ, RZ, 0x3fd80000 ;  /* 0x3fd80000ff0f7424 */ /* 0x000fca00078e00ff */
[----:B------:R-:W-:-:S08]  /*1620*/  DFMA R12, R6, R6, R12 ;  /* 0x00000006060c722b */ /* 0x000fd0000000000c */
[----:B------:R-:W-:-:S06]  /*1630*/  DFMA R24, R2, R2, R12 ;  /* 0x000000020218722b */ /* 0x000fcc000000000c */
[----:B------:R-:W0:Y:S04]  /*1640*/  MUFU.RSQ64H R31, R25 ;  /* 0x00000019001f7308 */ /* 0x000e280000001c00 */
[----:B------:R-:W-:-:S04]  /*1650*/  IADD3 R30, PT, PT, R25, -0x3500000, RZ ;  /* 0xfcb00000191e7810 */ /* 0x000fc80007ffe0ff */
[----:B------:R-:W-:Y:S02]  /*1660*/  ISETP.GE.U32.AND P0, PT, R30, 0x7ca00000, PT ;  /* 0x7ca000001e00780c */ /* 0x000fe40003f06070 */
        /* <DEDUP_REMOVED lines=11> */
[----:B------:R-:W-:Y:S02]  /*1720*/  MOV R28, R20 ;  /* 0x00000014001c7202 */ /* 0x000fe40000000f00 */
[----:B------:R-:W-:-:S07]  /*1730*/  MOV R12, 0x1750 ;  /* 0x00001750000c7802 */ /* 0x000fce0000000f00 */
[----:B-----5:R-:W-:Y:S05]  /*1740*/  CALL.REL.NOINC `($__internal_1_$__cuda_sm20_dsqrt_rn_f64_mediumpath_v1) ;  /* 0x0000002800107944 */ /* 0x020fea0003c00000 */
[----:B------:R-:W-:-:S07]  /*1750*/  IMAD.MOV.U32 R12, RZ, RZ, R14 ;  /* 0x000000ffff0c7224 */ /* 0x000fce00078e000e */
.L_x_18:
        /* <DEDUP_REMOVED lines=14> */
[----:B------:R-:W-:Y:S01]  /*1840*/  IMAD.MOV.U32 R15, RZ, RZ, R21 ;  /* 0x000000ffff0f7224 */ /* 0x000fe200078e0015 */
[----:B------:R-:W-:-:S07]  /*1850*/  IADD3 R22, PT, PT, R22, -0x100000, RZ ;  /* 0xfff0000016167810 */ /* 0x000fce0007ffe0ff */
[----:B------:R-:W-:Y:S05]  /*1860*/  CALL.REL.NOINC `($__internal_0_$__cuda_sm20_dblrcp_rn_slowpath_v3) ;  /* 0x0000002400287944 */ /* 0x000fea0003c00000 */
.L_x_20:
[----:B------:R-:W-:Y:S05]  /*1870*/  BSYNC.RECONVERGENT B0 ;  /* 0x0000000000007941 */ /* 0x000fea0003800200 */
.L_x_19:
[----:B------:R-:W-:Y:S01]  /*1880*/  DMUL R16, R16, R14 ;  /* 0x0000000e10107228 */ /* 0x000fe20000000000 */
[----:B------:R-:W-:Y:S01]  /*1890*/  IMAD.MOV.U32 R26, RZ, RZ, 0x652b82fe ;  /* 0x652b82feff1a7424 */ /* 0x000fe200078e00ff */
[----:B------:R-:W-:Y:S01]  /*18a0*/  UMOV UR6, 0xfefa39ef ;  /* 0xfefa39ef00067882 */ /* 0x000fe20000000000 */
[----:B------:R-:W-:Y:S01]  /*18b0*/  IMAD.MOV.U32 R27, RZ, RZ, 0x3ff71547 ;  /* 0x3ff71547ff1b7424 */ /* 0x000fe200078e00ff */
[----:B------:R-:W-:Y:S01]  /*18c0*/  UMOV UR7, 0x3fe62e42 ;  /* 0x3fe62e4200077882 */ /* 0x000fe20000000000 */
[----:B------:R-:W-:Y:S01]  /*18d0*/  UMOV UR8, 0x7c89eb71 ;  /* 0x7c89eb7100087882 */ /* 0x000fe20000000000 */
[----:B------:R-:W-:Y:S01]  /*18e0*/  UMOV UR9, 0x3efa0199 ;  /* 0x3efa019900097882 */ /* 0x000fe20000000000 */
[----:B------:R-:W-:Y:S01]  /*18f0*/  BSSY.RECONVERGENT B0, `(.L_x_21) ;  /* 0x0000049000007945 */ /* 0x000fe20003800200 */
[-C--:B------:R-:W-:Y:S02]  /*1900*/  DMUL R18, R18, -R16.reuse ;  /* 0x8000001012127228 */ /* 0x080fe40000000000 */
[----:B------:R-:W-:-:S02]  /*1910*/  DMUL R22, R6, R16 ;  /* 0x0000001006167228 */ /* 0x000fc40000000000 */
[----:B------:R-:W-:-:S04]  /*1920*/  DMUL R20, R4, R16 ;  /* 0x0000001004147228 */ /* 0x000fc80000000000 */
[----:B------:R-:W-:-:S08]  /*1930*/  DMUL R18, R18, R12 ;  /* 0x0000000c12127228 */ /* 0x000fd00000000000 */
[----:B------:R-:W-:-:S08]  /*1940*/  DMUL R32, R18, R12 ;  /* 0x0000000c12207228 */ /* 0x000fd00000000000 */
        /* <DEDUP_REMOVED lines=10> */
[----:B------:R-:W-:-:S06]  /*19f0*/  IMAD.MOV.U32 R13, RZ, RZ, 0x3e928af3 ;  /* 0x3e928af3ff0d7424 */ /* 0x000fcc00078e00ff */
[----:B------:R-:W-:Y:S01]  /*1a00*/  DFMA R12, R28, UR6, R12 ;  /* 0x000000061c0c7c2b */ /* 0x000fe2000800000c */
[----:B------:R-:W-:Y:S01]  /*1a10*/  UMOV UR6, 0x62401315 ;  /* 0x6240131500067882 */ /* 0x000fe20000000000 */
[----:B------:R-:W-:-:S06]  /*1a20*/  UMOV UR7, 0x3ec71dee ;  /* 0x3ec71dee00077882 */ /* 0x000fcc0000000000 */
[----:B------:R-:W-:Y:S01]  /*1a30*/  DFMA R12, R28, R12, UR6 ;  /* 0x000000061c0c7e2b */ /* 0x000fe2000800000c */
[----:B------:R-:W-:Y:S01]  /*1a40*/  UMOV UR6, 0x54442d18 ;  /* 0x54442d1800067882 */ /* 0x000fe20000000000 */
[----:B------:R-:W-:Y:S02]  /*1a50*/  UMOV UR7, 0x400921fb ;  /* 0x400921fb00077882 */ /* 0x000fe40000000000 */
[----:B------:R-:W-:Y:S01]  /*1a60*/  DMUL R14, R14, UR6 ;  /* 0x000000060e0e7c28 */ /* 0x000fe20008000000 */
[----:B------:R-:W-:Y:S01]  /*1a70*/  UMOV UR6, 0x14761f65 ;  /* 0x14761f6500067882 */ /* 0x000fe20000000000 */
[----:B------:R-:W-:Y:S02]  /*1a80*/  UMOV UR7, 0x3f2a01a0 ;  /* 0x3f2a01a000077882 */ /* 0x000fe40000000000 */
[----:B------:R-:W-:-:S04]  /*1a90*/  DFMA R12, R28, R12, UR8 ;  /* 0x000000081c0c7e2b */ /* 0x000fc8000800000c */
[----:B------:R-:W-:-:S04]  /*1aa0*/  DMUL R24, R14, R14 ;  /* 0x0000000e0e187228 */ /* 0x000fc80000000000 */
[----:B------:R-:W-:Y:S01]  /*1ab0*/  DFMA R12, R28, R12, UR6 ;  /* 0x000000061c0c7e2b */ /* 0x000fe2000800000c */
[----:B------:R-:W-:Y:S01]  /*1ac0*/  UMOV UR6, 0x1852b7af ;  /* 0x1852b7af00067882 */ /* 0x000fe20000000000 */
[----:B------:R-:W-:Y:S02]  /*1ad0*/  UMOV UR7, 0x3f56c16c ;  /* 0x3f56c16c00077882 */ /* 0x000fe40000000000 */
[----:B------:R-:W-:-:S04]  /*1ae0*/  DMUL R24, R14, R24 ;  /* 0x000000180e187228 */ /* 0x000fc80000000000 */
[C---:B------:R-:W-:Y:S01]  /*1af0*/  DFMA R12, R28.reuse, R12, UR6 ;  /* 0x000000061c0c7e2b */ /* 0x040fe2000800000c */
[----:B------:R-:W-:Y:S01]  /*1b00*/  UMOV UR6, 0x11122322 ;  /* 0x1112232200067882 */ /* 0x000fe20000000000 */
[----:B------:R-:W-:Y:S01]  /*1b10*/  UMOV UR7, 0x3f811111 ;  /* 0x3f81111100077882 */ /* 0x000fe20000000000 */
[----:B------:R-:W0:Y:S03]  /*1b20*/  MUFU.RSQ64H R31, R25 ;  /* 0x00000019001f7308 */ /* 0x000e260000001c00 */
[----:B------:R-:W-:Y:S02]  /*1b30*/  IADD3 R30, PT, PT, R25, -0x3500000, RZ ;  /* 0xfcb00000191e7810 */ /* 0x000fe40007ffe0ff */
[----:B------:R-:W-:Y:S01]  /*1b40*/  DFMA R12, R28, R12, UR6 ;  /* 0x000000061c0c7e2b */ /* 0x000fe2000800000c */
[----:B------:R-:W-:Y:S01]  /*1b50*/  UMOV UR6, 0x555502a1 ;  /* 0x555502a100067882 */ /* 0x000fe20000000000 */
[----:B------:R-:W-:-:S06]  /*1b60*/  UMOV UR7, 0x3fa55555 ;  /* 0x3fa5555500077882 */ /* 0x000fcc0000000000 */
        /* <DEDUP_REMOVED lines=9> */
[----:B------:R-:W-:Y:S02]  /*1c00*/  IMAD.MOV.U32 R12, RZ, RZ, 0x0 ;  /* 0x00000000ff0c7424 */ /* 0x000fe400078e00ff */
[----:B------:R-:W-:-:S05]  /*1c10*/  IMAD.MOV.U32 R13, RZ, RZ, 0x3fd80000 ;  /* 0x3fd80000ff0d7424 */ /* 0x000fca00078e00ff */
[----:B------:R-:W-:Y:S02]  /*1c20*/  DFMA R18, R28, R18, 1 ;  /* 0x3ff000001c12742b */ /* 0x000fe40000000012 */
[----:B------:R-:W-:Y:S02]  /*1c30*/  DFMA R12, R14, R12, 0.5 ;  /* 0x3fe000000e0c742b */ /* 0x000fe4000000000c */
[----:B------:R-:W-:-:S04]  /*1c40*/  DMUL R14, R30, R14 ;  /* 0x0000000e1e0e7228 */ /* 0x000fc80000000000 */
[----:B------:R-:W-:Y:S02]  /*1c50*/  DFMA R28, R28, R18, 1 ;  /* 0x3ff000001c1c742b */ /* 0x000fe40000000012 */
[----:B------:R-:W-:Y:S02]  /*1c60*/  DMUL R18, R2, R16 ;  /* 0x0000001002127228 */ /* 0x000fe40000000000 */
[----:B------:R-:W-:-:S06]  /*1c70*/  DFMA R12, R12, R14, R30 ;  /* 0x0000000e0c0c722b */ /* 0x000fcc000000001e */
[----:B------:R-:W-:Y:S01]  /*1c80*/  IMAD R17, R26, 0x100000, R29 ;  /* 0x001000001a117824 */ /* 0x000fe200078e021d */
[----:B------:R-:W-:Y:S01]  /*1c90*/  MOV R16, R28 ;  /* 0x0000001c00107202 */ /* 0x000fe20000000f00 */
[----:B------:R-:W-:Y:S01]  /*1ca0*/  DMUL R14, R24, R12 ;  /* 0x0000000c180e7228 */ /* 0x000fe20000000000 */
[----:B------:R-:W-:Y:S10]  /*1cb0*/  @!P0 BRA `(.L_x_22) ;  /* 0x0000000000308947 */ /* 0x000ff40003800000 */
[----:B------:R-:W-:Y:S01]  /*1cc0*/  FSETP.GEU.AND P1, PT, |R33|, 4.2275390625, PT ;  /* 0x408748002100780b */ /* 0x000fe20003f2e200 */
[C---:B------:R-:W-:Y:S02]  /*1cd0*/  DSETP.GEU.AND P0, PT, R32.reuse, RZ, PT ;  /* 0x000000ff2000722a */ /* 0x040fe40003f0e000 */
[----:B------:R-:W-:-:S10]  /*1ce0*/  DADD R32, R32, +INF ;  /* 0x7ff0000020207429 */ /* 0x000fd40000000000 */
[----:B------:R-:W-:Y:S02]  /*1cf0*/  @!P1 LEA.HI R16, R26, R26, RZ, 0x1 ;  /* 0x0000001a1a109211 */ /* 0x000fe400078f08ff */
[----:B------:R-:W-:Y:S02]  /*1d00*/  FSEL R17, R33, RZ, P0 ;  /* 0x000000ff21117208 */ /* 0x000fe40000000000 */
[----:B------:R-:W-:Y:S02]  /*1d10*/  @!P1 SHF.R.S32.HI R27, RZ, 0x1, R16 ;  /* 0x00000001ff1b9819 */ /* 0x000fe40000011410 */
[----:B------:R-:W-:-:S03]  /*1d20*/  FSEL R16, R32, RZ, P0 ;  /* 0x000000ff20107208 */ /* 0x000fc60000000000 */
[----:B------:R-:W-:Y:S02]  /*1d30*/  @!P1 IMAD.IADD R26, R26, 0x1, -R27 ;  /* 0x000000011a1a9824 */ /* 0x000fe400078e0a1b */
[----:B------:R-:W-:-:S03]  /*1d40*/  @!P1 IMAD R29, R27, 0x100000, R29 ;  /* 0x001000001b1d9824 */ /* 0x000fc600078e021d */
[----:B------:R-:W-:Y:S01]  /*1d50*/  @!P1 LEA R27, R26, 0x3ff00000, 0x14 ;  /* 0x3ff000001a1b9811 */ /* 0x000fe200078ea0ff */
[----:B------:R-:W-:-:S06]  /*1d60*/  @!P1 IMAD.MOV.U32 R26, RZ, RZ, RZ ;  /* 0x000000ffff1a9224 */ /* 0x000fcc00078e00ff */
[----:B------:R-:W-:-:S11]  /*1d70*/  @!P1 DMUL R16, R28, R26 ;  /* 0x0000001a1c109228 */ /* 0x000fd60000000000 */
.L_x_22:
[----:B------:R-:W-:Y:S05]  /*1d80*/  BSYNC.RECONVERGENT B0 ;  /* 0x0000000000007941 */ /* 0x000fea0003800200 */
.L_x_21:
[----:B------:R-:W-:Y:S01]  /*1d90*/  ISETP.GE.U32.AND P0, PT, R30, 0x7ca00000, PT ;  /* 0x7ca000001e00780c */ /* 0x000fe20003f06070 */
[----:B------:R-:W-:Y:S01]  /*1da0*/  DFMA R26, R14, -R14, R24 ;  /* 0x8000000e0e1a722b */ /* 0x000fe20000000018 */
[----:B------:R-:W-:Y:S01]  /*1db0*/  IADD3 R29, PT, PT, R13, -0x100000, RZ ;  /* 0xfff000000d1d7810 */ /* 0x000fe20007ffe0ff */
[----:B------:R-:W-:Y:S01]  /*1dc0*/  IMAD.MOV.U32 R28, RZ, RZ, R12 ;  /* 0x000000ffff1c7224 */ /* 0x000fe200078e000c */
[----:B------:R-:W-:Y:S01]  /*1dd0*/  BSSY.RECONVERGENT B0, `(.L_x_23) ;  /* 0x000000b000007945 */ /* 0x000fe20003800200 */
[----:B------:R-:W-:Y:S02]  /*1de0*/  DADD R6, -R6, R22 ;  /* 0x0000000006067229 */ /* 0x000fe40000000116 */
[----:B------:R-:W-:Y:S02]  /*1df0*/  DADD R4, -R4, R20 ;  /* 0x0000000004047229 */ /* 0x000fe40000000114 */
[----:B------:R-:W-:Y:S02]  /*1e00*/  DADD R2, -R2, R18 ;  /* 0x0000000002027229 */ /* 0x000fe40000000112 */
[----:B------:R-:W-:-:S02]  /*1e10*/  DFMA R32, R26, R28, R14 ;  /* 0x0000001c1a20722b */ /* 0x000fc4000000000e */
[----:B------:R-:W-:Y:S09]  /*1e20*/  @!P0 BRA `(.L_x_24) ;  /* 0x0000000000148947 */ /* 0x000ff20003800000 */
[----:B------:R-:W-:Y:S01]  /*1e30*/  IMAD.MOV.U32 R28, RZ, RZ, R12 ;  /* 0x000000ffff1c7224 */ /* 0x000fe200078e000c */
[----:B------:R-:W-:-:S07]  /*1e40*/  MOV R12, 0x1e60 ;  /* 0x00001e60000c7802 */ /* 0x000fce0000000f00 */
[----:B------:R-:W-:Y:S05]  /*1e50*/  CALL.REL.NOINC `($__internal_1_$__cuda_sm20_dsqrt_rn_f64_mediumpath_v1) ;  /* 0x00000020004c7944 */ /* 0x000fea0003c00000 */
[----:B------:R-:W-:Y:S01]  /*1e60*/  IMAD.MOV.U32 R32, RZ, RZ, R14 ;  /* 0x000000ffff207224 */ /* 0x000fe200078e000e */
[----:B------:R-:W-:-:S07]  /*1e70*/  MOV R33, R13 ;  /* 0x0000000d00217202 */ /* 0x000fce0000000f00 */
.L_x_24:
[----:B------:R-:W-:Y:S05]  /*1e80*/  BSYNC.RECONVERGENT B0 ;  /* 0x0000000000007941 */ /* 0x000fea0003800200 */
.L_x_23:
[----:B------:R-:W-:-:S08]  /*1e90*/  DMUL R32, R32, R16 ;  /* 0x0000001020207228 */ /* 0x000fd00000000000 */
[-C--:B------:R-:W-:Y:S02]  /*1ea0*/  DMUL R14, R22, R32.reuse ;  /* 0x00000020160e7228 */ /* 0x080fe40000000000 */
[-C--:B------:R-:W-:Y:S02]  /*1eb0*/  DMUL R20, R20, R32.reuse ;  /* 0x0000002014147228 */ /* 0x080fe40000000000 */
[----:B------:R-:W-:-:S04]  /*1ec0*/  DMUL R18, R18, R32 ;  /* 0x0000002012127228 */ /* 0x000fc80000000000 */
[-C--:B------:R-:W-:Y:S02]  /*1ed0*/  DMUL R12, R4, R14.reuse ;  /* 0x0000000e040c7228 */ /* 0x080fe40000000000 */
[C---:B------:R-:W-:Y:S02]  /*1ee0*/  DMUL R14, R2.reuse, R14 ;  /* 0x0000000e020e7228 */ /* 0x040fe40000000000 */
[-C--:B------:R-:W-:Y:S02]  /*1ef0*/  DMUL R16, R2, R20.reuse ;  /* 0x0000001402107228 */ /* 0x080fe40000000000 */
[C---:B------:R-:W-:Y:S02]  /*1f00*/  DMUL R2, R6.reuse, R20 ;  /* 0x0000001406027228 */ /* 0x040fe40000000000 */
[-C--:B------:R-:W-:Y:S02]  /*1f10*/  DMUL R6, R6, R18.reuse ;  /* 0x0000001206067228 */ /* 0x080fe40000000000 */
[----:B------:R-:W-:-:S11]  /*1f20*/  DMUL R4, R4, R18 ;  /* 0x0000001204047228 */ /* 0x000fd60000000000 */
.L_x_9:
[----:B------:R-:W-:-:S13]  /*1f30*/  PLOP3.LUT P0, PT, PT, PT, UP0, 0x80, 0x8 ;  /* 0x000000000008781c */ /* 0x000fda0003f0f008 */
[----:B------:R0:W-:Y:S04]  /*1f40*/  @P0 STL.64 [R1], R12 ;  /* 0x0000000c01000387 */ /* 0x0001e80000100a00 */
[----:B------:R0:W-:Y:S04]  /*1f50*/  @P0 STL.64 [R1+0x8], R14 ;  /* 0x0000080e01000387 */ /* 0x0001e80000100a00 */
[----:B------:R0:W-:Y:S01]  /*1f60*/  @P0 STL.64 [R1+0x10], R2 ;  /* 0x0000100201000387 */ /* 0x0001e20000100a00 */
[----:B------:R-:W-:Y:S05]  /*1f70*/  BRA.U UP0, `(.L_x_25) ;  /* 0x0000000900547547 */ /* 0x000fea000b800000 */
[----:B------:R-:W-:-:S04]  /*1f80*/  UISETP.NE.AND UP0, UPT, UR10, URZ, UPT ;  /* 0x000000ff0a00728c */ /* 0x000fc8000bf05270 */
[----:B------:R-:W-:-:S06]  /*1f90*/  UISETP.NE.OR UP0, UPT, UR5, 0x1, UP0 ;  /* 0x000000010500788c */ /* 0x000fcc0008705670 */
[----:B------:R-:W-:-:S13]  /*1fa0*/  PLOP3.LUT P0, PT, PT, PT, UP0, 0x80, 0x8 ;  /* 0x000000000008781c */ /* 0x000fda0003f0f008 */
[----:B------:R1:W-:Y:S04]  /*1fb0*/  @!P0 STL.64 [R1], R12 ;  /* 0x0000000c01008387 */ /* 0x0003e80000100a00 */
[----:B------:R1:W-:Y:S04]  /*1fc0*/  @!P0 STL.64 [R1+0x8], R14 ;  /* 0x0000080e01008387 */ /* 0x0003e80000100a00 */
[----:B------:R1:W-:Y:S01]  /*1fd0*/  @!P0 STL.64 [R1+0x10], R2 ;  /* 0x0000100201008387 */ /* 0x0003e20000100a00 */
[----:B------:R-:W-:Y:S05]  /*1fe0*/  BRA.U !UP0, `(.L_x_25) ;  /* 0x0000000908387547 */ /* 0x000fea000b800000 */
[----:B------:R-:W-:-:S04]  /*1ff0*/  UISETP.NE.AND UP0, UPT, UR10, 0x1, UPT ;  /* 0x000000010a00788c */ /* 0x000fc8000bf05270 */
[----:B------:R-:W-:-:S09]  /*2000*/  UISETP.NE.OR UP0, UPT, UR5, 0x1, UP0 ;  /* 0x000000010500788c */ /* 0x000fd20008705670 */
[----:B------:R-:W-:Y:S05]  /*2010*/  BRA.U UP0, `(.L_x_25) ;  /* 0x00000009002c7547 */ /* 0x000fea000b800000 */
[----:B-----5:R2:W-:Y:S04]  /*2020*/  STL.64 [R1], R16 ;  /* 0x0000001001007387 */ /* 0x0205e80000100a00 */
[----:B------:R2:W-:Y:S04]  /*2030*/  STL.64 [R1+0x8], R6 ;  /* 0x0000080601007387 */ /* 0x0005e80000100a00 */
[----:B------:R2:W-:Y:S01]  /*2040*/  STL.64 [R1+0x10], R4 ;  /* 0x0000100401007387 */ /* 0x0005e20000100a00 */
[----:B------:R-:W-:Y:S05]  /*2050*/  BRA `(.L_x_25) ;  /* 0x00000008001c7947 */ /* 0x000fea0003800000 */
.L_x_0:
        /* <DEDUP_REMOVED lines=23> */
.L_x_26:
[----:B-----5:R-:W-:Y:S01]  /*21d0*/  DADD R14, R18, R16 ;  /* 0x00000000120e7229 */ /* 0x020fe20000000010 */
[----:B------:R-:W-:Y:S05]  /*21e0*/  BSSY.RECONVERGENT B0, `(.L_x_27) ;  /* 0x0000010000007945 */ /* 0x000fea0003800200 */
[----:B------:R-:W0:Y:S04]  /*21f0*/  MUFU.RCP64H R3, R15 ;  /* 0x0000000f00037308 */ /* 0x000e280000001800 */
[----:B------:R-:W-:-:S04]  /*2200*/  IADD3 R2, PT, PT, R15, 0x300402, RZ ;  /* 0x003004020f027810 */ /* 0x000fc80007ffe0ff */
[----:B------:R-:W-:Y:S02]  /*2210*/  FSETP.GEU.AND P0, PT, |R2|, 5.8789094863358348022e-39, PT ;  /* 0x004004020200780b */ /* 0x000fe40003f0e200 */
[----:B0-----:R-:W-:-:S08]  /*2220*/  DFMA R4, -R14, R2, 1 ;  /* 0x3ff000000e04742b */ /* 0x001fd00000000102 */
[----:B------:R-:W-:-:S08]  /*2230*/  DFMA R4, R4, R4, R4 ;  /* 0x000000040404722b */ /* 0x000fd00000000004 */
[----:B------:R-:W-:-:S08]  /*2240*/  DFMA R4, R2, R4, R2 ;  /* 0x000000040204722b */ /* 0x000fd00000000002 */
[----:B------:R-:W-:-:S08]  /*2250*/  DFMA R6, -R14, R4, 1 ;  /* 0x3ff000000e06742b */ /* 0x000fd00000000104 */
[----:B------:R-:W-:Y:S01]  /*2260*/  DFMA R2, R4, R6, R4 ;  /* 0x000000060402722b */ /* 0x000fe20000000004 */
[----:B------:R-:W-:Y:S10]  /*2270*/  @P0 BRA `(.L_x_28) ;  /* 0x0000000000180947 */ /* 0x000ff40003800000 */
[----:B------:R-:W-:Y:S02]  /*2280*/  LOP3.LUT R22, R15, 0x7fffffff, RZ, 0xc0, !PT ;  /* 0x7fffffff0f167812 */ /* 0x000fe400078ec0ff */
[----:B------:R-:W-:-:S03]  /*2290*/  MOV R26, 0x22c0 ;  /* 0x000022c0001a7802 */ /* 0x000fc60000000f00 */
[----:B------:R-:W-:-:S07]  /*22a0*/  VIADD R22, R22, 0xfff00000 ;  /* 0xfff0000016167836 */ /* 0x000fce0000000000 */
[----:B------:R-:W-:Y:S05]  /*22b0*/  CALL.REL.NOINC `($__internal_0_$__cuda_sm20_dblrcp_rn_slowpath_v3) ;  /* 0x0000001800947944 */ /* 0x000fea0003c00000 */
[----:B------:R-:W-:Y:S02]  /*22c0*/  IMAD.MOV.U32 R2, RZ, RZ, R14 ;  /* 0x000000ffff027224 */ /* 0x000fe400078e000e */
[----:B------:R-:W-:-:S07]  /*22d0*/  IMAD.MOV.U32 R3, RZ, RZ, R15 ;  /* 0x000000ffff037224 */ /* 0x000fce00078e000f */
.L_x_28:
[----:B------:R-:W-:Y:S05]  /*22e0*/  BSYNC.RECONVERGENT B0 ;  /* 0x0000000000007941 */ /* 0x000fea0003800200 */
.L_x_27:
[----:B------:R-:W-:Y:S01]  /*22f0*/  DMUL R16, R16, R2 ;  /* 0x0000000210107228 */ /* 0x000fe20000000000 */
[----:B------:R-:W-:Y:S01]  /*2300*/  MOV R6, 0x652b82fe ;  /* 0x652b82fe00067802 */ /* 0x000fe20000000f00 */
[----:B------:R-:W-:Y:S01]  /*2310*/  IMAD.MOV.U32 R7, RZ, RZ, 0x3ff71547 ;  /* 0x3ff71547ff077424 */ /* 0x000fe200078e00ff */
[----:B------:R-:W-:Y:S01]  /*2320*/  UMOV UR6, 0xfefa39ef ;  /* 0xfefa39ef00067882 */ /* 0x000fe20000000000 */
[----:B------:R-:W-:Y:S01]  /*2330*/  UMOV UR7, 0x3fe62e42 ;  /* 0x3fe62e4200077882 */ /* 0x000fe20000000000 */
[----:B------:R-:W-:Y:S01]  /*2340*/  UMOV UR8, 0x7c89eb71 ;  /* 0x7c89eb7100087882 */ /* 0x000fe20000000000 */
[----:B------:R-:W-:Y:S01]  /*2350*/  UMOV UR9, 0x3efa0199 ;  /* 0x3efa019900097882 */ /* 0x000fe20000000000 */
[----:B------:R-:W-:Y:S01]  /*2360*/  BSSY.RECONVERGENT B0, `(.L_x_29) ;  /* 0x0000049000007945 */ /* 0x000fe20003800200 */
[----:B------:R-:W-:Y:S01]  /*2370*/  DMUL R16, R18, -R16 ;  /* 0x8000001012107228 */ /* 0x000fe20000000000 */
[----:B------:R-:W-:Y:S02]  /*2380*/  IMAD.MOV.U32 R18, RZ, RZ, 0x0 ;  /* 0x00000000ff127424 */ /* 0x000fe400078e00ff */
[----:B------:R-:W-:-:S05]  /*2390*/  IMAD.MOV.U32 R19, RZ, RZ, 0x3fd80000 ;  /* 0x3fd80000ff137424 */ /* 0x000fca00078e00ff */
        /* <DEDUP_REMOVED lines=22> */
[----:B------:R-:W-:Y:S02]  /*2500*/  DFMA R14, R4, R14, UR8 ;  /* 0x00000008040e7e2b */ /* 0x000fe4000800000e */
[----:B------:R-:W0:Y:S04]  /*2510*/  MUFU.RSQ64H R31, R3 ;  /* 0x00000003001f7308 */ /* 0x000e280000001c00 */
[----:B------:R-:W-:-:S02]  /*2520*/  IADD3 R30, PT, PT, R3, -0x3500000, RZ ;  /* 0xfcb00000031e7810 */ /* 0x000fc40007ffe0ff */
        /* <DEDUP_REMOVED lines=21> */
[----:B------:R-:W-:-:S07]  /*2680*/  DFMA R14, R4, R14, UR6 ;  /* 0x00000006040e7e2b */ /* 0x000fce000800000e */
[----:B------:R-:W-:Y:S01]  /*2690*/  VIADD R29, R17, 0xfff00000 ;  /* 0xfff00000111d7836 */ /* 0x000fe20000000000 */
[----:B------:R-:W-:Y:S01]  /*26a0*/  DFMA R20, R4, R14, 1 ;  /* 0x3ff000000414742b */ /* 0x000fe2000000000e */
[----:B------:R-:W-:Y:S01]  /*26b0*/  MOV R28, R16 ;  /* 0x00000010001c7202 */ /* 0x000fe20000000f00 */
[----:B------:R-:W-:-:S06]  /*26c0*/  DMUL R14, R2, R16 ;  /* 0x00000010020e7228 */ /* 0x000fcc0000000000 */
[----:B------:R-:W-:Y:S02]  /*26d0*/  DFMA R20, R4, R20, 1 ;  /* 0x3ff000000414742b */ /* 0x000fe40000000014 */
[----:B------:R-:W-:-:S08]  /*26e0*/  DFMA R26, R14, -R14, R2 ;  /* 0x8000000e0e1a722b */ /* 0x000fd00000000002 */
[----:B------:R-:W-:Y:S01]  /*26f0*/  DFMA R18, R26, R28, R14 ;  /* 0x0000001c1a12722b */ /* 0x000fe2000000000e */
[----:B------:R-:W-:Y:S02]  /*2700*/  IMAD R5, R6, 0x100000, R21 ;  /* 0x0010000006057824 */ /* 0x000fe400078e0215 */
[----:B------:R-:W-:Y:S01]  /*2710*/  IMAD.MOV.U32 R4, RZ, RZ, R20 ;  /* 0x000000ffff047224 */ /* 0x000fe200078e0014 */
[----:B------:R-:W-:Y:S07]  /*2720*/  @!P1 BRA `(.L_x_30) ;  /* 0x0000000000309947 */ /* 0x000fee0003800000 */
[----:B------:R-:W-:Y:S01]  /*2730*/  FSETP.GEU.AND P2, PT, |R13|, 4.2275390625, PT ;  /* 0x408748000d00780b */ /* 0x000fe20003f4e200 */
[C---:B------:R-:W-:Y:S02]  /*2740*/  DADD R22, R12.reuse, +INF ;  /* 0x7ff000000c167429 */ /* 0x040fe40000000000 */
[----:B------:R-:W-:-:S08]  /*2750*/  DSETP.GEU.AND P1, PT, R12, RZ, PT ;  /* 0x000000ff0c00722a */ /* 0x000fd00003f2e000 */
[----:B------:R-:W-:Y:S02]  /*2760*/  FSEL R5, R23, RZ, P1 ;  /* 0x000000ff17057208 */ /* 0x000fe40000800000 */
[----:B------:R-:W-:-:S04]  /*2770*/  @!P2 LEA.HI R4, R6, R6, RZ, 0x1 ;  /* 0x000000060604a211 */ /* 0x000fc800078f08ff */
[----:B------:R-:W-:Y:S02]  /*2780*/  @!P2 SHF.R.S32.HI R7, RZ, 0x1, R4 ;  /* 0x00000001ff07a819 */ /* 0x000fe40000011404 */
[----:B------:R-:W-:Y:S02]  /*2790*/  FSEL R4, R22, RZ, P1 ;  /* 0x000000ff16047208 */ /* 0x000fe40000800000 */
[----:B------:R-:W-:Y:S01]  /*27a0*/  @!P2 LEA R21, R7, R21, 0x14 ;  /* 0x000000150715a211 */ /* 0x000fe200078ea0ff */
[----:B------:R-:W-:-:S05]  /*27b0*/  @!P2 IMAD.IADD R6, R6, 0x1, -R7 ;  /* 0x000000010606a824 */ /* 0x000fca00078e0a07 */
[----:B------:R-:W-:Y:S01]  /*27c0*/  @!P2 LEA R7, R6, 0x3ff00000, 0x14 ;  /* 0x3ff000000607a811 */ /* 0x000fe200078ea0ff */
[----:B------:R-:W-:-:S06]  /*27d0*/  @!P2 IMAD.MOV.U32 R6, RZ, RZ, RZ ;  /* 0x000000ffff06a224 */ /* 0x000fcc00078e00ff */
[----:B------:R-:W-:-:S11]  /*27e0*/  @!P2 DMUL R4, R20, R6 ;  /* 0x000000061404a228 */ /* 0x000fd60000000000 */
.L_x_30:
[----:B------:R-:W-:Y:S05]  /*27f0*/  BSYNC.RECONVERGENT B0 ;  /* 0x0000000000007941 */ /* 0x000fea0003800200 */
.L_x_29:
[----:B------:R-:W-:Y:S04]  /*2800*/  BSSY.RECONVERGENT B0, `(.L_x_31) ;  /* 0x0000009000007945 */ /* 0x000fe80003800200 */
[----:B------:R-:W-:Y:S05]  /*2810*/  @!P0 BRA `(.L_x_32) ;  /* 0x00000000001c8947 */ /* 0x000fea0003800000 */
[----:B------:R-:W-:Y:S01]  /*2820*/  IMAD.MOV.U32 R28, RZ, RZ, R16 ;  /* 0x000000ffff1c7224 */ /* 0x000fe200078e0010 */
[----:B------:R-:W-:Y:S01]  /*2830*/  MOV R25, R3 ;  /* 0x0000000300197202 */ /* 0x000fe20000000f00 */
[----:B------:R-:W-:Y:S01]  /*2840*/  IMAD.MOV.U32 R24, RZ, RZ, R2 ;  /* 0x000000ffff187224 */ /* 0x000fe200078e0002 */
[----:B------:R-:W-:-:S07]  /*2850*/  MOV R12, 0x2870 ;  /* 0x00002870000c7802 */ /* 0x000fce0000000f00 */
[----:B------:R-:W-:Y:S05]  /*2860*/  CALL.REL.NOINC `($__internal_1_$__cuda_sm20_dsqrt_rn_f64_mediumpath_v1) ;  /* 0x0000001400c87944 */ /* 0x000fea0003c00000 */
[----:B------:R-:W-:Y:S02]  /*2870*/  IMAD.MOV.U32 R18, RZ, RZ, R14 ;  /* 0x000000ffff127224 */ /* 0x000fe400078e000e */
[----:B------:R-:W-:-:S07]  /*2880*/  IMAD.MOV.U32 R19, RZ, RZ, R13 ;  /* 0x000000ffff137224 */ /* 0x000fce00078e000d */
.L_x_32:
[----:B------:R-:W-:Y:S05]  /*2890*/  BSYNC.RECONVERGENT B0 ;  /* 0x0000000000007941 */ /* 0x000fea0003800200 */
.L_x_31:
[----:B------:R-:W-:-:S08]  /*28a0*/  DMUL R18, R2, R18 ;  /* 0x0000001202127228 */ /* 0x000fd00000000000 */
[----:B------:R-:W-:-:S07]  /*28b0*/  DMUL R4, R18, R4 ;  /* 0x0000000412047228 */ /* 0x000fce0000000000 */
[----:B------:R3:W-:Y:S04]  /*28c0*/  STL.64 [R1], R4 ;  /* 0x0000000401007387 */ /* 0x0007e80000100a00 */
.L_x_25:
[----:B------:R-:W-:Y:S01]  /*28d0*/  UIADD3 UR4, UPT, UPT, UR5, 0x2, URZ ;  /* 0x0000000205047890 */ /* 0x000fe2000fffe0ff */
[----:B------:R-:W-:Y:S01]  /*28e0*/  ISETP.LE.AND P0, PT, RZ, UR10, PT ;  /* 0x0000000aff007c0c */ /* 0x000fe2000bf03270 */
[----:B------:R-:W-:Y:S02]  /*28f0*/  UISETP.GE.AND UP0, UPT, UR5, URZ, UPT ;  /* 0x000000ff0500728c */ /* 0x000fe4000bf06270 */
[----:B------:R-:W-:-:S04]  /*2900*/  UIMAD UR4, UR5, UR4, UR4 ;  /* 0x00000004050472a4 */ /* 0x000fc8000f8e0204 */
[----:B------:R-:W-:-:S04]  /*2910*/  USHF.R.U32.HI UR4, URZ, 0x1, UR4 ;  /* 0x00000001ff047899 */ /* 0x000fc80008011604 */
[----:B------:R-:W-:Y:S02]  /*2920*/  USEL UR6, UR4, URZ, UP0 ;  /* 0x000000ff04067287 */ /* 0x000fe40008000000 */
[----:B------:R-:W-:Y:S10]  /*2930*/  @!P0 EXIT ;  /* 0x000000000000894d */ /* 0x000ff40003800000 */
[----:B------:R-:W-:Y:S01]  /*2940*/  ULOP3.LUT UR4, UR6, 0x7, URZ, 0xc0, !UPT ;  /* 0x0000000706047892 */ /* 0x000fe2000f8ec0ff */
[C-C-:B01----:R-:W-:Y:S01]  /*2950*/  IMAD R2, R11.reuse, 0x4, R8.reuse ;  /* 0x000000040b027824 */ /* 0x143fe200078e0208 */
[----:B------:R-:W-:Y:S01]  /*2960*/  UIADD3 UR5, UPT, UPT, UR10, 0x2, URZ ;  /* 0x000000020a057890 */ /* 0x000fe2000fffe0ff */
[C-C-:B------:R-:W-:Y:S01]  /*2970*/  IMAD R3, R11.reuse, 0x5, R8.reuse ;  /* 0x000000050b037824 */ /* 0x140fe200078e0208 */
[----:B------:R-:W-:Y:S01]  /*2980*/  UIADD3 UR4, UPT, UPT, UR4, -0x1, URZ ;  /* 0xffffffff04047890 */ /* 0x000fe2000fffe0ff */
[C-C-:B--23--:R-:W-:Y:S01]  /*2990*/  IMAD R4, R11.reuse, 0x6, R8.reuse ;  /* 0x000000060b047824 */ /* 0x14cfe200078e0208 */
[----:B------:R-:W-:Y:S01]  /*29a0*/  ULOP3.LUT UR7, UR6, 0x7ffffff8, URZ, 0xc0, !UPT ;  /* 0x7ffffff806077892 */ /* 0x000fe2000f8ec0ff */
[----:B------:R-:W-:Y:S01]  /*29b0*/  IMAD R5, R11, 0x7, R8 ;  /* 0x000000070b057824 */ /* 0x000fe200078e0208 */
[----:B------:R-:W-:Y:S02]  /*29c0*/  UIMAD UR9, UR10, UR5, UR5 ;  /* 0x000000050a0972a4 */ /* 0x000fe4000f8e0205 */
[----:B------:R-:W-:-:S02]  /*29d0*/  UISETP.GE.U32.AND UP0, UPT, UR4, 0x3, UPT ;  /* 0x000000030400788c */ /* 0x000fc4000bf06070 */
[----:B------:R-:W-:Y:S02]  /*29e0*/  UIADD3 UR24, UPT, UPT, UR22, -0x1, URZ ;  /* 0xffffffff16187890 */ /* 0x000fe4000fffe0ff */
[----:B------:R-:W-:Y:S02]  /*29f0*/  UIADD3 UR8, UPT, UPT, -UR7, URZ, URZ ;  /* 0x000000ff07087290 */ /* 0x000fe4000fffe1ff */
[----:B------:R-:W-:Y:S01]  /*2a00*/  USHF.R.U32.HI UR9, URZ, 0x1, UR9 ;  /* 0x00000001ff097899 */ /* 0x000fe20008011609 */
[----:B------:R-:W-:-:S11]  /*2a10*/  UMOV UR4, URZ ;  /* 0x000000ff00047c82 */ /* 0x000fd60008000000 */
.L_x_38:
[----:B------:R-:W-:-:S09]  /*2a20*/  UISETP.NE.AND UP1, UPT, UR6, URZ, UPT ;  /* 0x000000ff0600728c */ /* 0x000fd2000bf25270 */
[----:B012---:R-:W-:Y:S05]  /*2a30*/  BRA.U !UP1, `(.L_x_33) ;  /* 0x0000001109a47547 */ /* 0x007fea000b800000 */
[----:B------:R-:W0:Y:S01]  /*2a40*/  LDCU.64 UR18, c[0x0][0x390] ;  /* 0x00007200ff1277ac */ /* 0x000e220008000a00 */
[----:B------:R-:W-:Y:S01]  /*2a50*/  IMAD R7, R10, UR4, R9 ;  /* 0x000000040a077c24 */ /* 0x000fe2000f8e0209 */
[----:B------:R-:W-:-:S04]  /*2a60*/  UISETP.GE.U32.AND UP1, UPT, UR6, 0x8, UPT ;  /* 0x000000080600788c */ /* 0x000fc8000bf26070 */
[C---:B-----5:R-:W-:Y:S01]  /*2a70*/  IADD3 R7, P0, PT, R0.reuse, R7, RZ ;  /* 0x0000000700077210 */ /* 0x060fe20007f1e0ff */
[----:B------:R-:W-:Y:S01]  /*2a80*/  UIMAD UR10, UR4, UR6, URZ ;  /* 0x00000006040a72a4 */ /* 0x000fe2000f8e02ff */
[----:B------:R-:W-:Y:S02]  /*2a90*/  UMOV UR5, URZ ;  /* 0x000000ff00057c82 */ /* 0x000fe40008000000 */
[----:B------:R-:W-:Y:S02]  /*2aa0*/  LEA.HI.X.SX32 R6, R0, RZ, 0x1, P0 ;  /* 0x000000ff00067211 */ /* 0x000fe400000f0eff */
[----:B0-----:R-:W-:-:S04]  /*2ab0*/  LEA R18, P0, R7, UR18, 0x3 ;  /* 0x0000001207127c11 */ /* 0x001fc8000f8018ff */
[----:B------:R-:W-:Y:S01]  /*2ac0*/  LEA.HI.X R19, R7, UR19, R6, 0x3, P0 ;  /* 0x0000001307137c11 */ /* 0x000fe200080f1c06 */
[----:B------:R-:W-:Y:S08]  /*2ad0*/  BRA.U !UP1, `(.L_x_34) ;  /* 0x0000000909607547 */ /* 0x000ff0000b800000 */
[C-C-:B------:R-:W-:Y:S01]  /*2ae0*/  IMAD R12, R11.reuse, 0x3, R8.reuse ;  /* 0x000000030b0c7824 */ /* 0x140fe200078e0208 */
[C---:B------:R-:W-:Y:S01]  /*2af0*/  LEA R14, R11.reuse, R8, 0x1 ;  /* 0x000000080b0e7211 */ /* 0x040fe200078e08ff */
[--C-:B------:R-:W-:Y:S01]  /*2b00*/  IMAD.IADD R34, R11, 0x1, R8.reuse ;  /* 0x000000010b227824 */ /* 0x100fe200078e0208 */
[----:B------:R-:W-:Y:S01]  /*2b10*/  MOV R32, R4 ;  /* 0x0000000400207202 */ /* 0x000fe20000000f00 */
[----:B------:R-:W-:Y:S01]  /*2b20*/  IMAD.MOV.U32 R28, RZ, RZ, R8 ;  /* 0x000000ffff1c7224 */ /* 0x000fe200078e0008 */
[----:B------:R-:W0:Y:S01]  /*2b30*/  LDCU.64 UR14, c[0x0][0x398] ;  /* 0x00007300ff0e77ac */ /* 0x000e220008000a00 */
[----:B------:R-:W-:Y:S02]  /*2b40*/  IMAD.MOV.U32 R30, RZ, RZ, R5 ;  /* 0x000000ffff1e7224 */ /* 0x000fe400078e0005 */
[----:B------:R-:W-:Y:S01]  /*2b50*/  IMAD.MOV.U32 R16, RZ, RZ, R3 ;  /* 0x000000ffff107224 */ /* 0x000fe200078e0003 */
[----:B------:R-:W-:Y:S01]  /*2b60*/  UIADD3 UR25, UPT, UPT, UR22, 0x2, UR10 ;  /* 0x0000000216197890 */ /* 0x000fe2000fffe00a */
[----:B------:R-:W-:Y:S01]  /*2b70*/  IMAD.MOV.U32 R6, RZ, RZ, R2 ;  /* 0x000000ffff067224 */ /* 0x000fe200078e0002 */
[----:B------:R-:W-:Y:S01]  /*2b80*/  UIADD3 UR26, UPT, UPT, UR10, 0x3, URZ ;  /* 0x000000030a1a7890 */ /* 0x000fe2000fffe0ff */
[----:B------:R-:W-:-:S11]  /*2b90*/  UMOV UR5, UR8 ;  /* 0x0000000800057c82 */ /* 0x000fd60008000000 */
.L_x_35:
[----:B------:R-:W-:Y:S01]  /*2ba0*/  IADD3 R7, P0, PT, R28, UR21, RZ ;  /* 0x000000151c077c10 */ /* 0x000fe2000ff1e0ff */
[----:B------:R-:W-:Y:S01]  /*2bb0*/  UIADD3 UR11, UPT, UPT, UR26, -0x3, URZ ;  /* 0xfffffffd1a0b7890 */ /* 0x000fe2000fffe0ff */
[----:B------:R-:W2:Y:S03]  /*2bc0*/  LDG.E.64 R26, desc[UR16][R18.64] ;  /* 0x00000010121a7981 */ /* 0x000ea6000c1e1b00 */
[----:B------:R-:W-:Y:S01]  /*2bd0*/  IMAD.X R20, RZ, RZ, UR23, P0 ;  /* 0x00000017ff147e24 */ /* 0x000fe200080e06ff */
[----:B------:R-:W-:Y:S01]  /*2be0*/  ULEA UR11, UR11, UR20, 0x3 ;  /* 0x000000140b0b7291 */ /* 0x000fe2000f8e18ff */
[----:B------:R-:W-:-:S04]  /*2bf0*/  LEA R36, P0, R7, UR18, 0x3 ;  /* 0x0000001207247c11 */ /* 0x000fc8000f8018ff */
[----:B------:R-:W-:-:S04]  /*2c00*/  LEA.HI.X R37, R7, UR19, R20, 0x3, P0 ;  /* 0x0000001307257c11 */ /* 0x000fc800080f1c14 */
[----:B------:R-:W3:Y:S04]  /*2c10*/  LDL.64 R22, [UR11] ;  /* 0x0000000bff167983 */ /* 0x000ee80008100a00 */
[----:B------:R-:W3:Y:S01]  /*2c20*/  LDG.E.64 R20, desc[UR16][R36.64] ;  /* 0x0000001024147981 */ /* 0x000ee2000c1e1b00 */
[----:B------:R-:W-:Y:S01]  /*2c30*/  UIADD3 UR12, UPT, UPT, UR25, -0x3, URZ ;  /* 0xfffffffd190c7890 */ /* 0x000fe2000fffe0ff */
[----:B------:R-:W-:Y:S01]  /*2c40*/  IADD3 R7, P0, PT, R34, UR21, RZ ;  /* 0x0000001522077c10 */ /* 0x000fe2000ff1e0ff */
[----:B------:R-:W-:Y:S02]  /*2c50*/  UIADD3 UR11, UPT, UPT, UR26, -0x2, URZ ;  /* 0xfffffffe1a0b7890 */ /* 0x000fe4000fffe0ff */
[----:B0-----:R-:W-:Y:S02]  /*2c60*/  UIMAD.WIDE.U32 UR12, UR12, 0x8, UR14 ;  /* 0x000000080c0c78a5 */ /* 0x001fe4000f8e000e */
[----:B------:R-:W-:Y:S01]  /*2c70*/  ULEA UR11, UR11, UR20, 0x3 ;  /* 0x000000140b0b7291 */ /* 0x000fe2000f8e18ff */
[----:B---3--:R-:W-:Y:S01]  /*2c80*/  DMUL R20, R22, R20 ;  /* 0x0000001416147228 */ /* 0x008fe20000000000 */
[----:B------:R-:W-:-:S02]  /*2c90*/  IADD3.X R22, PT, PT, RZ, UR23, RZ, P0, !PT ;  /* 0x00000017ff167c10 */ /* 0x000fc400087fe4ff */
[----:B------:R-:W-:-:S05]  /*2ca0*/  LEA R24, P0, R7, UR18, 0x3 ;  /* 0x0000001207187c11 */ /* 0x000fca000f8018ff */
[----:B--2---:R-:W-:Y:S01]  /*2cb0*/  DMUL R26, R20, R26 ;  /* 0x0000001a141a7228 */ /* 0x004fe20000000000 */
[----:B------:R-:W-:Y:S01]  /*2cc0*/  LEA.HI.X R25, R7, UR19, R22, 0x3, P0 ;  /* 0x0000001307197c11 */ /* 0x000fe200080f1c16 */
[----:B------:R-:W-:Y:S01]  /*2cd0*/  IMAD.U32 R20, RZ, RZ, UR12 ;  /* 0x0000000cff147e24 */ /* 0x000fe2000f8e00ff */
[----:B------:R-:W2:Y:S01]  /*2ce0*/  LDL.64 R22, [UR11] ;  /* 0x0000000bff167983 */ /* 0x000ea20008100a00 */
[----:B------:R-:W-:-:S05]  /*2cf0*/  IMAD.U32 R21, RZ, RZ, UR13 ;  /* 0x0000000dff157e24 */ /* 0x000fca000f8e00ff */
[----:B------:R0:W-:Y:S04]  /*2d00*/  REDG.E.ADD.F64.RN.STRONG.SM desc[UR16][R20.64], R26 ;  /* 0x0000001a140079a6 */ /* 0x0001e8000c12bf10 */
[----:B------:R-:W2:Y:S04]  /*2d10*/  LDG.E.64 R24, desc[UR16][R24.64] ;  /* 0x0000001018187981 */ /* 0x000ea8000c1e1b00 */
[----:B------:R-:W3:Y:S01]  /*2d20*/  LDG.E.64 R36, desc[UR16][R18.64] ;  /* 0x0000001012247981 */ /* 0x000ee2000c1e1b00 */
[----:B------:R-:W-:Y:S01]  /*2d30*/  UIADD3 UR12, UPT, UPT, UR25, -0x2, URZ ;  /* 0xfffffffe190c7890 */ /* 0x000fe2000fffe0ff */
[----:B------:R-:W-:Y:S01]  /*2d40*/  IADD3 R7, P0, PT, R14, UR21, RZ ;  /* 0x000000150e077c10 */ /* 0x000fe2000ff1e0ff */
[----:B------:R-:W-:-:S02]  /*2d50*/  UIADD3 UR11, UPT, UPT, UR26, -0x1, URZ ;  /* 0xffffffff1a0b7890 */ /* 0x000fc4000fffe0ff */
[----:B------:R-:W-:Y:S02]  /*2d60*/  UIMAD.WIDE.U32 UR12, UR12, 0x8, UR14 ;  /* 0x000000080c0c78a5 */ /* 0x000fe4000f8e000e */
[----:B------:R-:W-:Y:S01]  /*2d70*/  IMAD.X R13, RZ, RZ, UR23, P0 ;  /* 0x00000017ff0d7e24 */ /* 0x000fe200080e06ff */
[----:B------:R-:W-:-:S03]  /*2d80*/  ULEA UR11, UR11, UR20, 0x3 ;  /* 0x000000140b0b7291 */ /* 0x000fc6000f8e18ff */
[----:B0-----:R-:W-:Y:S01]  /*2d90*/  MOV R20, UR12 ;  /* 0x0000000c00147c02 */ /* 0x001fe20008000f00 */
[----:B------:R-:W-:Y:S01]  /*2da0*/  IMAD.U32 R21, RZ, RZ, UR13 ;  /* 0x0000000dff157e24 */ /* 0x000fe2000f8e00ff */
[----:B--2---:R-:W-:Y:S01]  /*2db0*/  DMUL R24, R22, R24 ;  /* 0x0000001816187228 */ /* 0x004fe20000000000 */
[----:B------:R-:W-:-:S04]  /*2dc0*/  LEA R22, P0, R7, UR18, 0x3 ;  /* 0x0000001207167c11 */ /* 0x000fc8000f8018ff */
[----:B------:R-:W-:-:S03]  /*2dd0*/  LEA.HI.X R23, R7, UR19, R13, 0x3, P0 ;  /* 0x0000001307177c11 */ /* 0x000fc600080f1c0d */
[----:B---3--:R-:W-:Y:S02]  /*2de0*/  DMUL R26, R24, R36 ;  /* 0x00000024181a7228 */ /* 0x008fe40000000000 */
[----:B------:R-:W2:Y:S05]  /*2df0*/  LDL.64 R24, [UR11] ;  /* 0x0000000bff187983 */ /* 0x000eaa0008100a00 */
[----:B------:R0:W-:Y:S04]  /*2e00*/  REDG.E.ADD.F64.RN.STRONG.SM desc[UR16][R20.64], R26 ;  /* 0x0000001a140079a6 */ /* 0x0001e8000c12bf10 */
[----:B------:R-:W2:Y:S04]  /*2e10*/  LDG.E.64 R22, desc[UR16][R22.64] ;  /* 0x0000001016167981 */ /* 0x000ea8000c1e1b00 */
[----:B------:R-:W3:Y:S01]  /*2e20*/  LDG.E.64 R36, desc[UR16][R18.64] ;  /* 0x0000001012247981 */ /* 0x000ee2000c1e1b00 */
[----:B------:R-:W-:Y:S01]  /*2e30*/  UIADD3 UR12, UPT, UPT, UR25, -0x1, URZ ;  /* 0xffffffff190c7890 */ /* 0x000fe2000fffe0ff */
[----:B------:R-:W-:-:S03]  /*2e40*/  IADD3 R7, P0, PT, R12, UR21, RZ ;  /* 0x000000150c077c10 */ /* 0x000fc6000ff1e0ff */
[----:B------:R-:W-:Y:S02]  /*2e50*/  UIMAD.WIDE.U32 UR12, UR12, 0x8, UR14 ;  /* 0x000000080c0c78a5 */ /* 0x000fe4000f8e000e */
[----:B------:R-:W-:Y:S01]  /*2e60*/  IMAD.X R13, RZ, RZ, UR23, P0 ;  /* 0x00000017ff0d7e24 */ /* 0x000fe200080e06ff */
[----:B------:R-:W-:-:S03]  /*2e70*/  ULEA UR11, UR26, UR20, 0x3 ;  /* 0x000000141a0b7291 */ /* 0x000fc6000f8e18ff */
[----:B0-----:R-:W-:Y:S01]  /*2e80*/  IMAD.U32 R20, RZ, RZ, UR12 ;  /* 0x0000000cff147e24 */ /* 0x001fe2000f8e00ff */
[----:B------:R-:W-:Y:S01]  /*2e90*/  MOV R21, UR13 ;  /* 0x0000000d00157c02 */ /* 0x000fe20008000f00 */
        /* <DEDUP_REMOVED lines=8> */
[----:B------:R-:W-:Y:S01]  /*2f20*/  IADD3 R7, P0, PT, R6, UR21, RZ ;  /* 0x0000001506077c10 */ /* 0x000fe2000ff1e0ff */
[----:B------:R-:W-:-:S02]  /*2f30*/  UIADD3 UR11, UPT, UPT, UR26, 0x1, URZ ;  /* 0x000000011a0b7890 */ /* 0x000fc4000fffe0ff */
[----:B------:R-:W-:Y:S02]  /*2f40*/  UIMAD.WIDE.U32 UR12, UR25, 0x8, UR14 ;  /* 0x00000008190c78a5 */ /* 0x000fe4000f8e000e */
[----:B------:R-:W-:Y:S01]  /*2f50*/  IMAD.X R13, RZ, RZ, UR23, P0 ;  /* 0x00000017ff0d7e24 */ /* 0x000fe200080e06ff */
[----:B------:R-:W-:-:S03]  /*2f60*/  ULEA UR11, UR11, UR20, 0x3 ;  /* 0x000000140b0b7291 */ /* 0x000fc6000f8e18ff */
[----:B0-----:R-:W-:Y:S02]  /*2f70*/  IMAD.U32 R20, RZ, RZ, UR12 ;  /* 0x0000000cff147e24 */ /* 0x001fe4000f8e00ff */
        /* <DEDUP_REMOVED lines=9> */
[----:B------:R-:W-:Y:S01]  /*3010*/  UIADD3 UR12, UPT, UPT, UR25, 0x1, URZ ;  /* 0x00000001190c7890 */ /* 0x000fe2000fffe0ff */
[----:B------:R-:W-:Y:S01]  /*3020*/  IADD3 R7, P0, PT, R16, UR21, RZ ;  /* 0x0000001510077c10 */ /* 0x000fe2000ff1e0ff */
[----:B------:R-:W-:-:S02]  /*3030*/  UIADD3 UR11, UPT, UPT, UR26, 0x2, URZ ;  /* 0x000000021a0b7890 */ /* 0x000fc4000fffe0ff */
[----:B------:R-:W-:Y:S01]  /*3040*/  UIMAD.WIDE.U32 UR12, UR12, 0x8, UR14 ;  /* 0x000000080c0c78a5 */ /* 0x000fe2000f8e000e */
[----:B------:R-:W-:Y:S01]  /*3050*/  IADD3.X R13, PT, PT, RZ, UR23, RZ, P0, !PT ;  /* 0x00000017ff0d7c10 */ /* 0x000fe200087fe4ff */
[----:B------:R-:W-:-:S09]  /*3060*/  ULEA UR11, UR11, UR20, 0x3 ;  /* 0x000000140b0b7291 */ /* 0x000fd2000f8e18ff */
[----:B0-----:R-:W4:Y:S01]  /*3070*/  LDL.64 R20, [UR11] ;  /* 0x0000000bff147983 */ /* 0x001f220008100a00 */
[----:B--2---:R-:W-:Y:S01]  /*3080*/  DMUL R22, R24, R22 ;  /* 0x0000001618167228 */ /* 0x004fe20000000000 */
[----:B------:R-:W-:-:S04]  /*3090*/  LEA R24, P0, R7, UR18, 0x3 ;  /* 0x0000001207187c11 */ /* 0x000fc8000f8018ff */
[----:B------:R-:W-:-:S03]  /*30a0*/  LEA.HI.X R25, R7, UR19, R13, 0x3, P0 ;  /* 0x0000001307197c11 */ /* 0x000fc600080f1c0d */
[----:B---3--:R-:W-:Y:S01]  /*30b0*/  DMUL R26, R22, R36 ;  /* 0x00000024161a7228 */ /* 0x008fe20000000000 */
[----:B------:R-:W-:Y:S02]  /*30c0*/  IMAD.U32 R22, RZ, RZ, UR12 ;  /* 0x0000000cff167e24 */ /* 0x000fe4000f8e00ff */
[----:B------:R-:W-:-:S05]  /*30d0*/  IMAD.U32 R23, RZ, RZ, UR13 ;  /* 0x0000000dff177e24 */ /* 0x000fca000f8e00ff */
[----:B------:R0:W-:Y:S04]  /*30e0*/  REDG.E.ADD.F64.RN.STRONG.SM desc[UR16][R22.64], R26 ;  /* 0x0000001a160079a6 */ /* 0x0001e8000c12bf10 */
[----:B------:R-:W4:Y:S04]  /*30f0*/  LDG.E.64 R24, desc[UR16][R24.64] ;  /* 0x0000001018187981 */ /* 0x000f28000c1e1b00 */
[----:B------:R-:W2:Y:S01]  /*3100*/  LDG.E.64 R36, desc[UR16][R18.64] ;  /* 0x0000001012247981 */ /* 0x000ea2000c1e1b00 */
[----:B------:R-:W-:Y:S01]  /*3110*/  UIADD3 UR12, UPT, UPT, UR25, 0x2, URZ ;  /* 0x00000002190c7890 */ /* 0x000fe2000fffe0ff */
[----:B------:R-:W-:Y:S01]  /*3120*/  IADD3 R7, P0, PT, R32, UR21, RZ ;  /* 0x0000001520077c10 */ /* 0x000fe2000ff1e0ff */
[----:B------:R-:W-:-:S02]  /*3130*/  UIADD3 UR11, UPT, UPT, UR26, 0x3, URZ ;  /* 0x000000031a0b7890 */ /* 0x000fc4000fffe0ff */
[----:B------:R-:W-:Y:S02]  /*3140*/  UIMAD.WIDE.U32 UR12, UR12, 0x8, UR14 ;  /* 0x000000080c0c78a5 */ /* 0x000fe4000f8e000e */
[----:B------:R-:W-:Y:S01]  /*3150*/  IMAD.X R13, RZ, RZ, UR23, P0 ;  /* 0x00000017ff0d7e24 */ /* 0x000fe200080e06ff */
[----:B------:R-:W-:-:S09]  /*3160*/  ULEA UR11, UR11, UR20, 0x3 ;  /* 0x000000140b0b7291 */ /* 0x000fd2000f8e18ff */
[----:B0-----:R-:W3:Y:S01]  /*3170*/  LDL.64 R26, [UR11] ;  /* 0x0000000bff1a7983 */ /* 0x001ee20008100a00 */
[----:B----4-:R-:W-:Y:S01]  /*3180*/  DMUL R24, R20, R24 ;  /* 0x0000001814187228 */ /* 0x010fe20000000000 */
[----:B------:R-:W-:-:S04]  /*3190*/  LEA R20, P0, R7, UR18, 0x3 ;  /* 0x0000001207147c11 */ /* 0x000fc8000f8018ff */
[----:B------:R-:W-:-:S03]  /*31a0*/  LEA.HI.X R21, R7, UR19, R13, 0x3, P0 ;  /* 0x0000001307157c11 */ /* 0x000fc600080f1c0d */
[----:B--2---:R-:W-:Y:S01]  /*31b0*/  DMUL R22, R24, R36 ;  /* 0x0000002418167228 */ /* 0x004fe20000000000 */
[----:B------:R-:W-:Y:S01]  /*31c0*/  MOV R24, UR12 ;  /* 0x0000000c00187c02 */ /* 0x000fe20008000f00 */
[----:B------:R-:W-:-:S05]  /*31d0*/  IMAD.U32 R25, RZ, RZ, UR13 ;  /* 0x0000000dff197e24 */ /* 0x000fca000f8e00ff */
[----:B------:R0:W-:Y:S04]  /*31e0*/  REDG.E.ADD.F64.RN.STRONG.SM desc[UR16][R24.64], R22 ;  /* 0x00000016180079a6 */ /* 0x0001e8000c12bf10 */
[----:B------:R-:W3:Y:S04]  /*31f0*/  LDG.E.64 R20, desc[UR16][R20.64] ;  /* 0x0000001014147981 */ /* 0x000ee8000c1e1b00 */
[----:B------:R-:W2:Y:S01]  /*3200*/  LDG.E.64 R36, desc[UR16][R18.64] ;  /* 0x0000001012247981 */ /* 0x000ea2000c1e1b00 */
[----:B------:R-:W-:Y:S01]  /*3210*/  UIADD3 UR12, UPT, UPT, UR25, 0x3, URZ ;  /* 0x00000003190c7890 */ /* 0x000fe2000fffe0ff */
[----:B------:R-:W-:Y:S01]  /*3220*/  IADD3 R7, P0, PT, R30, UR21, RZ ;  /* 0x000000151e077c10 */ /* 0x000fe2000ff1e0ff */
[----:B------:R-:W-:-:S02]  /*3230*/  UIADD3 UR11, UPT, UPT, UR26, 0x4, URZ ;  /* 0x000000041a0b7890 */ /* 0x000fc4000fffe0ff */
[----:B------:R-:W-:Y:S02]  /*3240*/  UIMAD.WIDE.U32 UR12, UR12, 0x8, UR14 ;  /* 0x000000080c0c78a5 */ /* 0x000fe4000f8e000e */
[----:B------:R-:W-:Y:S01]  /*3250*/  IMAD.X R13, RZ, RZ, UR23, P0 ;  /* 0x00000017ff0d7e24 */ /* 0x000fe200080e06ff */
[----:B------:R-:W-:-:S09]  /*3260*/  ULEA UR11, UR11, UR20, 0x3 ;  /* 0x000000140b0b7291 */ /* 0x000fd2000f8e18ff */
[----:B0-----:R-:W4:Y:S01]  /*3270*/  LDL.64 R24, [UR11] ;  /* 0x0000000bff187983 */ /* 0x001f220008100a00 */
[----:B---3--:R-:W-:Y:S01]  /*3280*/  DMUL R20, R26, R20 ;  /* 0x000000141a147228 */ /* 0x008fe20000000000 */
[----:B------:R-:W-:-:S04]  /*3290*/  LEA R26, P0, R7, UR18, 0x3 ;  /* 0x00000012071a7c11 */ /* 0x000fc8000f8018ff */
[----:B------:R-:W-:-:S03]  /*32a0*/  LEA.HI.X R27, R7, UR19, R13, 0x3, P0 ;  /* 0x00000013071b7c11 */ /* 0x000fc600080f1c0d */
[----:B--2---:R-:W-:Y:S01]  /*32b0*/  DMUL R22, R20, R36 ;  /* 0x0000002414167228 */ /* 0x004fe20000000000 */
[----:B------:R-:W-:Y:S01]  /*32c0*/  IMAD.U32 R20, RZ, RZ, UR12 ;  /* 0x0000000cff147e24 */ /* 0x000fe2000f8e00ff */
[----:B------:R-:W-:-:S05]  /*32d0*/  MOV R21, UR13 ;  /* 0x0000000d00157c02 */ /* 0x000fca0008000f00 */
[----:B------:R1:W-:Y:S04]  /*32e0*/  REDG.E.ADD.F64.RN.STRONG.SM desc[UR16][R20.64], R22 ;  /* 0x00000016140079a6 */ /* 0x0003e8000c12bf10 */
[----:B------:R-:W4:Y:S04]  /*32f0*/  LDG.E.64 R26, desc[UR16][R26.64] ;  /* 0x000000101a1a7981 */ /* 0x000f28000c1e1b00 */
[----:B------:R-:W2:Y:S01]  /*3300*/  LDG.E.64 R36, desc[UR16][R18.64] ;  /* 0x0000001012247981 */ /* 0x000ea2000c1e1b00 */
[----:B------:R-:W-:-:S04]  /*3310*/  UIADD3 UR12, UPT, UPT, UR25, 0x4, URZ ;  /* 0x00000004190c7890 */ /* 0x000fc8000fffe0ff */
[----:B------:R-:W-:Y:S01]  /*3320*/  UIMAD.WIDE.U32 UR12, UR12, 0x8, UR14 ;  /* 0x000000080c0c78a5 */ /* 0x000fe2000f8e000e */
[----:B----4-:R-:W-:-:S08]  /*3330*/  DMUL R24, R24, R26 ;  /* 0x0000001a18187228 */ /* 0x010fd00000000000 */
[----:B--2---:R-:W-:Y:S01]  /*3340*/  DMUL R36, R24, R36 ;  /* 0x0000002418247228 */ /* 0x004fe20000000000 */
[----:B------:R-:W-:Y:S02]  /*3350*/  IMAD.U32 R24, RZ, RZ, UR12 ;  /* 0x0000000cff187e24 */ /* 0x000fe4000f8e00ff */
[----:B------:R-:W-:-:S05]  /*3360*/  IMAD.U32 R25, RZ, RZ, UR13 ;  /* 0x0000000dff197e24 */ /* 0x000fca000f8e00ff */
[----:B------:R1:W-:Y:S01]  /*3370*/  REDG.E.ADD.F64.RN.STRONG.SM desc[UR16][R24.64], R36 ;  /* 0x00000024180079a6 */ /* 0x0003e2000c12bf10 */
[----:B------:R-:W-:-:S04]  /*3380*/  UIADD3 UR5, UPT, UPT, UR5, 0x8, URZ ;  /* 0x0000000805057890 */ /* 0x000fc8000fffe0ff */
[----:B------:R-:W-:Y:S01]  /*3390*/  UISETP.NE.AND UP1, UPT, UR5, URZ, UPT ;  /* 0x000000ff0500728c */ /* 0x000fe2000bf25270 */
[C---:B------:R-:W-:Y:S01]  /*33a0*/  IMAD R34, R11.reuse, 0x8, R34 ;  /* 0x000000080b227824 */ /* 0x040fe200078e0222 */
[C---:B------:R-:W-:Y:S01]  /*33b0*/  LEA R14, R11.reuse, R14, 0x3 ;  /* 0x0000000e0b0e7211 */ /* 0x040fe200078e18ff */
[C---:B------:R-:W-:Y:S01]  /*33c0*/  IMAD R12, R11.reuse, 0x8, R12 ;  /* 0x000000080b0c7824 */ /* 0x040fe200078e020c */
[C---:B------:R-:W-:Y:S01]  /*33d0*/  LEA R32, R11.reuse, R32, 0x3 ;  /* 0x000000200b207211 */ /* 0x040fe200078e18ff */
[C---:B------:R-:W-:Y:S02]  /*33e0*/  IMAD R6, R11.reuse, 0x8, R6 ;  /* 0x000000080b067824 */ /* 0x040fe400078e0206 */
[C---:B------:R-:W-:Y:S02]  /*33f0*/  IMAD R16, R11.reuse, 0x8, R16 ;  /* 0x000000080b107824 */ /* 0x040fe400078e0210 */
[C---:B------:R-:W-:Y:S02]  /*3400*/  IMAD R30, R11.reuse, 0x8, R30 ;  /* 0x000000080b1e7824 */ /* 0x040fe400078e021e */
[----:B------:R-:W-:Y:S01]  /*3410*/  IMAD R28, R11, 0x8, R28 ;  /* 0x000000080b1c7824 */ /* 0x000fe200078e021c */
[----:B------:R-:W-:-:S02]  /*3420*/  UIADD3 UR25, UPT, UPT, UR25, 0x8, URZ ;  /* 0x0000000819197890 */ /* 0x000fc4000fffe0ff */
[----:B------:R-:W-:Y:S01]  /*3430*/  UIADD3 UR26, UPT, UPT, UR26, 0x8, URZ ;  /* 0x000000081a1a7890 */ /* 0x000fe2000fffe0ff */
[----:B-1----:R-:W-:Y:S11]  /*3440*/  BRA.U UP1, `(.L_x_35) ;  /* 0xfffffff501d47547 */ /* 0x002ff6000b83ffff */
[----:B------:R-:W-:-:S05]  /*3450*/  UMOV UR5, UR7 ;  /* 0x0000000700057c82 */ /* 0x000fca0008000000 */
.L_x_34:
[----:B------:R-:W-:-:S04]  /*3460*/  ULOP3.LUT UR11, UR6, 0x7, URZ, 0xc0, !UPT ;  /* 0x00000007060b7892 */ /* 0x000fc8000f8ec0ff */
[----:B------:R-:W-:-:S09]  /*3470*/  UISETP.NE.AND UP1, UPT, UR11, URZ, UPT ;  /* 0x000000ff0b00728c */ /* 0x000fd2000bf25270 */
[----:B------:R-:W-:Y:S05]  /*3480*/  BRA.U !UP1, `(.L_x_33) ;  /* 0x0000000909107547 */ /* 0x000fea000b800000 */
[----:B------:R-:W-:Y:S01]  /*3490*/  ULOP3.LUT UP1, UR28, UR6, 0x3, URZ, 0xc0, !UPT ;  /* 0x00000003061c7892 */ /* 0x000fe2000f82c0ff */
[----:B------:R-:W-:Y:S11]  /*34a0*/  BRA.U !UP0, `(.L_x_36) ;  /* 0x0000000508187547 */ /* 0x000ff6000b800000 */
[----:B------:R-:W-:Y:S01]  /*34b0*/  IMAD R16, R11, UR5, R8 ;  /* 0x000000050b107c24 */ /* 0x000fe2000f8e0208 */
[----:B------:R-:W-:Y:S01]  /*34c0*/  UIADD3 UR11, UPT, UPT, UR10, UR5, URZ ;  /* 0x000000050a0b7290 */ /* 0x000fe2000fffe0ff */
[----:B------:R-:W0:Y:S03]  /*34d0*/  LDCU.64 UR14, c[0x0][0x398] ;  /* 0x00007300ff0e77ac */ /* 0x000e260008000a00 */
[----:B------:R-:W-:Y:S01]  /*34e0*/  IADD3 R6, P0, PT, R16, UR21, RZ ;  /* 0x0000001510067c10 */ /* 0x000fe2000ff1e0ff */
[----:B------:R-:W-:-:S04]  /*34f0*/  ULEA UR12, UR11, UR20, 0x3 ;  /* 0x000000140b0c7291 */ /* 0x000fc8000f8e18ff */
[----:B------:R-:W-:Y:S01]  /*3500*/  IMAD.X R7, RZ, RZ, UR23, P0 ;  /* 0x00000017ff077e24 */ /* 0x000fe200080e06ff */
[----:B------:R-:W-:-:S04]  /*3510*/  LEA R14, P0, R6, UR18, 0x3 ;  /* 0x00000012060e7c11 */ /* 0x000fc8000f8018ff */
[----:B------:R-:W-:Y:S01]  /*3520*/  LEA.HI.X R15, R6, UR19, R7, 0x3, P0 ;  /* 0x00000013060f7c11 */ /* 0x000fe200080f1c07 */
[----:B------:R-:W2:Y:S04]  /*3530*/  LDL.64 R12, [UR12] ;  /* 0x0000000cff0c7983 */ /* 0x000ea80008100a00 */
[----:B------:R-:W3:Y:S04]  /*3540*/  LDG.E.64 R6, desc[UR16][R18.64] ;  /* 0x0000001012067981 */ /* 0x000ee8000c1e1b00 */
[----:B------:R-:W2:Y:S01]  /*3550*/  LDG.E.64 R14, desc[UR16][R14.64] ;  /* 0x000000100e0e7981 */ /* 0x000ea2000c1e1b00 */
[----:B------:R-:W-:Y:S01]  /*3560*/  IADD3 R22, PT, PT, R11, R16, RZ ;  /* 0x000000100b167210 */ /* 0x000fe20007ffe0ff */
[----:B------:R-:W-:-:S03]  /*3570*/  UIADD3 UR25, UPT, UPT, UR11, UR24, URZ ;  /* 0x000000180b197290 */ /* 0x000fc6000fffe0ff */
[----:B------:R-:W-:Y:S01]  /*3580*/  IADD3 R16, P0, PT, R22, UR21, RZ ;  /* 0x0000001516107c10 */ /* 0x000fe2000ff1e0ff */
[----:B------:R-:W-:Y:S02]  /*3590*/  UIADD3 UR12, UPT, UPT, UR11, 0x1, URZ ;  /* 0x000000010b0c7890 */ /* 0x000fe4000fffe0ff */
[----:B0-----:R-:W-:Y:S02]  /*35a0*/  UIMAD.WIDE.U32 UR26, UR25, 0x8, UR14 ;  /* 0x00000008191a78a5 */ /* 0x001fe4000f8e000e */
[----:B------:R-:W-:Y:S01]  /*35b0*/  IMAD.X R17, RZ, RZ, UR23, P0 ;  /* 0x00000017ff117e24 */ /* 0x000fe200080e06ff */
[----:B------:R-:W-:-:S03]  /*35c0*/  ULEA UR12, UR12, UR20, 0x3 ;  /* 0x000000140c0c7291 */ /* 0x000fc6000f8e18ff */
[----:B------:R-:W-:Y:S02]  /*35d0*/  IMAD.U32 R20, RZ, RZ, UR26 ;  /* 0x0000001aff147e24 */ /* 0x000fe4000f8e00ff */
[----:B------:R-:W-:Y:S01]  /*35e0*/  IMAD.U32 R21, RZ, RZ, UR27 ;  /* 0x0000001bff157e24 */ /* 0x000fe2000f8e00ff */
[----:B--2---:R-:W-:Y:S01]  /*35f0*/  DMUL R12, R12, R14 ;  /* 0x0000000e0c0c7228 */ /* 0x004fe20000000000 */
[----:B------:R-:W-:-:S04]  /*3600*/  LEA R14, P0, R16, UR18, 0x3 ;  /* 0x00000012100e7c11 */ /* 0x000fc8000f8018ff */
[----:B------:R-:W-:-:S03]  /*3610*/  LEA.HI.X R15, R16, UR19, R17, 0x3, P0 ;  /* 0x00000013100f7c11 */ /* 0x000fc600080f1c11 */
[----:B---3--:R-:W-:Y:S01]  /*3620*/  DMUL R12, R12, R6 ;  /* 0x000000060c0c7228 */ /* 0x008fe20000000000 */
[----:B------:R-:W2:Y:S06]  /*3630*/  LDL.64 R16, [UR12] ;  /* 0x0000000cff107983 */ /* 0x000eac0008100a00 */
[----:B------:R0:W-:Y:S04]  /*3640*/  REDG.E.ADD.F64.RN.STRONG.SM desc[UR16][R20.64], R12 ;  /* 0x0000000c140079a6 */ /* 0x0001e8000c12bf10 */
[----:B------:R-:W2:Y:S04]  /*3650*/  LDG.E.64 R14, desc[UR16][R14.64] ;  /* 0x000000100e0e7981 */ /* 0x000ea8000c1e1b00 */
[----:B------:R-:W3:Y:S01]  /*3660*/  LDG.E.64 R6, desc[UR16][R18.64] ;  /* 0x0000001012067981 */ /* 0x000ee2000c1e1b00 */
[----:B------:R-:W-:Y:S01]  /*3670*/  IADD3 R22, PT, PT, R11, R22, RZ ;  /* 0x000000160b167210 */ /* 0x000fe20007ffe0ff */
[----:B------:R-:W-:-:S03]  /*3680*/  UIADD3 UR12, UPT, UPT, UR22, UR11, URZ ;  /* 0x0000000b160c7290 */ /* 0x000fc6000fffe0ff */
[----:B------:R-:W-:Y:S01]  /*3690*/  IADD3 R23, P0, PT, R22, UR21, RZ ;  /* 0x0000001516177c10 */ /* 0x000fe2000ff1e0ff */
[----:B------:R-:W-:Y:S02]  /*36a0*/  UIADD3 UR26, UPT, UPT, UR11, 0x2, URZ ;  /* 0x000000020b1a7890 */ /* 0x000fe4000fffe0ff */
[----:B------:R-:W-:Y:S02]  /*36b0*/  UIMAD.WIDE.U32 UR12, UR12, 0x8, UR14 ;  /* 0x000000080c0c78a5 */ /* 0x000fe4000f8e000e */
[----:B------:R-:W-:Y:S01]  /*36c0*/  IMAD.X R24, RZ, RZ, UR23, P0 ;  /* 0x00000017ff187e24 */ /* 0x000fe200080e06ff */
[C---:B0-----:R-:W-:Y:S01]  /*36d0*/  LEA R12, P0, R23.reuse, UR18, 0x3 ;  /* 0x00000012170c7c11 */ /* 0x041fe2000f8018ff */
[----:B------:R-:W-:Y:S02]  /*36e0*/  ULEA UR26, UR26, UR20, 0x3 ;  /* 0x000000141a1a7291 */ /* 0x000fe4000f8e18ff */
[----:B------:R-:W-:Y:S01]  /*36f0*/  IMAD.U32 R20, RZ, RZ, UR12 ;  /* 0x0000000cff147e24 */ /* 0x000fe2000f8e00ff */
[----:B------:R-:W-:Y:S01]  /*3700*/  LEA.HI.X R13, R23, UR19, R24, 0x3, P0 ;  /* 0x00000013170d7c11 */ /* 0x000fe200080f1c18 */
[----:B------:R-:W-:Y:S01]  /*3710*/  IMAD.U32 R21, RZ, RZ, UR13 ;  /* 0x0000000dff157e24 */ /* 0x000fe2000f8e00ff */
[----:B--2---:R-:W-:-:S04]  /*3720*/  DMUL R16, R16, R14 ;  /* 0x0000000e10107228 */ /* 0x004fc80000000000 */
[----:B------:R-:W2:Y:S04]  /*3730*/  LDL.64 R14, [UR26] ;  /* 0x0000001aff0e7983 */ /* 0x000ea80008100a00 */
[----:B---3--:R-:W-:-:S07]  /*3740*/  DMUL R16, R16, R6 ;  /* 0x0000000610107228 */ /* 0x008fce0000000000 */
[----:B------:R0:W-:Y:S04]  /*3750*/  REDG.E.ADD.F64.RN.STRONG.SM desc[UR16][R20.64], R16 ;  /* 0x00000010140079a6 */ /* 0x0001e8000c12bf10 */
[----:B------:R-:W2:Y:S04]  /*3760*/  LDG.E.64 R12, desc[UR16][R12.64] ;  /* 0x000000100c0c7981 */ /* 0x000ea8000c1e1b00 */
[----:B------:R-:W3:Y:S01]  /*3770*/  LDG.E.64 R6, desc[UR16][R18.64] ;  /* 0x0000001012067981 */ /* 0x000ee2000c1e1b00 */
[----:B------:R-:W-:Y:S01]  /*3780*/  IADD3 R22, PT, PT, R11, R22, RZ ;  /* 0x000000160b167210 */ /* 0x000fe20007ffe0ff */
[----:B------:R-:W-:-:S03]  /*3790*/  UIADD3 UR12, UPT, UPT, UR25, 0x2, URZ ;  /* 0x00000002190c7890 */ /* 0x000fc6000fffe0ff */
[----:B------:R-:W-:Y:S01]  /*37a0*/  IADD3 R22, P0, PT, R22, UR21, RZ ;  /* 0x0000001516167c10 */ /* 0x000fe2000ff1e0ff */
[----:B------:R-:W-:Y:S02]  /*37b0*/  UIADD3 UR11, UPT, UPT, UR11, 0x3, URZ ;  /* 0x000000030b0b7890 */ /* 0x000fe4000fffe0ff */
[----:B------:R-:W-:Y:S02]  /*37c0*/  UIMAD.WIDE.U32 UR12, UR12, 0x8, UR14 ;  /* 0x000000080c0c78a5 */ /* 0x000fe4000f8e000e */
[----:B------:R-:W-:Y:S01]  /*37d0*/  IMAD.X R23, RZ, RZ, UR23, P0 ;  /* 0x00000017ff177e24 */ /* 0x000fe200080e06ff */
[----:B0-----:R-:W-:Y:S01]  /*37e0*/  LEA R20, P0, R22, UR18, 0x3 ;  /* 0x0000001216147c11 */ /* 0x001fe2000f8018ff */
[----:B------:R-:W-:-:S03]  /*37f0*/  ULEA UR11, UR11, UR20, 0x3 ;  /* 0x000000140b0b7291 */ /* 0x000fc6000f8e18ff */
[----:B------:R-:W-:Y:S01]  /*3800*/  LEA.HI.X R21, R22, UR19, R23, 0x3, P0 ;  /* 0x0000001316157c11 */ /* 0x000fe200080f1c17 */
[----:B------:R-:W-:Y:S02]  /*3810*/  IMAD.U32 R22, RZ, RZ, UR12 ;  /* 0x0000000cff167e24 */ /* 0x000fe4000f8e00ff */
[----:B------:R-:W-:Y:S01]  /*3820*/  IMAD.U32 R23, RZ, RZ, UR13 ;  /* 0x0000000dff177e24 */ /* 0x000fe2000f8e00ff */
[----:B--2---:R-:W-:Y:S02]  /*3830*/  DMUL R14, R14, R12 ;  /* 0x0000000c0e0e7228 */ /* 0x004fe40000000000 */
[----:B------:R-:W2:Y:S06]  /*3840*/  LDL.64 R12, [UR11] ;  /* 0x0000000bff0c7983 */ /* 0x000eac0008100a00 */
[----:B---3--:R-:W-:-:S07]  /*3850*/  DMUL R6, R14, R6 ;  /* 0x000000060e067228 */ /* 0x008fce0000000000 */
[----:B------:R0:W-:Y:S04]  /*3860*/  REDG.E.ADD.F64.RN.STRONG.SM desc[UR16][R22.64], R6 ;  /* 0x00000006160079a6 */ /* 0x0001e8000c12bf10 */
[----:B------:R-:W2:Y:S04]  /*3870*/  LDG.E.64 R14, desc[UR16][R20.64] ;  /* 0x00000010140e7981 */ /* 0x000ea8000c1e1b00 */
[----:B------:R-:W3:Y:S01]  /*3880*/  LDG.E.64 R16, desc[UR16][R18.64] ;  /* 0x0000001012107981 */ /* 0x000ee2000c1e1b00 */
[----:B------:R-:W-:-:S04]  /*3890*/  UIADD3 UR12, UPT, UPT, UR25, 0x3, URZ ;  /* 0x00000003190c7890 */ /* 0x000fc8000fffe0ff */
[----:B------:R-:W-:Y:S01]  /*38a0*/  UIMAD.WIDE.U32 UR12, UR12, 0x8, UR14 ;  /* 0x000000080c0c78a5 */ /* 0x000fe2000f8e000e */
[----:B--2---:R-:W-:-:S05]  /*38b0*/  DMUL R12, R12, R14 ;  /* 0x0000000e0c0c7228 */ /* 0x004fca0000000000 */
[----:B------:R-:W-:Y:S01]  /*38c0*/  MOV R14, UR12 ;  /* 0x0000000c000e7c02 */ /* 0x000fe20008000f00 */
[----:B------:R-:W-:Y:S02]  /*38d0*/  IMAD.U32 R15, RZ, RZ, UR13 ;  /* 0x0000000dff0f7e24 */ /* 0x000fe4000f8e00ff */
[----:B---3--:R-:W-:-:S07]  /*38e0*/  DMUL R12, R12, R16 ;  /* 0x000000100c0c7228 */ /* 0x008fce0000000000 */
[----:B------:R0:W-:Y:S01]  /*38f0*/  REDG.E.ADD.F64.RN.STRONG.SM desc[UR16][R14.64], R12 ;  /* 0x0000000c0e0079a6 */ /* 0x0001e2000c12bf10 */
[----:B------:R-:W-:-:S12]  /*3900*/  UIADD3 UR5, UPT, UPT, UR5, 0x4, URZ ;  /* 0x0000000405057890 */ /* 0x000fd8000fffe0ff */
.L_x_36:
[----:B------:R-:W-:Y:S05]  /*3910*/  BRA.U !UP1, `(.L_x_33) ;  /* 0x0000000109ec7547 */ /* 0x000fea000b800000 */
[----:B------:R-:W-:Y:S02]  /*3920*/  UISETP.NE.AND UP1, UPT, UR28, 0x1, UPT ;  /* 0x000000011c00788c */ /* 0x000fe4000bf25270 */
[----:B------:R-:W-:-:S04]  /*3930*/  ULOP3.LUT UR11, UR6, 0x1, URZ, 0xc0, !UPT ;  /* 0x00000001060b7892 */ /* 0x000fc8000f8ec0ff */
[----:B------:R-:W-:-:S03]  /*3940*/  UISETP.NE.U32.AND UP2, UPT, UR11, 0x1, UPT ;  /* 0x000000010b00788c */ /* 0x000fc6000bf45070 */
[----:B------:R-:W-:Y:S08]  /*3950*/  BRA.U !UP1, `(.L_x_37) ;  /* 0x0000000109907547 */ /* 0x000ff0000b800000 */
[----:B------:R-:W-:Y:S01]  /*3960*/  IMAD R20, R11, UR5, R8 ;  /* 0x000000050b147c24 */ /* 0x000fe2000f8e0208 */
[----:B------:R-:W-:-:S04]  /*3970*/  UIADD3 UR11, UPT, UPT, UR10, UR5, URZ ;  /* 0x000000050a0b7290 */ /* 0x000fc8000fffe0ff */
[----:B0-----:R-:W-:Y:S01]  /*3980*/  IADD3 R6, P0, PT, R20, UR21, RZ ;  /* 0x0000001514067c10 */ /* 0x001fe2000ff1e0ff */
[----:B------:R-:W-:-:S04]  /*3990*/  ULEA UR12, UR11, UR20, 0x3 ;  /* 0x000000140b0c7291 */ /* 0x000fc8000f8e18ff */
[----:B------:R-:W-:Y:S01]  /*39a0*/  IMAD.X R7, RZ, RZ, UR23, P0 ;  /* 0x00000017ff077e24 */ /* 0x000fe200080e06ff */
[----:B------:R-:W-:-:S04]  /*39b0*/  LEA R16, P0, R6, UR18, 0x3 ;  /* 0x0000001206107c11 */ /* 0x000fc8000f8018ff */
[----:B------:R-:W-:Y:S01]  /*39c0*/  LEA.HI.X R17, R6, UR19, R7, 0x3, P0 ;  /* 0x0000001306117c11 */ /* 0x000fe200080f1c07 */
[----:B------:R-:W2:Y:S01]  /*39d0*/  LDL.64 R14, [UR12] ;  /* 0x0000000cff0e7983 */ /* 0x000ea20008100a00 */
[----:B------:R-:W0:Y:S03]  /*39e0*/  LDCU.64 UR12, c[0x0][0x398] ;  /* 0x00007300ff0c77ac */ /* 0x000e260008000a00 */
[----:B------:R-:W2:Y:S04]  /*39f0*/  LDG.E.64 R12, desc[UR16][R16.64] ;  /* 0x00000010100c7981 */ /* 0x000ea8000c1e1b00 */
[----:B------:R-:W3:Y:S01]  /*3a00*/  LDG.E.64 R6, desc[UR16][R18.64] ;  /* 0x0000001012067981 */ /* 0x000ee2000c1e1b00 */
[----:B------:R-:W-:Y:S01]  /*3a10*/  IMAD.IADD R20, R11, 0x1, R20 ;  /* 0x000000010b147824 */ /* 0x000fe200078e0214 */
[----:B------:R-:W-:-:S02]  /*3a20*/  UIADD3 UR14, UPT, UPT, UR11, UR24, URZ ;  /* 0x000000180b0e7290 */ /* 0x000fc4000fffe0ff */
[----:B------:R-:W-:-:S04]  /*3a30*/  UIADD3 UR25, UPT, UPT, UR11, 0x1, URZ ;  /* 0x000000010b197890 */ /* 0x000fc8000fffe0ff */
[----:B------:R-:W-:Y:S02]  /*3a40*/  ULEA UR25, UR25, UR20, 0x3 ;  /* 0x0000001419197291 */ /* 0x000fe4000f8e18ff */
[----:B0-----:R-:W-:-:S06]  /*3a50*/  UIMAD.WIDE.U32 UR14, UR14, 0x8, UR12 ;  /* 0x000000080e0e78a5 */ /* 0x001fcc000f8e000c */
[----:B------:R-:W-:Y:S01]  /*3a60*/  IMAD.U32 R22, RZ, RZ, UR14 ;  /* 0x0000000eff167e24 */ /* 0x000fe2000f8e00ff */
[----:B------:R-:W4:Y:S01]  /*3a70*/  LDL.64 R16, [UR25] ;  /* 0x00000019ff107983 */ /* 0x000f220008100a00 */
[----:B------:R-:W-:Y:S01]  /*3a80*/  IMAD.U32 R23, RZ, RZ, UR15 ;  /* 0x0000000fff177e24 */ /* 0x000fe2000f8e00ff */
[----:B--2---:R-:W-:Y:S01]  /*3a90*/  DMUL R12, R14, R12 ;  /* 0x0000000c0e0c7228 */ /* 0x004fe20000000000 */
[----:B------:R-:W-:-:S04]  /*3aa0*/  IADD3 R14, P0, PT, R20, UR21, RZ ;  /* 0x00000015140e7c10 */ /* 0x000fc8000ff1e0ff */
[----:B------:R-:W-:Y:S02]  /*3ab0*/  IADD3.X R15, PT, PT, RZ, UR23, RZ, P0, !PT ;  /* 0x00000017ff0f7c10 */ /* 0x000fe400087fe4ff */
[----:B------:R-:W-:Y:S01]  /*3ac0*/  LEA R20, P0, R14, UR18, 0x3 ;  /* 0x000000120e147c11 */ /* 0x000fe2000f8018ff */
[----:B---3--:R-:W-:-:S03]  /*3ad0*/  DMUL R6, R12, R6 ;  /* 0x000000060c067228 */ /* 0x008fc60000000000 */
[----:B------:R-:W-:-:S04]  /*3ae0*/  LEA.HI.X R21, R14, UR19, R15, 0x3, P0 ;  /* 0x000000130e157c11 */ /* 0x000fc800080f1c0f */
[----:B------:R1:W-:Y:S04]  /*3af0*/  REDG.E.ADD.F64.RN.STRONG.SM desc[UR16][R22.64], R6 ;  /* 0x00000006160079a6 */ /* 0x0003e8000c12bf10 */
[----:B------:R-:W4:Y:S04]  /*3b00*/  LDG.E.64 R12, desc[UR16][R20.64] ;  /* 0x00000010140c7981 */ /* 0x000f28000c1e1b00 */
[----:B------:R-:W2:Y:S01]  /*3b10*/  LDG.E.64 R14, desc[UR16][R18.64] ;  /* 0x00000010120e7981 */ /* 0x000ea2000c1e1b00 */
[----:B------:R-:W-:-:S04]  /*3b20*/  UIADD3 UR11, UPT, UPT, UR22, UR11, URZ ;  /* 0x0000000b160b7290 */ /* 0x000fc8000fffe0ff */
[----:B------:R-:W-:Y:S01]  /*3b30*/  UIMAD.WIDE.U32 UR12, UR11, 0x8, UR12 ;  /* 0x000000080b0c78a5 */ /* 0x000fe2000f8e000c */
[----:B----4-:R-:W-:-:S08]  /*3b40*/  DMUL R12, R16, R12 ;  /* 0x0000000c100c7228 */ /* 0x010fd00000000000 */
[----:B--2---:R-:W-:Y:S01]  /*3b50*/  DMUL R12, R12, R14 ;  /* 0x0000000e0c0c7228 */ /* 0x004fe20000000000 */
[----:B------:R-:W-:Y:S01]  /*3b60*/  IMAD.U32 R14, RZ, RZ, UR12 ;  /* 0x0000000cff0e7e24 */ /* 0x000fe2000f8e00ff */
[----:B------:R-:W-:-:S05]  /*3b70*/  MOV R15, UR13 ;  /* 0x0000000d000f7c02 */ /* 0x000fca0008000f00 */
[----:B------:R1:W-:Y:S01]  /*3b80*/  REDG.E.ADD.F64.RN.STRONG.SM desc[UR16][R14.64], R12 ;  /* 0x0000000c0e0079a6 */ /* 0x0003e2000c12bf10 */
[----:B------:R-:W-:-:S12]  /*3b90*/  UIADD3 UR5, UPT, UPT, UR5, 0x2, URZ ;  /* 0x0000000205057890 */ /* 0x000fd8000fffe0ff */
.L_x_37:
[----:B------:R-:W-:Y:S05]  /*3ba0*/  BRA.U UP2, `(.L_x_33) ;  /* 0x0000000102487547 */ /* 0x000fea000b800000 */
[----:B01----:R-:W-:Y:S01]  /*3bb0*/  IMAD R6, R11, UR5, R8 ;  /* 0x000000050b067c24 */ /* 0x003fe2000f8e0208 */
[----:B------:R-:W-:Y:S01]  /*3bc0*/  UIADD3 UR5, UPT, UPT, UR10, UR5, URZ ;  /* 0x000000050a057290 */ /* 0x000fe2000fffe0ff */
[----:B------:R-:W2:Y:S03]  /*3bd0*/  LDG.E.64 R18, desc[UR16][R18.64] ;  /* 0x0000001012127981 */ /* 0x000ea6000c1e1b00 */
[----:B------:R-:W-:Y:S01]  /*3be0*/  IADD3 R6, P0, PT, R6, UR21, RZ ;  /* 0x0000001506067c10 */ /* 0x000fe2000ff1e0ff */
[----:B------:R-:W-:-:S04]  /*3bf0*/  ULEA UR10, UR5, UR20, 0x3 ;  /* 0x00000014050a7291 */ /* 0x000fc8000f8e18ff */
[----:B------:R-:W-:Y:S01]  /*3c00*/  IMAD.X R7, RZ, RZ, UR23, P0 ;  /* 0x00000017ff077e24 */ /* 0x000fe200080e06ff */
[----:B------:R-:W-:-:S04]  /*3c10*/  LEA R12, P0, R6, UR18, 0x3 ;  /* 0x00000012060c7c11 */ /* 0x000fc8000f8018ff */
[----:B------:R-:W-:Y:S02]  /*3c20*/  LEA.HI.X R13, R6, UR19, R7, 0x3, P0 ;  /* 0x00000013060d7c11 */ /* 0x000fe400080f1c07 */
[----:B------:R-:W3:Y:S01]  /*3c30*/  LDL.64 R6, [UR10] ;  /* 0x0000000aff067983 */ /* 0x000ee20008100a00 */
[----:B------:R-:W0:Y:S03]  /*3c40*/  LDCU.64 UR10, c[0x0][0x398] ;  /* 0x00007300ff0a77ac */ /* 0x000e260008000a00 */
[----:B------:R-:W3:Y:S01]  /*3c50*/  LDG.E.64 R12, desc[UR16][R12.64] ;  /* 0x000000100c0c7981 */ /* 0x000ee2000c1e1b00 */
[----:B------:R-:W-:-:S04]  /*3c60*/  UIADD3 UR5, UPT, UPT, UR5, UR24, URZ ;  /* 0x0000001805057290 */ /* 0x000fc8000fffe0ff */
[----:B0-----:R-:W-:-:S06]  /*3c70*/  UIMAD.WIDE.U32 UR10, UR5, 0x8, UR10 ;  /* 0x00000008050a78a5 */ /* 0x001fcc000f8e000a */
[----:B------:R-:W-:Y:S02]  /*3c80*/  IMAD.U32 R14, RZ, RZ, UR10 ;  /* 0x0000000aff0e7e24 */ /* 0x000fe4000f8e00ff */
[----:B------:R-:W-:Y:S01]  /*3c90*/  IMAD.U32 R15, RZ, RZ, UR11 ;  /* 0x0000000bff0f7e24 */ /* 0x000fe2000f8e00ff */
[----:B---3--:R-:W-:-:S08]  /*3ca0*/  DMUL R6, R6, R12 ;  /* 0x0000000c06067228 */ /* 0x008fd00000000000 */
[----:B--2---:R-:W-:-:S07]  /*3cb0*/  DMUL R6, R6, R18 ;  /* 0x0000001206067228 */ /* 0x004fce0000000000 */
[----:B------:R2:W-:Y:S04]  /*3cc0*/  REDG.E.ADD.F64.RN.STRONG.SM desc[UR16][R14.64], R6 ;  /* 0x000000060e0079a6 */ /* 0x0005e8000c12bf10 */
.L_x_33:
[----:B------:R-:W-:-:S04]  /*3cd0*/  UIADD3 UR4, UPT, UPT, UR4, 0x1, URZ ;  /* 0x0000000104047890 */ /* 0x000fc8000fffe0ff */
[----:B------:R-:W-:-:S09]  /*3ce0*/  UISETP.GT.U32.AND UP1, UPT, UR9, UR4, UPT ;  /* 0x000000040900728c */ /* 0x000fd2000bf24070 */
[----:B------:R-:W-:Y:S05]  /*3cf0*/  BRA.U UP1, `(.L_x_38) ;  /* 0xffffffed01487547 */ /* 0x000fea000b83ffff */
[----:B------:R-:W-:Y:S05]  /*3d00*/  EXIT ;  /* 0x000000000000794d */ /* 0x000fea0003800000 */
        .weak           $__internal_0_$__cuda_sm20_dblrcp_rn_slowpath_v3
        .type           $__internal_0_$__cuda_sm20_dblrcp_rn_slowpath_v3,@function
        .size           $__internal_0_$__cuda_sm20_dblrcp_rn_slowpath_v3,($__internal_1_$__cuda_sm20_dsqrt_rn_f64_mediumpath_v1 - $__internal_0_$__cuda_sm20_dblrcp_rn_slowpath_v3)
$__internal_0_$__cuda_sm20_dblrcp_rn_slowpath_v3:
[----:B------:R-:W-:Y:S01]  /*3d10*/  DSETP.GTU.AND P0, PT, |R14|, +INF , PT ;  /* 0x7ff000000e00742a */ /* 0x000fe20003f0c200 */
[----:B------:R-:W-:-:S13]  /*3d20*/  BSSY.RECONVERGENT B1, `(.L_x_39) ;  /* 0x0000022000017945 */ /* 0x000fda0003800200 */
[----:B------:R-:W-:Y:S05]  /*3d30*/  @P0 BRA `(.L_x_40) ;  /* 0x0000000000780947 */ /* 0x000fea0003800000 */
[----:B------:R-:W-:-:S04]  /*3d40*/  LOP3.LUT R23, R15, 0x7fffffff, RZ, 0xc0, !PT ;  /* 0x7fffffff0f177812 */ /* 0x000fc800078ec0ff */
[----:B------:R-:W-:-:S04]  /*3d50*/  IADD3 R20, PT, PT, R23, -0x1, RZ ;  /* 0xffffffff17147810 */ /* 0x000fc80007ffe0ff */
[----:B------:R-:W-:-:S13]  /*3d60*/  ISETP.GE.U32.AND P0, PT, R20, 0x7fefffff, PT ;  /* 0x7fefffff1400780c */ /* 0x000fda0003f06070 */
[----:B------:R-:W-:Y:S01]  /*3d70*/  @P0 LOP3.LUT R21, R15, 0x7ff00000, RZ, 0x3c, !PT ;  /* 0x7ff000000f150812 */ /* 0x000fe200078e3cff */
[----:B------:R-:W-:Y:S01]  /*3d80*/  @P0 IMAD.MOV.U32 R20, RZ, RZ, RZ ;  /* 0x000000ffff140224 */ /* 0x000fe200078e00ff */
[----:B------:R-:W-:Y:S06]  /*3d90*/  @P0 BRA `(.L_x_41) ;  /* 0x0000000000680947 */ /* 0x000fec0003800000 */
[----:B------:R-:W-:-:S13]  /*3da0*/  ISETP.GE.U32.AND P0, PT, R23, 0x1000001, PT ;  /* 0x010000011700780c */ /* 0x000fda0003f06070 */
[----:B------:R-:W-:Y:S05]  /*3db0*/  @!P0 BRA `(.L_x_42) ;  /* 0x0000000000348947 */ /* 0x000fea0003800000 */
[----:B------:R-:W-:Y:S02]  /*3dc0*/  VIADD R21, R15, 0xc0200000 ;  /* 0xc02000000f157836 */ /* 0x000fe40000000000 */
[----:B------:R-:W-:Y:S02]  /*3dd0*/  IMAD.MOV.U32 R20, RZ, RZ, R14 ;  /* 0x000000ffff147224 */ /* 0x000fe400078e000e */
[----:B------:R-:W0:Y:S04]  /*3de0*/  MUFU.RCP64H R23, R21 ;  /* 0x0000001500177308 */ /* 0x000e280000001800 */
[----:B0-----:R-:W-:-:S08]  /*3df0*/  DFMA R24, -R20, R22, 1 ;  /* 0x3ff000001418742b */ /* 0x001fd00000000116 */
[----:B------:R-:W-:-:S08]  /*3e00*/  DFMA R24, R24, R24, R24 ;  /* 0x000000181818722b */ /* 0x000fd00000000018 */
[----:B------:R-:W-:-:S08]  /*3e10*/  DFMA R24, R22, R24, R22 ;  /* 0x000000181618722b */ /* 0x000fd00000000016 */
[----:B------:R-:W-:-:S08]  /*3e20*/  DFMA R22, -R20, R24, 1 ;  /* 0x3ff000001416742b */ /* 0x000fd00000000118 */
[----:B------:R-:W-:-:S08]  /*3e30*/  DFMA R22, R24, R22, R24 ;  /* 0x000000161816722b */ /* 0x000fd00000000018 */
[----:B------:R-:W-:-:S08]  /*3e40*/  DMUL R22, R22, 2.2250738585072013831e-308 ;  /* 0x0010000016167828 */ /* 0x000fd00000000000 */
[----:B------:R-:W-:-:S08]  /*3e50*/  DFMA R14, -R14, R22, 1 ;  /* 0x3ff000000e0e742b */ /* 0x000fd00000000116 */
[----:B------:R-:W-:-:S08]  /*3e60*/  DFMA R14, R14, R14, R14 ;  /* 0x0000000e0e0e722b */ /* 0x000fd0000000000e */
[----:B------:R-:W-:Y:S01]  /*3e70*/  DFMA R20, R22, R14, R22 ;  /* 0x0000000e1614722b */ /* 0x000fe20000000016 */
[----:B------:R-:W-:Y:S10]  /*3e80*/  BRA `(.L_x_41) ;  /* 0x00000000002c7947 */ /* 0x000ff40003800000 */
.L_x_42:
[----:B------:R-:W-:-:S06]  /*3e90*/  DMUL R14, R14, 8.11296384146066816958e+31 ;  /* 0x469000000e0e7828 */ /* 0x000fcc0000000000 */
[----:B------:R-:W0:Y:S02]  /*3ea0*/  MUFU.RCP64H R23, R15 ;  /* 0x0000000f00177308 */ /* 0x000e240000001800 */
[----:B0-----:R-:W-:-:S08]  /*3eb0*/  DFMA R20, -R14, R22, 1 ;  /* 0x3ff000000e14742b */ /* 0x001fd00000000116 */
[----:B------:R-:W-:-:S08]  /*3ec0*/  DFMA R20, R20, R20, R20 ;  /* 0x000000141414722b */ /* 0x000fd00000000014 */
[----:B------:R-:W-:-:S08]  /*3ed0*/  DFMA R20, R22, R20, R22 ;  /* 0x000000141614722b */ /* 0x000fd00000000016 */
[----:B------:R-:W-:-:S08]  /*3ee0*/  DFMA R22, -R14, R20, 1 ;  /* 0x3ff000000e16742b */ /* 0x000fd00000000114 */
[----:B------:R-:W-:-:S08]  /*3ef0*/  DFMA R20, R20, R22, R20 ;  /* 0x000000161414722b */ /* 0x000fd00000000014 */
[----:B------:R-:W-:Y:S01]  /*3f00*/  DMUL R20, R20, 8.11296384146066816958e+31 ;  /* 0x4690000014147828 */ /* 0x000fe20000000000 */
[----:B------:R-:W-:Y:S10]  /*3f10*/  BRA `(.L_x_41) ;  /* 0x0000000000087947 */ /* 0x000ff40003800000 */
.L_x_40:
[----:B------:R-:W-:Y:S02]  /*3f20*/  LOP3.LUT R21, R15, 0x80000, RZ, 0xfc, !PT ;  /* 0x000800000f157812 */ /* 0x000fe400078efcff */
[----:B------:R-:W-:-:S07]  /*3f30*/  MOV R20, R14 ;  /* 0x0000000e00147202 */ /* 0x000fce0000000f00 */
.L_x_41:
[----:B------:R-:W-:Y:S05]  /*3f40*/  BSYNC.RECONVERGENT B1 ;  /* 0x0000000000017941 */ /* 0x000fea0003800200 */
.L_x_39:
[----:B------:R-:W-:Y:S02]  /*3f50*/  IMAD.MOV.U32 R27, RZ, RZ, 0x0 ;  /* 0x00000000ff1b7424 */ /* 0x000fe400078e00ff */
[----:B------:R-:W-:Y:S02]  /*3f60*/  IMAD.MOV.U32 R14, RZ, RZ, R20 ;  /* 0x000000ffff0e7224 */ /* 0x000fe400078e0014 */
[----:B------:R-:W-:Y:S01]  /*3f70*/  IMAD.MOV.U32 R15, RZ, RZ, R21 ;  /* 0x000000ffff0f7224 */ /* 0x000fe200078e0015 */
[----:B------:R-:W-:Y:S06]  /*3f80*/  RET.REL.NODEC R26 `(compute_s_gpu_kernel) ;  /* 0xffffffc01a1c7950 */ /* 0x000fec0003c3ffff */
        .weak           $__internal_1_$__cuda_sm20_dsqrt_rn_f64_mediumpath_v1
        .type           $__internal_1_$__cuda_sm20_dsqrt_rn_f64_mediumpath_v1,@function
        .size           $__internal_1_$__cuda_sm20_dsqrt_rn_f64_mediumpath_v1,(.L_x_189 - $__internal_1_$__cuda_sm20_dsqrt_rn_f64_mediumpath_v1)
$__internal_1_$__cuda_sm20_dsqrt_rn_f64_mediumpath_v1:
[----:B------:R-:W-:Y:S01]  /*3f90*/  ISETP.GE.U32.AND P0, PT, R30, -0x3400000, PT ;  /* 0xfcc000001e00780c */ /* 0x000fe20003f06070 */
[----:B------:R-:W-:-:S12]  /*3fa0*/  BSSY.RECONVERGENT B1, `(.L_x_43) ;  /* 0x0000023000017945 */ /* 0x000fd80003800200 */
[----:B------:R-:W-:Y:S05]  /*3fb0*/  @!P0 BRA `(.L_x_44) ;  /* 0x0000000000208947 */ /* 0x000fea0003800000 */
[----:B------:R-:W-:-:S10]  /*3fc0*/  DFMA.RM R26, R26, R28, R14 ;  /* 0x0000001c1a1a722b */ /* 0x000fd4000000400e */
[----:B------:R-:W-:-:S04]  /*3fd0*/  IADD3 R14, P0, PT, R26, 0x1, RZ ;  /* 0x000000011a0e7810 */ /* 0x000fc80007f1e0ff */
[----:B------:R-:W-:-:S06]  /*3fe0*/  IADD3.X R15, PT, PT, RZ, R27, RZ, P0, !PT ;  /* 0x0000001bff0f7210 */ /* 0x000fcc00007fe4ff */
[----:B------:R-:W-:-:S08]  /*3ff0*/  DFMA.RP R24, -R26, R14, R24 ;  /* 0x0000000e1a18722b */ /* 0x000fd00000008118 */
[----:B------:R-:W-:-:S06]  /*4000*/  DSETP.GT.AND P0, PT, R24, RZ, PT ;  /* 0x000000ff1800722a */ /* 0x000fcc0003f04000 */
[----:B------:R-:W-:Y:S02]  /*4010*/  FSEL R14, R14, R26, P0 ;  /* 0x0000001a0e0e7208 */ /* 0x000fe40000000000 */
[----:B------:R-:W-:Y:S01]  /*4020*/  FSEL R15, R15, R27, P0 ;  /* 0x0000001b0f0f7208 */ /* 0x000fe20000000000 */
[----:B------:R-:W-:Y:S06]  /*4030*/  BRA `(.L_x_45) ;  /* 0x0000000000647947 */ /* 0x000fec0003800000 */
.L_x_44:
[----:B------:R-:W-:-:S14]  /*4040*/  DSETP.NE.AND P0, PT, R24, RZ, PT ;  /* 0x000000ff1800722a */ /* 0x000fdc0003f05000 */
[----:B------:R-:W-:Y:S05]  /*4050*/  @!P0 BRA `(.L_x_46) ;  /* 0x0000000000588947 */ /* 0x000fea0003800000 */
[----:B------:R-:W-:-:S13]  /*4060*/  ISETP.GE.AND P0, PT, R25, RZ, PT ;  /* 0x000000ff1900720c */ /* 0x000fda0003f06270 */
[----:B------:R-:W-:Y:S02]  /*4070*/  @!P0 IMAD.MOV.U32 R14, RZ, RZ, 0x0 ;  /* 0x00000000ff0e8424 */ /* 0x000fe400078e00ff */
[----:B------:R-:W-:Y:S01]  /*4080*/  @!P0 IMAD.MOV.U32 R15, RZ, RZ, -0x80000 ;  /* 0xfff80000ff0f8424 */ /* 0x000fe200078e00ff */
[----:B------:R-:W-:Y:S06]  /*4090*/  @!P0 BRA `(.L_x_45) ;  /* 0x00000000004c8947 */ /* 0x000fec0003800000 */
[----:B------:R-:W-:-:S13]  /*40a0*/  ISETP.GT.AND P0, PT, R25, 0x7fefffff, PT ;  /* 0x7fefffff1900780c */ /* 0x000fda0003f04270 */
[----:B------:R-:W-:Y:S05]  /*40b0*/  @P0 BRA `(.L_x_46) ;  /* 0x0000000000400947 */ /* 0x000fea0003800000 */
[----:B------:R-:W-:Y:S01]  /*40c0*/  DMUL R28, R24, 8.11296384146066816958e+31 ;  /* 0x46900000181c7828 */ /* 0x000fe20000000000 */
[----:B------:R-:W-:Y:S01]  /*40d0*/  IMAD.MOV.U32 R26, RZ, RZ, RZ ;  /* 0x000000ffff1a7224 */ /* 0x000fe200078e00ff */
[----:B------:R-:W-:Y:S01]  /*40e0*/  MOV R14, 0x0 ;  /* 0x00000000000e7802 */ /* 0x000fe20000000f00 */
[----:B------:R-:W-:-:S03]  /*40f0*/  IMAD.MOV.U32 R15, RZ, RZ, 0x3fd80000 ;  /* 0x3fd80000ff0f7424 */ /* 0x000fc600078e00ff */
[----:B------:R-:W0:Y:S02]  /*4100*/  MUFU.RSQ64H R27, R29 ;  /* 0x0000001d001b7308 */ /* 0x000e240000001c00 */
[----:B0-----:R-:W-:-:S08]  /*4110*/  DMUL R24, R26, R26 ;  /* 0x0000001a1a187228 */ /* 0x001fd00000000000 */
[----:B------:R-:W-:-:S08]  /*4120*/  DFMA R24, R28, -R24, 1 ;  /* 0x3ff000001c18742b */ /* 0x000fd00000000818 */
[----:B------:R-:W-:Y:S02]  /*4130*/  DFMA R14, R24, R14, 0.5 ;  /* 0x3fe00000180e742b */ /* 0x000fe4000000000e */
[----:B------:R-:W-:-:S08]  /*4140*/  DMUL R24, R26, R24 ;  /* 0x000000181a187228 */ /* 0x000fd00000000000 */
[----:B------:R-:W-:-:S08]  /*4150*/  DFMA R24, R14, R24, R26 ;  /* 0x000000180e18722b */ /* 0x000fd0000000001a */
[----:B------:R-:W-:Y:S02]  /*4160*/  DMUL R14, R28, R24 ;  /* 0x000000181c0e7228 */ /* 0x000fe40000000000 */
[----:B------:R-:W-:-:S06]  /*4170*/  VIADD R25, R25, 0xfff00000 ;  /* 0xfff0000019197836 */ /* 0x000fcc0000000000 */
[----:B------:R-:W-:-:S08]  /*4180*/  DFMA R26, R14, -R14, R28 ;  /* 0x8000000e0e1a722b */ /* 0x000fd0000000001c */
[----:B------:R-:W-:-:S10]  /*4190*/  DFMA R14, R24, R26, R14 ;  /* 0x0000001a180e722b */ /* 0x000fd4000000000e */
[----:B------:R-:W-:Y:S01]  /*41a0*/  VIADD R15, R15, 0xfcb00000 ;  /* 0xfcb000000f0f7836 */ /* 0x000fe20000000000 */
[----:B------:R-:W-:Y:S06]  /*41b0*/  BRA `(.L_x_45) ;  /* 0x0000000000047947 */ /* 0x000fec0003800000 */
.L_x_46:
[----:B------:R-:W-:-:S11]  /*41c0*/  DADD R14, R24, R24 ;  /* 0x00000000180e7229 */ /* 0x000fd60000000018 */
.L_x_45:
[----:B------:R-:W-:Y:S05]  /*41d0*/  BSYNC.RECONVERGENT B1 ;  /* 0x0000000000017941 */ /* 0x000fea0003800200 */
.L_x_43:
[----:B------:R-:W-:Y:S01]  /*41e0*/  IMAD.MOV.U32 R24, RZ, RZ, R12 ;  /* 0x000000ffff187224 */ /* 0x000fe200078e000c */
[----:B------:R-:W-:Y:S01]  /*41f0*/  MOV R13, R15 ;  /* 0x0000000f000d7202 */ /* 0x000fe20000000f00 */
[----:B------:R-:W-:-:S04]  /*4200*/  IMAD.MOV.U32 R25, RZ, RZ, 0x0 ;  /* 0x00000000ff197424 */ /* 0x000fc800078e00ff */
[----:B------:R-:W-:Y:S05]  /*4210*/  RET.REL.NODEC R24 `(compute_s_gpu_kernel) ;  /* 0xffffffbc18787950 */ /* 0x000fea0003c3ffff */
.L_x_47:
[----:B------:R-:W-:-:S00]  /*4220*/  BRA `(.L_x_47) ;  /* 0xfffffffc00fc7947 */ /* 0x000fc0000383ffff */
[----:B------:R-:W-:-:S00]  /*4230*/  NOP ;  /* 0x0000000000007918 */ /* 0x000fc00000000000 */
        /* <DEDUP_REMOVED lines=12> */
.L_x_189:


//--------------------- .text._Z21overlap_ab_gpu_kerneliiiPdS_iiiS_S_S_S_S_S_iS_i --------------------------
	.section	.text._Z21overlap_ab_gpu_kerneliiiPdS_iiiS_S_S_S_S_S_iS_i,"ax",@progbits
	.align	128
        .global         _Z21overlap_ab_gpu_kerneliiiPdS_iiiS_S_S_S_S_S_iS_i
        .type           _Z21overlap_ab_gpu_kerneliiiPdS_iiiS_S_S_S_S_S_iS_i,@function
        .size           _Z21overlap_ab_gpu_kerneliiiPdS_iiiS_S_S_S_S_S_iS_i,(.L_x_191 - _Z21overlap_ab_gpu_kerneliiiPdS_iiiS_S_S_S_S_S_iS_i)
        .other          _Z21overlap_ab_gpu_kerneliiiPdS_iiiS_S_S_S_S_S_iS_i,@"STO_CUDA_ENTRY STV_DEFAULT"
_Z21overlap_ab_gpu_kerneliiiPdS_iiiS_S_S_S_S_S_iS_i:
.text._Z21overlap_ab_gpu_kerneliiiPdS_iiiS_S_S_S_S_S_iS_i:
[----:B------:R-:W-:Y:S01]  /*0000*/  LDC R1, c[0x0][0x37c] ;  /* 0x0000df00ff017b82 */ /* 0x000fe20000000800 */
[----:B------:R-:W0:Y:S01]  /*0010*/  S2R R25, SR_TID.Y ;  /* 0x0000000000197919 */ /* 0x000e220000002200 */
[----:B------:R-:W0:Y:S01]  /*0020*/  LDCU UR4, c[0x0][0x3a8] ;  /* 0x00007500ff0477ac */ /* 0x000e220008000800 */
[----:B------:R-:W1:Y:S01]  /*0030*/  S2R R14, SR_TID.X ;  /* 0x00000000000e7919 */ /* 0x000e620000002100 */
[----:B------:R-:W1:Y:S01]  /*0040*/  LDCU UR5, c[0x0][0x388] ;  /* 0x00007100ff0577ac */ /* 0x000e620008000800 */
[----:B0-----:R-:W-:-:S04]  /*0050*/  ISETP.GE.AND P0, PT, R25, UR4, PT ;  /* 0x0000000419007c0c */ /* 0x001fc8000bf06270 */
[----:B-1----:R-:W-:-:S13]  /*0060*/  ISETP.GE.OR P0, PT, R14, UR5, P0 ;  /* 0x000000050e007c0c */ /* 0x002fda0008706670 */
[----:B------:R-:W-:Y:S05]  /*0070*/  @P0 EXIT ;  /* 0x000000000000094d */ /* 0x000fea0003800000 */
[----:B------:R-:W0:Y:S01]  /*0080*/  LDC.64 R12, c[0x0][0x390] ;  /* 0x0000e400ff0c7b82 */ /* 0x000e220000000a00 */
[----:B------:R-:W1:Y:S01]  /*0090*/  LDCU.64 UR14, c[0x0][0x358] ;  /* 0x00006b00ff0e77ac */ /* 0x000e620008000a00 */
[----:B------:R-:W2:Y:S06]  /*00a0*/  LDCU UR5, c[0x0][0x3f0] ;  /* 0x00007e00ff0577ac */ /* 0x000eac0008000800 */
[----:B------:R-:W3:Y:S01]  /*00b0*/  LDC.64 R10, c[0x0][0x3b0] ;  /* 0x0000ec00ff0a7b82 */ /* 0x000ee20000000a00 */
[----:B------:R-:W4:Y:S07]  /*00c0*/  LDCU UR7, c[0x0][0x384] ;  /* 0x00007080ff0777ac */ /* 0x000f2e0008000800 */
[----:B------:R-:W2:Y:S01]  /*00d0*/  LDC.64 R32, c[0x0][0x3e8] ;  /* 0x0000fa00ff207b82 */ /* 0x000ea20000000a00 */
[----:B0-----:R-:W-:-:S07]  /*00e0*/  IMAD.WIDE.U32 R12, R14, 0x8, R12 ;  /* 0x000000080e0c7825 */ /* 0x001fce00078e000c */
[----:B------:R-:W0:Y:S01]  /*00f0*/  LDC.64 R26, c[0x0][0x398] ;  /* 0x0000e600ff1a7b82 */ /* 0x000e220000000a00 */
[----:B-1----:R-:W5:Y:S01]  /*0100*/  LDG.E.64 R12, desc[UR14][R12.64] ;  /* 0x0000000e0c0c7981 */ /* 0x002f62000c1e1b00 */
[----:B---3--:R-:W-:-:S06]  /*0110*/  IMAD.WIDE.U32 R10, R25, 0x8, R10 ;  /* 0x00000008190a7825 */ /* 0x008fcc00078e000a */
[----:B------:R-:W1:Y:S01]  /*0120*/  LDC.64 R8, c[0x0][0x3b8] ;  /* 0x0000ee00ff087b82 */ /* 0x000e620000000a00 */
[----:B------:R-:W5:Y:S01]  /*0130*/  LDG.E.64 R10, desc[UR14][R10.64] ;  /* 0x0000000e0a0a7981 */ /* 0x000f62000c1e1b00 */
[----:B------:R-:W-:Y:S01]  /*0140*/  IMAD R0, R14, UR4, R25 ;  /* 0x000000040e007c24 */ /* 0x000fe2000f8e0219 */
[----:B----4-:R-:W-:-:S03]  /*0150*/  UISETP.GE.AND UP0, UPT, UR7, 0x1, UPT ;  /* 0x000000010700788c */ /* 0x010fc6000bf06270 */
[----:B--2---:R-:W-:-:S04]  /*0160*/  IMAD R0, R0, UR5, RZ ;  /* 0x0000000500007c24 */ /* 0x004fc8000f8e02ff */
[----:B------:R-:W-:-:S04]  /*0170*/  IMAD R0, R0, UR5, RZ ;  /* 0x0000000500007c24 */ /* 0x000fc8000f8e02ff */
[----:B------:R-:W-:Y:S02]  /*0180*/  IMAD R3, R0, 0x3, RZ ;  /* 0x0000000300037824 */ /* 0x000fe400078e02ff */
[----:B0-----:R-:W-:Y:S01]  /*0190*/  IMAD.WIDE.U32 R26, R14, 0x8, R26 ;  /* 0x000000080e1a7825 */ /* 0x001fe200078e001a */
[----:B------:R-:W-:-:S03]  /*01a0*/  UMOV UR5, URZ ;  /* 0x000000ff00057c82 */ /* 0x000fc60008000000 */
[----:B------:R-:W-:-:S04]  /*01b0*/  IMAD.WIDE.U32 R32, R3, 0x8, R32 ;  /* 0x0000000803207825 */ /* 0x000fc800078e0020 */
[----:B-1----:R-:W-:Y:S01]  /*01c0*/  IMAD.WIDE.U32 R8, R25, 0x8, R8 ;  /* 0x0000000819087825 */ /* 0x002fe200078e0008 */
[----:B------:R-:W-:Y:S06]  /*01d0*/  BRA.U !UP0, `(.L_x_48) ;  /* 0x0000000108b47547 */ /* 0x000fec000b800000 */
[----:B------:R-:W-:Y:S02]  /*01e0*/  UISETP.GE.U32.AND UP0, UPT, UR7, 0x4, UPT ;  /* 0x000000040700788c */ /* 0x000fe4000bf06070 */
[----:B------:R-:W-:Y:S01]  /*01f0*/  ULOP3.LUT UR6, UR7, 0x3, URZ, 0xc0, !UPT ;  /* 0x0000000307067892 */ /* 0x000fe2000f8ec0ff */
[----:B------:R-:W-:Y:S01]  /*0200*/  UMOV UR4, URZ ;  /* 0x000000ff00047c82 */ /* 0x000fe20008000000 */
[----:B------:R-:W-:Y:S02]  /*0210*/  UMOV UR5, URZ ;  /* 0x000000ff00057c82 */ /* 0x000fe40008000000 */
[----:B------:R-:W-:-:S03]  /*0220*/  UISETP.NE.AND UP1, UPT, UR6, URZ, UPT ;  /* 0x000000ff0600728c */ /* 0x000fc6000bf25270 */
[----:B------:R-:W-:Y:S08]  /*0230*/  BRA.U !UP0, `(.L_x_49) ;  /* 0x0000000108787547 */ /* 0x000ff0000b800000 */
[----:B------:R-:W-:Y:S01]  /*0240*/  ULOP3.LUT UR4, UR7, 0x7ffffffc, URZ, 0xc0, !UPT ;  /* 0x7ffffffc07047892 */ /* 0x000fe2000f8ec0ff */
[----:B------:R-:W-:Y:S01]  /*0250*/  UMOV UR5, URZ ;  /* 0x000000ff00057c82 */ /* 0x000fe20008000000 */
[----:B------:R-:W-:Y:S02]  /*0260*/  UMOV UR16, 0x9 ;  /* 0x0000000900107882 */ /* 0x000fe40000000000 */
[----:B------:R-:W-:Y:S01]  /*0270*/  UIADD3 UR13, UPT, UPT, -UR4, URZ, URZ ;  /* 0x000000ff040d7290 */ /* 0x000fe2000fffe1ff */
[----:B------:R-:W-:Y:S01]  /*0280*/  UMOV UR7, 0x1c ;  /* 0x0000001c00077882 */ /* 0x000fe20000000000 */
[----:B------:R-:W-:Y:S01]  /*0290*/  UMOV UR17, 0x5 ;  /* 0x0000000500117882 */ /* 0x000fe20000000000 */
[----:B------:R-:W-:Y:S01]  /*02a0*/  UMOV UR18, 0x2 ;  /* 0x0000000200127882 */ /* 0x000fe20000000000 */
[----:B------:R-:W-:Y:S01]  /*02b0*/  UMOV UR19, 0x1 ;  /* 0x0000000100137882 */ /* 0x000fe20000000000 */
[----:B------:R-:W-:-:S07]  /*02c0*/  UMOV UR20, 0x2 ;  /* 0x0000000200147882 */ /* 0x000fce0000000000 */
.L_x_50:
[----:B------:R-:W-:Y:S02]  /*02d0*/  UIADD3 UR13, UPT, UPT, UR13, 0x4, URZ ;  /* 0x000000040d0d7890 */ /* 0x000fe4000fffe0ff */
[----:B------:R-:W-:Y:S02]  /*02e0*/  USHF.R.U32.HI UR8, URZ, 0x1, UR20 ;  /* 0x00000001ff087899 */ /* 0x000fe40008011614 */
[----:B------:R-:W-:Y:S02]  /*02f0*/  UISETP.NE.AND UP0, UPT, UR13, URZ, UPT ;  /* 0x000000ff0d00728c */ /* 0x000fe4000bf05270 */
[----:B------:R-:W-:Y:S02]  /*0300*/  UIADD3 UR9, UPT, UPT, UR8, UR16, URZ ;  /* 0x0000001008097290 */ /* 0x000fe4000fffe0ff */
[----:B------:R-:W-:Y:S02]  /*0310*/  UIADD3 UR10, UPT, UPT, UR8, UR17, URZ ;  /* 0x00000011080a7290 */ /* 0x000fe4000fffe0ff */
[----:B------:R-:W-:-:S02]  /*0320*/  UIMAD UR11, UR19, UR19, UR19 ;  /* 0x00000013130b72a4 */ /* 0x000fc4000f8e0213 */
[----:B------:R-:W-:Y:S02]  /*0330*/  UIADD3 UR8, UPT, UPT, UR8, UR18, URZ ;  /* 0x0000001208087290 */ /* 0x000fe4000fffe0ff */
[----:B------:R-:W-:Y:S02]  /*0340*/  ULEA.HI UR11, UR11, UR5, URZ, 0x1f ;  /* 0x000000050b0b7291 */ /* 0x000fe4000f8ff8ff */
[----:B------:R-:W-:Y:S02]  /*0350*/  ULOP3.LUT UR8, UR8, 0x7fffffff, URZ, 0xc0, !UPT ;  /* 0x7fffffff08087892 */ /* 0x000fe4000f8ec0ff */
[----:B------:R-:W-:Y:S02]  /*0360*/  ULOP3.LUT UR10, UR10, 0x7ffffffe, URZ, 0xc0, !UPT ;  /* 0x7ffffffe0a0a7892 */ /* 0x000fe4000f8ec0ff */
[----:B------:R-:W-:Y:S02]  /*0370*/  UIADD3 UR12, UPT, UPT, UR7, 0x20, URZ ;  /* 0x00000020070c7890 */ /* 0x000fe4000fffe0ff */
[----:B------:R-:W-:-:S02]  /*0380*/  ULOP3.LUT UR9, UR9, 0x7ffffffe, URZ, 0xc0, !UPT ;  /* 0x7ffffffe09097892 */ /* 0x000fc4000f8ec0ff */
[----:B------:R-:W-:Y:S02]  /*0390*/  UIADD3 UR8, UPT, UPT, UR10, UR8, UR11 ;  /* 0x000000080a087290 */ /* 0x000fe4000fffe00b */
[----:B------:R-:W-:Y:S02]  /*03a0*/  UIADD3 UR20, UPT, UPT, UR20, UR7, URZ ;  /* 0x0000000714147290 */ /* 0x000fe4000fffe0ff */
[----:B------:R-:W-:Y:S02]  /*03b0*/  UIADD3 UR19, UPT, UPT, UR19, 0x4, URZ ;  /* 0x0000000413137890 */ /* 0x000fe4000fffe0ff */
[----:B------:R-:W-:Y:S02]  /*03c0*/  UIADD3 UR16, UPT, UPT, UR16, 0xc, URZ ;  /* 0x0000000c10107890 */ /* 0x000fe4000fffe0ff */
[----:B------:R-:W-:Y:S02]  /*03d0*/  UIADD3 UR17, UPT, UPT, UR17, 0x8, URZ ;  /* 0x0000000811117890 */ /* 0x000fe4000fffe0ff */
[----:B------:R-:W-:-:S02]  /*03e0*/  UIADD3 UR18, UPT, UPT, UR18, 0x4, URZ ;  /* 0x0000000412127890 */ /* 0x000fc4000fffe0ff */
[----:B------:R-:W-:Y:S01]  /*03f0*/  UIADD3 UR5, UPT, UPT, UR8, UR9, URZ ;  /* 0x0000000908057290 */ /* 0x000fe2000fffe0ff */
[----:B------:R-:W-:Y:S01]  /*0400*/  UMOV UR7, UR12 ;  /* 0x0000000c00077c82 */ /* 0x000fe20008000000 */
[----:B------:R-:W-:Y:S10]  /*0410*/  BRA.U UP0, `(.L_x_50) ;  /* 0xfffffffd00ac7547 */ /* 0x000ff4000b83ffff */
.L_x_49:
[----:B------:R-:W-:Y:S05]  /*0420*/  BRA.U !UP1, `(.L_x_48) ;  /* 0x0000000109207547 */ /* 0x000fea000b800000 */
[----:B------:R-:W-:Y:S02]  /*0430*/  UIADD3 UR4, UPT, UPT, UR4, 0x1, URZ ;  /* 0x0000000104047890 */ /* 0x000fe4000fffe0ff */
[----:B------:R-:W-:-:S12]  /*0440*/  UIADD3 UR6, UPT, UPT, -UR6, URZ, URZ ;  /* 0x000000ff06067290 */ /* 0x000fd8000fffe1ff */
.L_x_51:
[----:B------:R-:W-:Y:S02]  /*0450*/  UIADD3 UR6, UPT, UPT, UR6, 0x1, URZ ;  /* 0x0000000106067890 */ /* 0x000fe4000fffe0ff */
[----:B------:R-:W-:Y:S02]  /*0460*/  UIMAD UR7, UR4, UR4, UR4 ;  /* 0x00000004040772a4 */ /* 0x000fe4000f8e0204 */
[----:B------:R-:W-:Y:S02]  /*0470*/  UISETP.NE.AND UP0, UPT, UR6, URZ, UPT ;  /* 0x000000ff0600728c */ /* 0x000fe4000bf05270 */
[----:B------:R-:W-:Y:S02]  /*0480*/  UIADD3 UR4, UPT, UPT, UR4, 0x1, URZ ;  /* 0x0000000104047890 */ /* 0x000fe4000fffe0ff */
[----:B------:R-:W-:-:S05]  /*0490*/  ULEA.HI UR5, UR7, UR5, URZ, 0x1f ;  /* 0x0000000507057291 */ /* 0x000fca000f8ff8ff */
[----:B------:R-:W-:Y:S07]  /*04a0*/  BRA.U UP0, `(.L_x_51) ;  /* 0xfffffffd00e87547 */ /* 0x000fee000b83ffff */
.L_x_48:
[----:B------:R-:W0:Y:S01]  /*04b0*/  LDCU UR8, c[0x0][0x3a4] ;  /* 0x00007480ff0877ac */ /* 0x000e220008000800 */
[----:B------:R-:W-:Y:S01]  /*04c0*/  UMOV UR4, URZ ;  /* 0x000000ff00047c82 */ /* 0x000fe20008000000 */
[----:B0-----:R-:W-:-:S09]  /*04d0*/  UISETP.GE.AND UP0, UPT, UR8, 0x1, UPT ;  /* 0x000000010800788c */ /* 0x001fd2000bf06270 */
[----:B------:R-:W-:Y:S05]  /*04e0*/  BRA.U !UP0, `(.L_x_52) ;  /* 0x0000000108b47547 */ /* 0x000fea000b800000 */
        /* <DEDUP_REMOVED lines=15> */
.L_x_54:
        /* <DEDUP_REMOVED lines=21> */
.L_x_53:
[----:B------:R-:W-:Y:S05]  /*0730*/  BRA.U !UP1, `(.L_x_52) ;  /* 0x0000000109207547 */ /* 0x000fea000b800000 */
[----:B------:R-:W-:Y:S02]  /*0740*/  UIADD3 UR6, UPT, UPT, UR6, 0x1, URZ ;  /* 0x0000000106067890 */ /* 0x000fe4000fffe0ff */
[----:B------:R-:W-:-:S12]  /*0750*/  UIADD3 UR7, UPT, UPT, -UR7, URZ, URZ ;  /* 0x000000ff07077290 */ /* 0x000fd8000fffe1ff */
.L_x_55:
[----:B------:R-:W-:Y:S02]  /*0760*/  UIADD3 UR7, UPT, UPT, UR7, 0x1, URZ ;  /* 0x0000000107077890 */ /* 0x000fe4000fffe0ff */
[----:B------:R-:W-:Y:S02]  /*0770*/  UIMAD UR8, UR6, UR6, UR6 ;  /* 0x00000006060872a4 */ /* 0x000fe4000f8e0206 */
[----:B------:R-:W-:Y:S02]  /*0780*/  UISETP.NE.AND UP0, UPT, UR7, URZ, UPT ;  /* 0x000000ff0700728c */ /* 0x000fe4000bf05270 */
[----:B------:R-:W-:Y:S02]  /*0790*/  UIADD3 UR6, UPT, UPT, UR6, 0x1, URZ ;  /* 0x0000000106067890 */ /* 0x000fe4000fffe0ff */
[----:B------:R-:W-:-:S05]  /*07a0*/  ULEA.HI UR4, UR8, UR4, URZ, 0x1f ;  /* 0x0000000408047291 */ /* 0x000fca000f8ff8ff */
[----:B------:R-:W-:Y:S07]  /*07b0*/  BRA.U UP0, `(.L_x_55) ;  /* 0xfffffffd00e87547 */ /* 0x000fee000b83ffff */
.L_x_52:
[----:B------:R-:W0:Y:S01]  /*07c0*/  LDCU UR7, c[0x0][0x380] ;  /* 0x00007000ff0777ac */ /* 0x000e220008000800 */
[----:B------:R-:W-:Y:S01]  /*07d0*/  UMOV UR6, URZ ;  /* 0x000000ff00067c82 */ /* 0x000fe20008000000 */
[----:B0-----:R-:W-:-:S09]  /*07e0*/  UISETP.GE.AND UP0, UPT, UR7, URZ, UPT ;  /* 0x000000ff0700728c */ /* 0x001fd2000bf06270 */
[----:B------:R-:W-:Y:S05]  /*07f0*/  BRA.U !UP0, `(.L_x_56) ;  /* 0x0000000108b87547 */ /* 0x000fea000b800000 */
[----:B------:R-:W-:Y:S02]  /*0800*/  UISETP.GE.U32.AND UP0, UPT, UR7, 0x3, UPT ;  /* 0x000000030700788c */ /* 0x000fe4000bf06070 */
[----:B------:R-:W-:Y:S01]  /*0810*/  UIADD3 UR8, UPT, UPT, UR7, 0x1, URZ ;  /* 0x0000000107087890 */ /* 0x000fe2000fffe0ff */
[----:B------:R-:W-:Y:S02]  /*0820*/  UMOV UR6, URZ ;  /* 0x000000ff00067c82 */ /* 0x000fe40008000000 */
[----:B------:R-:W-:Y:S01]  /*0830*/  UMOV UR7, URZ ;  /* 0x000000ff00077c82 */ /* 0x000fe20008000000 */
[----:B------:R-:W-:-:S04]  /*0840*/  ULOP3.LUT UR9, UR8, 0x3, URZ, 0xc0, !UPT ;  /* 0x0000000308097892 */ /* 0x000fc8000f8ec0ff */
[----:B------:R-:W-:Y:S01]  /*0850*/  UISETP.NE.AND UP1, UPT, UR9, URZ, UPT ;  /* 0x000000ff0900728c */ /* 0x000fe2000bf25270 */
[----:B------:R-:W-:Y:S10]  /*0860*/  BRA.U !UP0, `(.L_x_57) ;  /* 0x0000000108787547 */ /* 0x000ff4000b800000 */
        /* <DEDUP_REMOVED lines=9> */
.L_x_58:
        /* <DEDUP_REMOVED lines=21> */
.L_x_57:
[----:B------:R-:W-:Y:S05]  /*0a50*/  BRA.U !UP1, `(.L_x_56) ;  /* 0x0000000109207547 */ /* 0x000fea000b800000 */
[----:B------:R-:W-:Y:S02]  /*0a60*/  UIADD3 UR7, UPT, UPT, UR7, 0x1, URZ ;  /* 0x0000000107077890 */ /* 0x000fe4000fffe0ff */
[----:B------:R-:W-:-:S12]  /*0a70*/  UIADD3 UR9, UPT, UPT, -UR9, URZ, URZ ;  /* 0x000000ff09097290 */ /* 0x000fd8000fffe1ff */
.L_x_59:
[----:B------:R-:W-:Y:S02]  /*0a80*/  UIADD3 UR9, UPT, UPT, UR9, 0x1, URZ ;  /* 0x0000000109097890 */ /* 0x000fe4000fffe0ff */
[----:B------:R-:W-:Y:S02]  /*0a90*/  UIMAD UR8, UR7, UR7, UR7 ;  /* 0x00000007070872a4 */ /* 0x000fe4000f8e0207 */
[----:B------:R-:W-:Y:S02]  /*0aa0*/  UISETP.NE.AND UP0, UPT, UR9, URZ, UPT ;  /* 0x000000ff0900728c */ /* 0x000fe4000bf05270 */
[----:B------:R-:W-:Y:S02]  /*0ab0*/  UIADD3 UR7, UPT, UPT, UR7, 0x1, URZ ;  /* 0x0000000107077890 */ /* 0x000fe4000fffe0ff */
[----:B------:R-:W-:-:S05]  /*0ac0*/  ULEA.HI UR6, UR8, UR6, URZ, 0x1f ;  /* 0x0000000608067291 */ /* 0x000fca000f8ff8ff */
[----:B------:R-:W-:Y:S07]  /*0ad0*/  BRA.U UP0, `(.L_x_59) ;  /* 0xfffffffd00e87547 */ /* 0x000fee000b83ffff */
.L_x_56:
[----:B------:R-:W0:Y:S01]  /*0ae0*/  LDCU UR8, c[0x0][0x3a0] ;  /* 0x00007400ff0877ac */ /* 0x000e220008000800 */
[----:B------:R-:W-:Y:S01]  /*0af0*/  IMAD.MOV.U32 R0, RZ, RZ, RZ ;  /* 0x000000ffff007224 */ /* 0x000fe200078e00ff */
[----:B------:R-:W-:Y:S02]  /*0b00*/  UIADD3 UR9, UPT, UPT, UR6, -UR5, URZ ;  /* 0x8000000506097290 */ /* 0x000fe4000fffe0ff */
[----:B0-----:R-:W-:-:S09]  /*0b10*/  UISETP.GE.AND UP0, UPT, UR8, URZ, UPT ;  /* 0x000000ff0800728c */ /* 0x001fd2000bf06270 */
[----:B------:R-:W-:Y:S05]  /*0b20*/  BRA.U !UP0, `(.L_x_60) ;  /* 0x0000000508ec7547 */ /* 0x000fea000b800000 */
[----:B------:R-:W-:Y:S01]  /*0b30*/  UISETP.GE.U32.AND UP0, UPT, UR8, 0x3, UPT ;  /* 0x000000030800788c */ /* 0x000fe2000bf06070 */
[----:B------:R-:W-:Y:S01]  /*0b40*/  IMAD.MOV.U32 R2, RZ, RZ, RZ ;  /* 0x000000ffff027224 */ /* 0x000fe200078e00ff */
[----:B------:R-:W-:Y:S01]  /*0b50*/  UIADD3 UR5, UPT, UPT, UR8, 0x1, URZ ;  /* 0x0000000108057890 */ /* 0x000fe2000fffe0ff */
[----:B------:R-:W-:-:S03]  /*0b60*/  IMAD.MOV.U32 R0, RZ, RZ, RZ ;  /* 0x000000ffff007224 */ /* 0x000fc600078e00ff */
[----:B------:R-:W-:-:S03]  /*0b70*/  ULOP3.LUT UR7, UR5, 0x3, URZ, 0xc0, !UPT ;  /* 0x0000000305077892 */ /* 0x000fc6000f8ec0ff */
[----:B------:R-:W-:Y:S09]  /*0b80*/  BRA.U !UP0, `(.L_x_61) ;  /* 0x0000000508ac7547 */ /* 0x000ff2000b800000 */
[----:B------:R-:W-:Y:S01]  /*0b90*/  ULOP3.LUT UR5, UR5, 0xfffffffc, URZ, 0xc0, !UPT ;  /* 0xfffffffc05057892 */ /* 0x000fe2000f8ec0ff */
[----:B------:R-:W-:Y:S02]  /*0ba0*/  IMAD.MOV.U32 R5, RZ, RZ, RZ ;  /* 0x000000ffff057224 */ /* 0x000fe400078e00ff */
[----:B------:R-:W-:Y:S01]  /*0bb0*/  IMAD.MOV.U32 R0, RZ, RZ, RZ ;  /* 0x000000ffff007224 */ /* 0x000fe200078e00ff */
[----:B------:R-:W-:Y:S02]  /*0bc0*/  UISETP.GT.AND UP0, UPT, UR5, URZ, UPT ;  /* 0x000000ff0500728c */ /* 0x000fe4000bf04270 */
[----:B------:R-:W-:-:S07]  /*0bd0*/  IMAD.U32 R2, RZ, RZ, UR5 ;  /* 0x00000005ff027e24 */ /* 0x000fce000f8e00ff */
[----:B------:R-:W-:Y:S05]  /*0be0*/  BRA.U !UP0, `(.L_x_62) ;  /* 0x0000000508587547 */ /* 0x000fea000b800000 */
[----:B------:R-:W-:Y:S01]  /*0bf0*/  IMAD.IADD R3, R2, 0x1, -R5 ;  /* 0x0000000102037824 */ /* 0x000fe200078e0a05 */
[----:B------:R-:W-:-:S04]  /*0c00*/  PLOP3.LUT P0, PT, PT, PT, PT, 0x80, 0x8 ;  /* 0x000000000008781c */ /* 0x000fc80003f0f070 */
[----:B------:R-:W-:-:S13]  /*0c10*/  ISETP.GT.AND P1, PT, R3, 0xc, PT ;  /* 0x0000000c0300780c */ /* 0x000fda0003f24270 */
[----:B------:R-:W-:Y:S05]  /*0c20*/  @!P1 BRA `(.L_x_63) ;  /* 0x0000000000d09947 */ /* 0x000fea0003800000 */
[----:B------:R-:W-:Y:S01]  /*0c30*/  PLOP3.LUT P0, PT, PT, PT, PT, 0x8, 0x80 ;  /* 0x000000000080781c */ /* 0x000fe20003f0e170 */
[----:B------:R-:W-:-:S12]  /*0c40*/  VIADD R3, R2, 0xfffffff4 ;  /* 0xfffffff402037836 */ /* 0x000fd80000000000 */
.L_x_64:
[C---:B------:R-:W-:Y:S01]  /*0c50*/  VIADD R4, R5.reuse, 0x2 ;  /* 0x0000000205047836 */ /* 0x040fe20000000000 */
[C---:B------:R-:W-:Y:S01]  /*0c60*/  IADD3 R19, PT, PT, R5.reuse, 0xa, RZ ;  /* 0x0000000a05137810 */ /* 0x040fe20007ffe0ff */
[C---:B------:R-:W-:Y:S02]  /*0c70*/  VIADD R15, R5.reuse, 0x4 ;  /* 0x00000004050f7836 */ /* 0x040fe40000000000 */
[----:B------:R-:W-:Y:S02]  /*0c80*/  IMAD R6, R4, R5, R4 ;  /* 0x0000000504067224 */ /* 0x000fe400078e0204 */
[C---:B------:R-:W-:Y:S02]  /*0c90*/  VIADD R16, R5.reuse, 0x6 ;  /* 0x0000000605107836 */ /* 0x040fe40000000000 */
[----:B------:R-:W-:Y:S01]  /*0ca0*/  VIADD R18, R5, 0x8 ;  /* 0x0000000805127836 */ /* 0x000fe20000000000 */
[----:B------:R-:W-:Y:S01]  /*0cb0*/  SHF.R.U32.HI R7, RZ, 0x1, R6 ;  /* 0x00000001ff077819 */ /* 0x000fe20000011606 */
[----:B------:R-:W-:-:S02]  /*0cc0*/  IMAD R17, R15, R16, R16 ;  /* 0x000000100f117224 */ /* 0x000fc400078e0210 */
[----:B------:R-:W-:Y:S02]  /*0cd0*/  VIADD R20, R5, 0xe ;  /* 0x0000000e05147836 */ /* 0x000fe40000000000 */
[----:B------:R-:W-:Y:S01]  /*0ce0*/  IMAD.IADD R4, R4, 0x1, R7 ;  /* 0x0000000104047824 */ /* 0x000fe200078e0207 */
[----:B------:R-:W-:-:S04]  /*0cf0*/  SHF.R.U32.HI R17, RZ, 0x1, R17 ;  /* 0x00000001ff117819 */ /* 0x000fc80000011611 */
[----:B------:R-:W-:Y:S01]  /*0d00*/  LOP3.LUT R6, R4, 0x7fffffff, RZ, 0xc0, !PT ;  /* 0x7fffffff04067812 */ /* 0x000fe200078ec0ff */
[----:B------:R-:W-:Y:S01]  /*0d10*/  IMAD.IADD R16, R16, 0x1, R17 ;  /* 0x0000000110107824 */ /* 0x000fe200078e0211 */
[----:B------:R-:W-:Y:S02]  /*0d20*/  IADD3 R4, PT, PT, R5, 0x3, R4 ;  /* 0x0000000305047810 */ /* 0x000fe40007ffe004 */
[----:B------:R-:W-:Y:S02]  /*0d30*/  IADD3 R6, PT, PT, R6, R7, R0 ;  /* 0x0000000706067210 */ /* 0x000fe40007ffe000 */
[----:B------:R-:W-:Y:S01]  /*0d40*/  LOP3.LUT R7, R4, 0x7ffffffe, RZ, 0xc0, !PT ;  /* 0x7ffffffe04077812 */ /* 0x000fe200078ec0ff */
[C---:B------:R-:W-:Y:S01]  /*0d50*/  IMAD.IADD R0, R15.reuse, 0x1, R4 ;  /* 0x000000010f007824 */ /* 0x040fe200078e0204 */
[----:B------:R-:W-:Y:S01]  /*0d60*/  IADD3 R15, PT, PT, R15, 0x3, R16 ;  /* 0x000000030f0f7810 */ /* 0x000fe20007ffe010 */
[----:B------:R-:W-:Y:S01]  /*0d70*/  IMAD R4, R18, R19, R19 ;  /* 0x0000001312047224 */ /* 0x000fe200078e0213 */
[----:B------:R-:W-:-:S02]  /*0d80*/  LOP3.LUT R16, R16, 0x7fffffff, RZ, 0xc0, !PT ;  /* 0x7fffffff10107812 */ /* 0x000fc400078ec0ff */
[----:B------:R-:W-:-:S04]  /*0d90*/  LOP3.LUT R0, R0, 0x7ffffffe, RZ, 0xc0, !PT ;  /* 0x7ffffffe00007812 */ /* 0x000fc800078ec0ff */
[----:B------:R-:W-:Y:S01]  /*0da0*/  IADD3 R0, PT, PT, R0, R7, R6 ;  /* 0x0000000700007210 */ /* 0x000fe20007ffe006 */
[----:B------:R-:W-:Y:S01]  /*0db0*/  VIADD R7, R5, 0xc ;  /* 0x0000000c05077836 */ /* 0x000fe20000000000 */
[----:B------:R-:W-:Y:S01]  /*0dc0*/  SHF.R.U32.HI R6, RZ, 0x1, R4 ;  /* 0x00000001ff067819 */ /* 0x000fe20000011604 */
[----:B------:R-:W-:Y:S01]  /*0dd0*/  IMAD.IADD R4, R18, 0x1, R15 ;  /* 0x0000000112047824 */ /* 0x000fe200078e020f */
[----:B------:R-:W-:Y:S01]  /*0de0*/  IADD3 R0, PT, PT, R16, R17, R0 ;  /* 0x0000001110007210 */ /* 0x000fe20007ffe000 */
[----:B------:R-:W-:Y:S01]  /*0df0*/  IMAD R16, R7, R20, R20 ;  /* 0x0000001407107224 */ /* 0x000fe200078e0214 */
[----:B------:R-:W-:Y:S01]  /*0e00*/  LOP3.LUT R15, R15, 0x7ffffffe, RZ, 0xc0, !PT ;  /* 0x7ffffffe0f0f7812 */ /* 0x000fe200078ec0ff */
[----:B------:R-:W-:Y:S01]  /*0e10*/  IMAD.IADD R19, R19, 0x1, R6 ;  /* 0x0000000113137824 */ /* 0x000fe200078e0206 */
[----:B------:R-:W-:Y:S01]  /*0e20*/  LOP3.LUT R4, R4, 0x7ffffffe, RZ, 0xc0, !PT ;  /* 0x7ffffffe04047812 */ /* 0x000fe200078ec0ff */
[----:B------:R-:W-:Y:S01]  /*0e30*/  VIADD R5, R5, 0x10 ;  /* 0x0000001005057836 */ /* 0x000fe20000000000 */
[----:B------:R-:W-:-:S02]  /*0e40*/  SHF.R.U32.HI R17, RZ, 0x1, R16 ;  /* 0x00000001ff117819 */ /* 0x000fc40000011610 */
[----:B------:R-:W-:Y:S02]  /*0e50*/  IADD3 R18, PT, PT, R18, 0x3, R19 ;  /* 0x0000000312127810 */ /* 0x000fe40007ffe013 */
[----:B------:R-:W-:Y:S01]  /*0e60*/  IADD3 R0, PT, PT, R4, R15, R0 ;  /* 0x0000000f04007210 */ /* 0x000fe20007ffe000 */
[----:B------:R-:W-:Y:S01]  /*0e70*/  IMAD.IADD R20, R20, 0x1, R17 ;  /* 0x0000000114147824 */ /* 0x000fe200078e0211 */
[----:B------:R-:W-:Y:S01]  /*0e80*/  LOP3.LUT R19, R19, 0x7fffffff, RZ, 0xc0, !PT ;  /* 0x7fffffff13137812 */ /* 0x000fe200078ec0ff */
[----:B------:R-:W-:Y:S01]  /*0e90*/  IMAD.IADD R4, R7, 0x1, R18 ;  /* 0x0000000107047824 */ /* 0x000fe200078e0212 */
[----:B------:R-:W-:Y:S02]  /*0ea0*/  ISETP.GE.AND P1, PT, R5, R3, PT ;  /* 0x000000030500720c */ /* 0x000fe40003f26270 */
[----:B------:R-:W-:Y:S02]  /*0eb0*/  IADD3 R0, PT, PT, R19, R6, R0 ;  /* 0x0000000613007210 */ /* 0x000fe40007ffe000 */
[----:B------:R-:W-:-:S02]  /*0ec0*/  LOP3.LUT R15, R18, 0x7ffffffe, RZ, 0xc0, !PT ;  /* 0x7ffffffe120f7812 */ /* 0x000fc400078ec0ff */
[----:B------:R-:W-:Y:S02]  /*0ed0*/  LOP3.LUT R4, R4, 0x7ffffffe, RZ, 0xc0, !PT ;  /* 0x7ffffffe04047812 */ /* 0x000fe400078ec0ff */
[----:B------:R-:W-:Y:S02]  /*0ee0*/  IADD3 R6, PT, PT, R7, 0x3, R20 ;  /* 0x0000000307067810 */ /* 0x000fe40007ffe014 */
[----:B------:R-:W-:Y:S02]  /*0ef0*/  IADD3 R0, PT, PT, R4, R15, R0 ;  /* 0x0000000f04007210 */ /* 0x000fe40007ffe000 */
[----:B------:R-:W-:Y:S01]  /*0f00*/  LOP3.LUT R20, R20, 0x7fffffff, RZ, 0xc0, !PT ;  /* 0x7fffffff14147812 */ /* 0x000fe200078ec0ff */
[----:B------:R-:W-:Y:S01]  /*0f10*/  IMAD.IADD R4, R5, 0x1, R6 ;  /* 0x0000000105047824 */ /* 0x000fe200078e0206 */
[----:B------:R-:W-:Y:S02]  /*0f20*/  LOP3.LUT R7, R6, 0x7ffffffe, RZ, 0xc0, !PT ;  /* 0x7ffffffe06077812 */ /* 0x000fe400078ec0ff */
[----:B------:R-:W-:-:S02]  /*0f30*/  IADD3 R0, PT, PT, R20, R17, R0 ;  /* 0x0000001114007210 */ /* 0x000fc40007ffe000 */
[----:B------:R-:W-:-:S04]  /*0f40*/  LOP3.LUT R4, R4, 0x7ffffffe, RZ, 0xc0, !PT ;  /* 0x7ffffffe04047812 */ /* 0x000fc800078ec0ff */
[----:B------:R-:W-:Y:S01]  /*0f50*/  IADD3 R0, PT, PT, R4, R7, R0 ;  /* 0x0000000704007210 */ /* 0x000fe20007ffe000 */
[----:B------:R-:W-:Y:S06]  /*0f60*/  @!P1 BRA `(.L_x_64) ;  /* 0xfffffffc00389947 */ /* 0x000fec000383ffff */
.L_x_63:
[----:B------:R-:W-:-:S05]  /*0f70*/  IMAD.IADD R3, R2, 0x1, -R5 ;  /* 0x0000000102037824 */ /* 0x000fca00078e0a05 */
[----:B------:R-:W-:-:S13]  /*0f80*/  ISETP.GT.AND P1, PT, R3, 0x4, PT ;  /* 0x000000040300780c */ /* 0x000fda0003f24270 */
[----:B------:R-:W-:Y:S05]  /*0f90*/  @!P1 BRA `(.L_x_65) ;  /* 0x0000000000649947 */ /* 0x000fea0003800000 */
[C---:B------:R-:W-:Y:S01]  /*0fa0*/  VIADD R4, R5.reuse, 0x2 ;  /* 0x0000000205047836 */ /* 0x040fe20000000000 */
[----:B------:R-:W-:Y:S01]  /*0fb0*/  PLOP3.LUT P0, PT, PT, PT, PT, 0x8, 0x80 ;  /* 0x000000000080781c */ /* 0x000fe20003f0e170 */
[C---:B------:R-:W-:Y:S02]  /*0fc0*/  VIADD R6, R5.reuse, 0x4 ;  /* 0x0000000405067836 */ /* 0x040fe40000000000 */
[C---:B------:R-:W-:Y:S02]  /*0fd0*/  IMAD R3, R5.reuse, R4, R4 ;  /* 0x0000000405037224 */ /* 0x040fe400078e0204 */
[----:B------:R-:W-:-:S03]  /*0fe0*/  VIADD R17, R5, 0x6 ;  /* 0x0000000605117836 */ /* 0x000fc60000000000 */
[----:B------:R-:W-:Y:S01]  /*0ff0*/  SHF.R.U32.HI R3, RZ, 0x1, R3 ;  /* 0x00000001ff037819 */ /* 0x000fe20000011603 */
[----:B------:R-:W-:-:S03]  /*1000*/  IMAD R15, R6, R17, R17 ;  /* 0x00000011060f7224 */ /* 0x000fc600078e0211 */
[-C--:B------:R-:W-:Y:S02]  /*1010*/  IADD3 R4, PT, PT, R4, R3.reuse, RZ ;  /* 0x0000000304047210 */ /* 0x080fe40007ffe0ff */
[----:B------:R-:W-:Y:S02]  /*1020*/  SHF.R.U32.HI R16, RZ, 0x1, R15 ;  /* 0x00000001ff107819 */ /* 0x000fe4000001160f */
[C---:B------:R-:W-:Y:S01]  /*1030*/  IADD3 R7, PT, PT, R5.reuse, 0x3, R4 ;  /* 0x0000000305077810 */ /* 0x040fe20007ffe004 */
[----:B------:R-:W-:Y:S01]  /*1040*/  VIADD R5, R5, 0x8 ;  /* 0x0000000805057836 */ /* 0x000fe20000000000 */
[----:B------:R-:W-:Y:S01]  /*1050*/  LOP3.LUT R4, R4, 0x7fffffff, RZ, 0xc0, !PT ;  /* 0x7fffffff04047812 */ /* 0x000fe200078ec0ff */
[----:B------:R-:W-:Y:S02]  /*1060*/  IMAD.IADD R17, R17, 0x1, R16 ;  /* 0x0000000111117824 */ /* 0x000fe400078e0210 */
[----:B------:R-:W-:Y:S01]  /*1070*/  IMAD.IADD R15, R6, 0x1, R7 ;  /* 0x00000001060f7824 */ /* 0x000fe200078e0207 */
[----:B------:R-:W-:-:S02]  /*1080*/  IADD3 R4, PT, PT, R4, R3, R0 ;  /* 0x0000000304047210 */ /* 0x000fc40007ffe000 */
[----:B------:R-:W-:Y:S02]  /*1090*/  IADD3 R6, PT, PT, R6, 0x3, R17 ;  /* 0x0000000306067810 */ /* 0x000fe40007ffe011 */
[----:B------:R-:W-:Y:S02]  /*10a0*/  LOP3.LUT R7, R7, 0x7ffffffe, RZ, 0xc0, !PT ;  /* 0x7ffffffe07077812 */ /* 0x000fe400078ec0ff */
[----:B------:R-:W-:Y:S01]  /*10b0*/  LOP3.LUT R15, R15, 0x7ffffffe, RZ, 0xc0, !PT ;  /* 0x7ffffffe0f0f7812 */ /* 0x000fe200078ec0ff */
[----:B------:R-:W-:Y:S01]  /*10c0*/  IMAD.IADD R0, R5, 0x1, R6 ;  /* 0x0000000105007824 */ /* 0x000fe200078e0206 */
[----:B------:R-:W-:Y:S02]  /*10d0*/  LOP3.LUT R17, R17, 0x7fffffff, RZ, 0xc0, !PT ;  /* 0x7fffffff11117812 */ /* 0x000fe400078ec0ff */
[----:B------:R-:W-:Y:S02]  /*10e0*/  IADD3 R4, PT, PT, R15, R7, R4 ;  /* 0x000000070f047210 */ /* 0x000fe40007ffe004 */
[----:B------:R-:W-:-:S02]  /*10f0*/  LOP3.LUT R3, R6, 0x7ffffffe, RZ, 0xc0, !PT ;  /* 0x7ffffffe06037812 */ /* 0x000fc400078ec0ff */
[----:B------:R-:W-:Y:S02]  /*1100*/  IADD3 R4, PT, PT, R17, R16, R4 ;  /* 0x0000001011047210 */ /* 0x000fe40007ffe004 */
[----:B------:R-:W-:-:S04]  /*1110*/  LOP3.LUT R0, R0, 0x7ffffffe, RZ, 0xc0, !PT ;  /* 0x7ffffffe00007812 */ /* 0x000fc800078ec0ff */
[----:B------:R-:W-:-:S07]  /*1120*/  IADD3 R0, PT, PT, R0, R3, R4 ;  /* 0x0000000300007210 */ /* 0x000fce0007ffe004 */
.L_x_65:
[----:B------:R-:W-:-:S13]  /*1130*/  ISETP.NE.OR P0, PT, R5, R2, P0 ;  /* 0x000000020500720c */ /* 0x000fda0000705670 */
[----:B------:R-:W-:Y:S05]  /*1140*/  @!P0 BRA `(.L_x_61) ;  /* 0x00000000003c8947 */ /* 0x000fea0003800000 */
.L_x_62:
[C---:B------:R-:W-:Y:S02]  /*1150*/  VIADD R4, R5.reuse, 0x2 ;  /* 0x0000000205047836 */ /* 0x040fe40000000000 */
[----:B------:R-:W-:Y:S02]  /*1160*/  VIADD R7, R5, 0x4 ;  /* 0x0000000405077836 */ /* 0x000fe40000000000 */
[----:B------:R-:W-:-:S03]  /*1170*/  IMAD R3, R4, R5, R4 ;  /* 0x0000000504037224 */ /* 0x000fc600078e0204 */
[----:B------:R-:W-:Y:S02]  /*1180*/  ISETP.NE.AND P0, PT, R7, R2, PT ;  /* 0x000000020700720c */ /* 0x000fe40003f05270 */
[----:B------:R-:W-:-:S05]  /*1190*/  SHF.R.U32.HI R3, RZ, 0x1, R3 ;  /* 0x00000001ff037819 */ /* 0x000fca0000011603 */
[----:B------:R-:W-:-:S05]  /*11a0*/  IMAD.IADD R4, R4, 0x1, R3 ;  /* 0x0000000104047824 */ /* 0x000fca00078e0203 */
[----:B------:R-:W-:Y:S02]  /*11b0*/  IADD3 R6, PT, PT, R5, 0x3, R4 ;  /* 0x0000000305067810 */ /* 0x000fe40007ffe004 */
[----:B------:R-:W-:-:S03]  /*11c0*/  LOP3.LUT R4, R4, 0x7fffffff, RZ, 0xc0, !PT ;  /* 0x7fffffff04047812 */ /* 0x000fc600078ec0ff */
[----:B------:R-:W-:Y:S01]  /*11d0*/  IMAD.IADD R5, R7, 0x1, R6 ;  /* 0x0000000107057824 */ /* 0x000fe200078e0206 */
[----:B------:R-:W-:Y:S02]  /*11e0*/  IADD3 R0, PT, PT, R4, R3, R0 ;  /* 0x0000000304007210 */ /* 0x000fe40007ffe000 */
[----:B------:R-:W-:Y:S02]  /*11f0*/  LOP3.LUT R3, R6, 0x7ffffffe, RZ, 0xc0, !PT ;  /* 0x7ffffffe06037812 */ /* 0x000fe400078ec0ff */
[----:B------:R-:W-:Y:S01]  /*1200*/  LOP3.LUT R4, R5, 0x7ffffffe, RZ, 0xc0, !PT ;  /* 0x7ffffffe05047812 */ /* 0x000fe200078ec0ff */
[----:B------:R-:W-:-:S03]  /*1210*/  IMAD.MOV.U32 R5, RZ, RZ, R7 ;  /* 0x000000ffff057224 */ /* 0x000fc600078e0007 */
[----:B------:R-:W-:Y:S01]  /*1220*/  IADD3 R0, PT, PT, R4, R3, R0 ;  /* 0x0000000304007210 */ /* 0x000fe20007ffe000 */
[----:B------:R-:W-:Y:S06]  /*1230*/  @P0 BRA `(.L_x_62) ;  /* 0xfffffffc00c40947 */ /* 0x000fec000383ffff */
.L_x_61:
[----:B------:R-:W-:-:S09]  /*1240*/  UISETP.NE.AND UP0, UPT, UR7, URZ, UPT ;  /* 0x000000ff0700728c */ /* 0x000fd2000bf05270 */
[----:B------:R-:W-:Y:S05]  /*1250*/  BRA.U !UP0, `(.L_x_60) ;  /* 0x0000000108207547 */ /* 0x000fea000b800000 */
[----:B------:R-:W-:-:S05]  /*1260*/  UMOV UR5, URZ ;  /* 0x000000ff00057c82 */ /* 0x000fca0008000000 */
.L_x_66:
[----:B------:R-:W-:Y:S01]  /*1270*/  UIADD3 UR5, UPT, UPT, UR5, 0x1, URZ ;  /* 0x0000000105057890 */ /* 0x000fe2000fffe0ff */
[----:B------:R-:W-:-:S03]  /*1280*/  VIADD R3, R2, 0x2 ;  /* 0x0000000202037836 */ /* 0x000fc60000000000 */
[----:B------:R-:W-:Y:S01]  /*1290*/  UISETP.NE.AND UP0, UPT, UR5, UR7, UPT ;  /* 0x000000070500728c */ /* 0x000fe2000bf05270 */
[----:B------:R-:W-:Y:S02]  /*12a0*/  IMAD R3, R3, R2, R3 ;  /* 0x0000000203037224 */ /* 0x000fe400078e0203 */
[----:B------:R-:W-:-:S03]  /*12b0*/  VIADD R2, R2, 0x1 ;  /* 0x0000000102027836 */ /* 0x000fc60000000000 */
[----:B------:R-:W-:-:S03]  /*12c0*/  LEA.HI R0, R3, R0, RZ, 0x1f ;  /* 0x0000000003007211 */ /* 0x000fc600078ff8ff */
[----:B------:R-:W-:Y:S05]  /*12d0*/  BRA.U UP0, `(.L_x_66) ;  /* 0xfffffffd00e47547 */ /* 0x000fea000b83ffff */
.L_x_60:
[----:B------:R-:W0:Y:S02]  /*12e0*/  LDC.64 R16, c[0x0][0x3c0] ;  /* 0x0000f000ff107b82 */ /* 0x000e240000000a00 */
[----:B0-----:R-:W2:Y:S04]  /*12f0*/  LDG.E.64 R4, desc[UR14][R16.64+0x8] ;  /* 0x0000080e10047981 */ /* 0x001ea8000c1e1b00 */
[----:B------:R-:W3:Y:S04]  /*1300*/  LDG.E.64 R6, desc[UR14][R16.64] ;  /* 0x0000000e10067981 */ /* 0x000ee8000c1e1b00 */
[----:B------:R-:W4:Y:S01]  /*1310*/  LDG.E.64 R2, desc[UR14][R16.64+0x10] ;  /* 0x0000100e10027981 */ /* 0x000f22000c1e1b00 */
[----:B------:R-:W-:Y:S01]  /*1320*/  IMAD.MOV.U32 R20, RZ, RZ, 0x0 ;  /* 0x00000000ff147424 */ /* 0x000fe200078e00ff */
[----:B------:R-:W-:Y:S01]  /*1330*/  MOV R21, 0x3fd80000 ;  /* 0x3fd8000000157802 */ /* 0x000fe20000000f00 */
[----:B------:R-:W-:-:S02]  /*1340*/  VIADD R24, R0, -UR4 ;  /* 0x8000000400187c36 */ /* 0x000fc40008000000 */
[----:B------:R-:W-:Y:S02]  /*1350*/  IMAD R15, R14, UR9, RZ ;  /* 0x000000090e0f7c24 */ /* 0x000fe4000f8e02ff */
[----:B------:R-:W-:Y:S01]  /*1360*/  IMAD R25, R24, R25, RZ ;  /* 0x0000001918197224 */ /* 0x000fe200078e02ff */
[----:B--2---:R-:W-:-:S08]  /*1370*/  DMUL R18, R4, R4 ;  /* 0x0000000404127228 */ /* 0x004fd00000000000 */
[----:B---3--:R-:W-:-:S08]  /*1380*/  DFMA R18, R6, R6, R18 ;  /* 0x000000060612722b */ /* 0x008fd00000000012 */
[----:B----4-:R-:W-:-:S06]  /*1390*/  DFMA R30, R2, R2, R18 ;  /* 0x00000002021e722b */ /* 0x010fcc0000000012 */
        /* <DEDUP_REMOVED lines=15> */
[----:B------:R-:W-:Y:S01]  /*1490*/  MOV R14, 0x14d0 ;  /* 0x000014d0000e7802 */ /* 0x000fe20000000f00 */
[----:B------:R-:W-:Y:S02]  /*14a0*/  IMAD.MOV.U32 R28, RZ, RZ, R30 ;  /* 0x000000ffff1c7224 */ /* 0x000fe400078e001e */
[----:B------:R-:W-:-:S07]  /*14b0*/  IMAD.MOV.U32 R23, RZ, RZ, R31 ;  /* 0x000000ffff177224 */ /* 0x000fce00078e001f */
[----:B-----5:R-:W-:Y:S05]  /*14c0*/  CALL.REL.NOINC `($__internal_3_$__cuda_sm20_dsqrt_rn_f64_mediumpath_v1) ;  /* 0x0000005c00787944 */ /* 0x020fea0003c00000 */
[----:B------:R-:W-:Y:S02]  /*14d0*/  IMAD.MOV.U32 R34, RZ, RZ, R20 ;  /* 0x000000ffff227224 */ /* 0x000fe400078e0014 */
[----:B------:R-:W-:-:S07]  /*14e0*/  IMAD.MOV.U32 R35, RZ, RZ, R21 ;  /* 0x000000ffff237224 */ /* 0x000fce00078e0015 */
.L_x_67:
[----:B-----5:R-:W-:-:S08]  /*14f0*/  DADD R10, R12, R10 ;  /* 0x000000000c0a7229 */ /* 0x020fd0000000000a */
[----:B------:R-:W-:-:S14]  /*1500*/  DSETP.GEU.AND P0, PT, R10, R34, PT ;  /* 0x000000220a00722a */ /* 0x000fdc0003f0e000 */
[----:B------:R-:W-:Y:S05]  /*1510*/  @P0 BRA `(.L_x_68) ;  /* 0x00000004000c0947 */ /* 0x000fea0003800000 */
[----:B------:R-:W-:-:S04]  /*1520*/  VIMNMX R2, PT, PT, R24, UR9, PT ;  /* 0x0000000918027c48 */ /* 0x000fc8000bfe0100 */
[----:B------:R-:W-:-:S13]  /*1530*/  ISETP.GE.AND P0, PT, R2, 0x1, PT ;  /* 0x000000010200780c */ /* 0x000fda0003f06270 */
[----:B------:R-:W-:Y:S05]  /*1540*/  @!P0 EXIT ;  /* 0x000000000000894d */ /* 0x000fea0003800000 */
[----:B------:R-:W0:Y:S01]  /*1550*/  LDCU.64 UR10, c[0x0][0x3c8] ;  /* 0x00007900ff0a77ac */ /* 0x000e220008000a00 */
[----:B------:R-:W-:Y:S02]  /*1560*/  LOP3.LUT R11, R24, 0x7, RZ, 0xc0, !PT ;  /* 0x00000007180b7812 */ /* 0x000fe400078ec0ff */
[----:B------:R-:W-:Y:S02]  /*1570*/  IADD3 R0, PT, PT, -R0, UR4, RZ ;  /* 0x0000000400007c10 */ /* 0x000fe4000fffe1ff */
[----:B------:R-:W-:Y:S01]  /*1580*/  LOP3.LUT R10, R24, 0x7ffffff8, RZ, 0xc0, !PT ;  /* 0x7ffffff8180a7812 */ /* 0x000fe200078ec0ff */
[----:B------:R-:W-:Y:S01]  /*1590*/  VIADD R2, R11, 0xffffffff ;  /* 0xffffffff0b027836 */ /* 0x000fe20000000000 */
[----:B------:R-:W-:Y:S01]  /*15a0*/  ISETP.GT.U32.AND P1, PT, R0, -0x8, PT ;  /* 0xfffffff80000780c */ /* 0x000fe20003f24070 */
[----:B------:R-:W-:Y:S01]  /*15b0*/  IMAD.MOV.U32 R0, RZ, RZ, RZ ;  /* 0x000000ffff007224 */ /* 0x000fe200078e00ff */
[----:B------:R-:W-:Y:S01]  /*15c0*/  LOP3.LUT R12, R24, 0x3, RZ, 0xc0, !PT ;  /* 0x00000003180c7812 */ /* 0x000fe200078ec0ff */
[----:B------:R-:W-:Y:S01]  /*15d0*/  IMAD.MOV R8, RZ, RZ, -R10 ;  /* 0x000000ffff087224 */ /* 0x000fe200078e0a0a */
[----:B------:R-:W-:Y:S01]  /*15e0*/  ISETP.GE.U32.AND P0, PT, R2, 0x3, PT ;  /* 0x000000030200780c */ /* 0x000fe20003f06070 */
[----:B0-----:R-:W-:-:S04]  /*15f0*/  UIADD3 UR5, UP0, UPT, UR10, 0x20, URZ ;  /* 0x000000200a057890 */ /* 0x001fc8000ff1e0ff */
[----:B------:R-:W-:-:S12]  /*1600*/  UIADD3.X UR7, UPT, UPT, URZ, UR11, URZ, UP0, !UPT ;  /* 0x0000000bff077290 */ /* 0x000fd800087fe4ff */
.L_x_73:
[----:B0-----:R-:W0:Y:S01]  /*1610*/  LDCU UR8, c[0x0][0x3e0] ;  /* 0x00007c00ff0877ac */ /* 0x001e220008000800 */
[----:B-12---:R-:W-:Y:S02]  /*1620*/  IMAD.IADD R2, R15, 0x1, R0 ;  /* 0x000000010f027824 */ /* 0x006fe400078e0200 */
[----:B------:R-:W-:Y:S02]  /*1630*/  IMAD.MOV.U32 R4, RZ, RZ, RZ ;  /* 0x000000ffff047224 */ /* 0x000fe400078e00ff */
[----:B0-----:R-:W-:Y:S01]  /*1640*/  IMAD R9, R2, UR8, R25 ;  /* 0x0000000802097c24 */ /* 0x001fe2000f8e0219 */
[----:B------:R-:W-:Y:S06]  /*1650*/  @P1 BRA `(.L_x_69) ;  /* 0x0000000000481947 */ /* 0x000fec0003800000 */
[----:B------:R-:W-:Y:S01]  /*1660*/  MOV R5, R9 ;  /* 0x0000000900057202 */ /* 0x000fe20000000f00 */
[----:B------:R-:W-:-:S07]  /*1670*/  IMAD.MOV.U32 R4, RZ, RZ, R8 ;  /* 0x000000ffff047224 */ /* 0x000fce00078e0008 */
.L_x_70:
[----:B0-----:R-:W-:Y:S02]  /*1680*/  IMAD.U32 R2, RZ, RZ, UR5 ;  /* 0x00000005ff027e24 */ /* 0x001fe4000f8e00ff */
[----:B------:R-:W-:Y:S02]  /*1690*/  IMAD.U32 R3, RZ, RZ, UR7 ;  /* 0x00000007ff037e24 */ /* 0x000fe4000f8e00ff */
[----:B------:R-:W-:Y:S02]  /*16a0*/  VIADD R4, R4, 0x8 ;  /* 0x0000000804047836 */ /* 0x000fe40000000000 */
[----:B------:R-:W-:-:S03]  /*16b0*/  IMAD.WIDE R2, R5, 0x8, R2 ;  /* 0x0000000805027825 */ /* 0x000fc600078e0202 */
[----:B------:R-:W-:Y:S01]  /*16c0*/  ISETP.NE.AND P2, PT, R4, RZ, PT ;  /* 0x000000ff0400720c */ /* 0x000fe20003f45270 */
[----:B------:R-:W-:Y:S01]  /*16d0*/  VIADD R5, R5, 0x8 ;  /* 0x0000000805057836 */ /* 0x000fe20000000000 */
[----:B------:R0:W-:Y:S04]  /*16e0*/  STG.E.64 desc[UR14][R2.64+-0x20], RZ ;  /* 0xffffe0ff02007986 */ /* 0x0001e8000c101b0e */
[----:B------:R0:W-:Y:S04]  /*16f0*/  STG.E.64 desc[UR14][R2.64+-0x18], RZ ;  /* 0xffffe8ff02007986 */ /* 0x0001e8000c101b0e */
[----:B------:R0:W-:Y:S04]  /*1700*/  STG.E.64 desc[UR14][R2.64+-0x10], RZ ;  /* 0xfffff0ff02007986 */ /* 0x0001e8000c101b0e */
[----:B------:R0:W-:Y:S04]  /*1710*/  STG.E.64 desc[UR14][R2.64+-0x8], RZ ;  /* 0xfffff8ff02007986 */ /* 0x0001e8000c101b0e */
[----:B------:R0:W-:Y:S04]  /*1720*/  STG.E.64 desc[UR14][R2.64], RZ ;  /* 0x000000ff02007986 */ /* 0x0001e8000c101b0e */
[----:B------:R0:W-:Y:S04]  /*1730*/  STG.E.64 desc[UR14][R2.64+0x8], RZ ;  /* 0x000008ff02007986 */ /* 0x0001e8000c101b0e */
[----:B------:R0:W-:Y:S04]  /*1740*/  STG.E.64 desc[UR14][R2.64+0x10], RZ ;  /* 0x000010ff02007986 */ /* 0x0001e8000c101b0e */
[----:B------:R0:W-:Y:S01]  /*1750*/  STG.E.64 desc[UR14][R2.64+0x18], RZ ;  /* 0x000018ff02007986 */ /* 0x0001e2000c101b0e */
[----:B------:R-:W-:Y:S05]  /*1760*/  @P2 BRA `(.L_x_70) ;  /* 0xfffffffc00c42947 */ /* 0x000fea000383ffff */
[----:B------:R-:W-:-:S07]  /*1770*/  IMAD.MOV.U32 R4, RZ, RZ, R10 ;  /* 0x000000ffff047224 */ /* 0x000fce00078e000a */
.L_x_69:
[----:B------:R-:W-:-:S13]  /*1780*/  ISETP.NE.AND P2, PT, R11, RZ, PT ;  /* 0x000000ff0b00720c */ /* 0x000fda0003f45270 */
[----:B------:R-:W-:Y:S05]  /*1790*/  @!P2 BRA `(.L_x_71) ;  /* 0x00000000005ca947 */ /* 0x000fea0003800000 */
[----:B------:R-:W-:Y:S01]  /*17a0*/  ISETP.NE.AND P2, PT, R12, RZ, PT ;  /* 0x000000ff0c00720c */ /* 0x000fe20003f45270 */
[----:B------:R-:W-:-:S12]  /*17b0*/  @!P0 BRA `(.L_x_72) ;  /* 0x0000000000208947 */ /* 0x000fd80003800000 */
[----:B0-----:R-:W0:Y:S01]  /*17c0*/  LDC.64 R2, c[0x0][0x3c8] ;  /* 0x0000f200ff027b82 */ /* 0x001e220000000a00 */
[----:B------:R-:W-:Y:S02]  /*17d0*/  IMAD.IADD R5, R9, 0x1, R4 ;  /* 0x0000000109057824 */ /* 0x000fe400078e0204 */
[----:B------:R-:W-:Y:S02]  /*17e0*/  VIADD R4, R4, 0x4 ;  /* 0x0000000404047836 */ /* 0x000fe40000000000 */
[----:B0-----:R-:W-:-:S05]  /*17f0*/  IMAD.WIDE R2, R5, 0x8, R2 ;  /* 0x0000000805027825 */ /* 0x001fca00078e0202 */
[----:B------:R1:W-:Y:S04]  /*1800*/  STG.E.64 desc[UR14][R2.64], RZ ;  /* 0x000000ff02007986 */ /* 0x0003e8000c101b0e */
[----:B------:R1:W-:Y:S04]  /*1810*/  STG.E.64 desc[UR14][R2.64+0x8], RZ ;  /* 0x000008ff02007986 */ /* 0x0003e8000c101b0e */
[----:B------:R1:W-:Y:S04]  /*1820*/  STG.E.64 desc[UR14][R2.64+0x10], RZ ;  /* 0x000010ff02007986 */ /* 0x0003e8000c101b0e */
[----:B------:R1:W-:Y:S02]  /*1830*/  STG.E.64 desc[UR14][R2.64+0x18], RZ ;  /* 0x000018ff02007986 */ /* 0x0003e4000c101b0e */
.L_x_72:
[----:B------:R-:W-:Y:S05]  /*1840*/  @!P2 BRA `(.L_x_71) ;  /* 0x000000000030a947 */ /* 0x000fea0003800000 */
[----:B------:R-:W-:Y:S02]  /*1850*/  ISETP.NE.AND P2, PT, R12, 0x1, PT ;  /* 0x000000010c00780c */ /* 0x000fe40003f45270 */
[----:B------:R-:W-:-:S11]  /*1860*/  LOP3.LUT P3, RZ, R24, 0x1, RZ, 0xc0, !PT ;  /* 0x0000000118ff7812 */ /* 0x000fd6000786c0ff */
[----:B01----:R-:W0:Y:S01]  /*1870*/  @P2 LDC.64 R2, c[0x0][0x3c8] ;  /* 0x0000f200ff022b82 */ /* 0x003e220000000a00 */
[----:B------:R-:W-:Y:S02]  /*1880*/  @P2 IMAD.IADD R5, R9, 0x1, R4 ;  /* 0x0000000109052824 */ /* 0x000fe400078e0204 */
[----:B------:R-:W-:-:S04]  /*1890*/  @P2 VIADD R4, R4, 0x2 ;  /* 0x0000000204042836 */ /* 0x000fc80000000000 */
[----:B------:R-:W-:Y:S01]  /*18a0*/  @P3 IMAD.IADD R9, R9, 0x1, R4 ;  /* 0x0000000109093824 */ /* 0x000fe200078e0204 */
[----:B------:R-:W1:Y:S01]  /*18b0*/  @P3 LDC.64 R6, c[0x0][0x3c8] ;  /* 0x0000f200ff063b82 */ /* 0x000e620000000a00 */
[----:B0-----:R-:W-:-:S05]  /*18c0*/  @P2 IMAD.WIDE R4, R5, 0x8, R2 ;  /* 0x0000000805042825 */ /* 0x001fca00078e0202 */
[----:B------:R2:W-:Y:S01]  /*18d0*/  @P2 STG.E.64 desc[UR14][R4.64], RZ ;  /* 0x000000ff04002986 */ /* 0x0005e2000c101b0e */
[----:B-1----:R-:W-:-:S03]  /*18e0*/  @P3 IMAD.WIDE R2, R9, 0x8, R6 ;  /* 0x0000000809023825 */ /* 0x002fc600078e0206 */
[----:B------:R2:W-:Y:S04]  /*18f0*/  @P2 STG.E.64 desc[UR14][R4.64+0x8], RZ ;  /* 0x000008ff04002986 */ /* 0x0005e8000c101b0e */
[----:B------:R2:W-:Y:S02]  /*1900*/  @P3 STG.E.64 desc[UR14][R2.64], RZ ;  /* 0x000000ff02003986 */ /* 0x0005e4000c101b0e */
.L_x_71:
[----:B------:R-:W-:-:S05]  /*1910*/  VIADD R0, R0, 0x1 ;  /* 0x0000000100007836 */ /* 0x000fca0000000000 */
[----:B------:R-:W-:-:S13]  /*1920*/  ISETP.NE.AND P2, PT, R0, UR9, PT ;  /* 0x0000000900007c0c */ /* 0x000fda000bf45270 */
[----:B------:R-:W-:Y:S05]  /*1930*/  @!P2 EXIT ;  /* 0x000000000000a94d */ /* 0x000fea0003800000 */
[----:B------:R-:W-:Y:S05]  /*1940*/  BRA `(.L_x_73) ;  /* 0xfffffffc00307947 */ /* 0x000fea000383ffff */
.L_x_68:
[----:B------:R-:W2:Y:S04]  /*1950*/  LDG.E.64 R28, desc[UR14][R8.64] ;  /* 0x0000000e081c7981 */ /* 0x000ea8000c1e1b00 */
[----:B------:R-:W3:Y:S01]  /*1960*/  LDG.E.64 R26, desc[UR14][R26.64] ;  /* 0x0000000e1a1a7981 */ /* 0x000ee2000c1e1b00 */
[----:B------:R-:W-:Y:S01]  /*1970*/  IMAD.MOV.U32 R10, RZ, RZ, 0x1 ;  /* 0x00000001ff0a7424 */ /* 0x000fe200078e00ff */
[----:B------:R-:W-:Y:S01]  /*1980*/  BSSY.RECONVERGENT B0, `(.L_x_74) ;  /* 0x0000016000007945 */ /* 0x000fe20003800200 */
[----:B--2---:R-:W-:Y:S02]  /*1990*/  DMUL R18, R6, R28 ;  /* 0x0000001c06127228 */ /* 0x004fe40000000000 */
[----:B---3--:R-:W-:-:S06]  /*19a0*/  DADD R24, R28, R26 ;  /* 0x000000001c187229 */ /* 0x008fcc000000001a */
[----:B------:R-:W0:Y:S02]  /*19b0*/  MUFU.RCP64H R11, R25 ;  /* 0x00000019000b7308 */ /* 0x000e240000001800 */
[----:B------:R-:W-:Y:S01]  /*19c0*/  FSETP.GEU.AND P1, PT, |R19|, 6.5827683646048100446e-37, PT ;  /* 0x036000001300780b */ /* 0x000fe20003f2e200 */
[----:B0-----:R-:W-:-:S08]  /*19d0*/  DFMA R12, -R24, R10, 1 ;  /* 0x3ff00000180c742b */ /* 0x001fd0000000010a */
[----:B------:R-:W-:-:S08]  /*19e0*/  DFMA R12, R12, R12, R12 ;  /* 0x0000000c0c0c722b */ /* 0x000fd0000000000c */
[----:B------:R-:W-:-:S08]  /*19f0*/  DFMA R12, R10, R12, R10 ;  /* 0x0000000c0a0c722b */ /* 0x000fd0000000000a */
[----:B------:R-:W-:-:S08]  /*1a00*/  DFMA R10, -R24, R12, 1 ;  /* 0x3ff00000180a742b */ /* 0x000fd0000000010c */
[----:B------:R-:W-:-:S08]  /*1a10*/  DFMA R10, R12, R10, R12 ;  /* 0x0000000a0c0a722b */ /* 0x000fd0000000000c */
[----:B------:R-:W-:-:S08]  /*1a20*/  DMUL R12, R18, R10 ;  /* 0x0000000a120c7228 */ /* 0x000fd00000000000 */
[----:B------:R-:W-:-:S08]  /*1a30*/  DFMA R8, -R24, R12, R18 ;  /* 0x0000000c1808722b */ /* 0x000fd00000000112 */
[----:B------:R-:W-:-:S10]  /*1a40*/  DFMA R12, R10, R8, R12 ;  /* 0x000000080a0c722b */ /* 0x000fd4000000000c */
[----:B------:R-:W-:-:S05]  /*1a50*/  FFMA R8, RZ, R25, R13 ;  /* 0x00000019ff087223 */ /* 0x000fca000000000d */
[----:B------:R-:W-:-:S13]  /*1a60*/  FSETP.GT.AND P0, PT, |R8|, 1.469367938527859385e-39, PT ;  /* 0x001000000800780b */ /* 0x000fda0003f04200 */
[----:B------:R-:W-:Y:S05]  /*1a70*/  @P0 BRA P1, `(.L_x_75) ;  /* 0x0000000000180947 */ /* 0x000fea0000800000 */
[----:B------:R-:W-:Y:S01]  /*1a80*/  MOV R20, R24 ;  /* 0x0000001800147202 */ /* 0x000fe20000000f00 */
[----:B------:R-:W-:Y:S01]  /*1a90*/  IMAD.MOV.U32 R21, RZ, RZ, R25 ;  /* 0x000000ffff157224 */ /* 0x000fe200078e0019 */
[----:B------:R-:W-:-:S07]  /*1aa0*/  MOV R14, 0x1ac0 ;  /* 0x00001ac0000e7802 */ /* 0x000fce0000000f00 */
[----:B------:R-:W-:Y:S05]  /*1ab0*/  CALL.REL.NOINC `($__internal_2_$__cuda_sm20_div_rn_f64_full) ;  /* 0x0000005000907944 */ /* 0x000fea0003c00000 */
[----:B------:R-:W-:Y:S02]  /*1ac0*/  IMAD.MOV.U32 R12, RZ, RZ, R36 ;  /* 0x000000ffff0c7224 */ /* 0x000fe400078e0024 */
[----:B------:R-:W-:-:S07]  /*1ad0*/  IMAD.MOV.U32 R13, RZ, RZ, R37 ;  /* 0x000000ffff0d7224 */ /* 0x000fce00078e0025 */
.L_x_75:
[----:B------:R-:W-:Y:S05]  /*1ae0*/  BSYNC.RECONVERGENT B0 ;  /* 0x0000000000007941 */ /* 0x000fea0003800200 */
.L_x_74:
[----:B------:R-:W0:Y:S01]  /*1af0*/  MUFU.RCP64H R9, R25 ;  /* 0x0000001900097308 */ /* 0x000e220000001800 */
[----:B------:R-:W-:Y:S01]  /*1b00*/  IMAD.MOV.U32 R8, RZ, RZ, 0x1 ;  /* 0x00000001ff087424 */ /* 0x000fe200078e00ff */
[----:B------:R-:W-:Y:S01]  /*1b10*/  DMUL R18, R4, R28 ;  /* 0x0000001c04127228 */ /* 0x000fe20000000000 */
[----:B------:R-:W-:Y:S09]  /*1b20*/  BSSY.RECONVERGENT B0, `(.L_x_76) ;  /* 0x0000013000007945 */ /* 0x000ff20003800200 */
        /* <DEDUP_REMOVED lines=12> */
[----:B------:R-:W-:Y:S01]  /*1bf0*/  IMAD.MOV.U32 R20, RZ, RZ, R24 ;  /* 0x000000ffff147224 */ /* 0x000fe200078e0018 */
[----:B------:R-:W-:Y:S01]  /*1c00*/  MOV R14, 0x1c30 ;  /* 0x00001c30000e7802 */ /* 0x000fe20000000f00 */
[----:B------:R-:W-:-:S07]  /*1c10*/  IMAD.MOV.U32 R21, RZ, RZ, R25 ;  /* 0x000000ffff157224 */ /* 0x000fce00078e0019 */
[----:B------:R-:W-:Y:S05]  /*1c20*/  CALL.REL.NOINC `($__internal_2_$__cuda_sm20_div_rn_f64_full) ;  /* 0x0000005000347944 */ /* 0x000fea0003c00000 */
[----:B------:R-:W-:Y:S02]  /*1c30*/  IMAD.MOV.U32 R10, RZ, RZ, R36 ;  /* 0x000000ffff0a7224 */ /* 0x000fe400078e0024 */
[----:B------:R-:W-:-:S07]  /*1c40*/  IMAD.MOV.U32 R11, RZ, RZ, R37 ;  /* 0x000000ffff0b7224 */ /* 0x000fce00078e0025 */
.L_x_77:
[----:B------:R-:W-:Y:S05]  /*1c50*/  BSYNC.RECONVERGENT B0 ;  /* 0x0000000000007941 */ /* 0x000fea0003800200 */
.L_x_76:
        /* <DEDUP_REMOVED lines=22> */
.L_x_79:
[----:B------:R-:W-:Y:S05]  /*1dc0*/  BSYNC.RECONVERGENT B0 ;  /* 0x0000000000007941 */ /* 0x000fea0003800200 */
.L_x_78:
[----:B------:R-:W0:Y:S01]  /*1dd0*/  MUFU.RCP64H R17, R25 ;  /* 0x0000001900117308 */ /* 0x000e220000001800 */
[----:B------:R-:W-:Y:S01]  /*1de0*/  MOV R16, 0x1 ;  /* 0x0000000100107802 */ /* 0x000fe20000000f00 */
[----:B------:R-:W-:Y:S05]  /*1df0*/  BSSY.RECONVERGENT B0, `(.L_x_80) ;  /* 0x0000014000007945 */ /* 0x000fea0003800200 */
[----:B0-----:R-:W-:-:S08]  /*1e00*/  DFMA R18, -R24, R16, 1 ;  /* 0x3ff000001812742b */ /* 0x001fd00000000110 */
[----:B------:R-:W-:-:S08]  /*1e10*/  DFMA R18, R18, R18, R18 ;  /* 0x000000121212722b */ /* 0x000fd00000000012 */
[----:B------:R-:W-:Y:S02]  /*1e20*/  DFMA R16, R16, R18, R16 ;  /* 0x000000121010722b */ /* 0x000fe40000000010 */
[----:B------:R-:W-:-:S06]  /*1e30*/  DMUL R18, R6, -R26 ;  /* 0x8000001a06127228 */ /* 0x000fcc0000000000 */
[----:B------:R-:W-:-:S04]  /*1e40*/  DFMA R20, -R24, R16, 1 ;  /* 0x3ff000001814742b */ /* 0x000fc80000000110 */
[----:B------:R-:W-:-:S04]  /*1e50*/  FSETP.GEU.AND P1, PT, |R19|, 6.5827683646048100446e-37, PT ;  /* 0x036000001300780b */ /* 0x000fc80003f2e200 */
        /* <DEDUP_REMOVED lines=13> */
.L_x_81:
[----:B------:R-:W-:Y:S05]  /*1f30*/  BSYNC.RECONVERGENT B0 ;  /* 0x0000000000007941 */ /* 0x000fea0003800200 */
.L_x_80:
[----:B------:R-:W0:Y:S01]  /*1f40*/  MUFU.RCP64H R17, R25 ;  /* 0x0000001900117308 */ /* 0x000e220000001800 */
[----:B------:R-:W-:Y:S01]  /*1f50*/  IMAD.MOV.U32 R16, RZ, RZ, 0x1 ;  /* 0x00000001ff107424 */ /* 0x000fe200078e00ff */
        /* <DEDUP_REMOVED lines=20> */
.L_x_83:
[----:B------:R-:W-:Y:S05]  /*20a0*/  BSYNC.RECONVERGENT B0 ;  /* 0x0000000000007941 */ /* 0x000fea0003800200 */
.L_x_82:
        /* <DEDUP_REMOVED lines=20> */
[----:B------:R-:W-:Y:S01]  /*21f0*/  IMAD.MOV.U32 R2, RZ, RZ, R36 ;  /* 0x000000ffff027224 */ /* 0x000fe200078e0024 */
[----:B------:R-:W-:-:S07]  /*2200*/  MOV R3, R37 ;  /* 0x0000002500037202 */ /* 0x000fce0000000f00 */
.L_x_85:
[----:B------:R-:W-:Y:S05]  /*2210*/  BSYNC.RECONVERGENT B0 ;  /* 0x0000000000007941 */ /* 0x000fea0003800200 */
.L_x_84:
        /* <DEDUP_REMOVED lines=22> */
.L_x_87:
[----:B------:R-:W-:Y:S05]  /*2380*/  BSYNC.RECONVERGENT B0 ;  /* 0x0000000000007941 */ /* 0x000fea0003800200 */
.L_x_86:
[----:B------:R-:W-:Y:S01]  /*2390*/  DMUL R16, R30, R16 ;  /* 0x000000101e107228 */ /* 0x000fe20000000000 */
[----:B------:R-:W-:Y:S01]  /*23a0*/  IMAD.MOV.U32 R18, RZ, RZ, 0x652b82fe ;  /* 0x652b82feff127424 */ /* 0x000fe200078e00ff */
[----:B------:R-:W-:Y:S01]  /*23b0*/  UMOV UR10, 0xfefa39ef ;  /* 0xfefa39ef000a7882 */ /* 0x000fe20000000000 */
[----:B------:R-:W-:Y:S01]  /*23c0*/  IMAD.MOV.U32 R19, RZ, RZ, 0x3ff71547 ;  /* 0x3ff71547ff137424 */ /* 0x000fe200078e00ff */
[----:B------:R-:W-:Y:S01]  /*23d0*/  UMOV UR11, 0x3fe62e42 ;  /* 0x3fe62e42000b7882 */ /* 0x000fe20000000000 */
[----:B------:R-:W0:Y:S01]  /*23e0*/  MUFU.RCP64H R27, R25 ;  /* 0x00000019001b7308 */ /* 0x000e220000001800 */
[----:B------:R-:W-:Y:S01]  /*23f0*/  IMAD.MOV.U32 R26, RZ, RZ, 0x1 ;  /* 0x00000001ff1a7424 */ /* 0x000fe200078e00ff */
[----:B------:R-:W-:Y:S02]  /*2400*/  BSSY.RECONVERGENT B0, `(.L_x_88) ;  /* 0x000003c000007945 */ /* 0x000fe40003800200 */
[----:B------:R-:W-:Y:S01]  /*2410*/  DFMA R18, R16, R18, 6.75539944105574400000e+15 ;  /* 0x433800001012742b */ /* 0x000fe20000000012 */
[----:B------:R-:W-:-:S07]  /*2420*/  FSETP.GEU.AND P0, PT, |R17|, 4.1917929649353027344, PT ;  /* 0x4086232b1100780b */ /* 0x000fce0003f0e200 */
[----:B------:R-:W-:Y:S02]  /*2430*/  DADD R20, R18, -6.75539944105574400000e+15 ;  /* 0xc338000012147429 */ /* 0x000fe40000000000 */
[----:B0-----:R-:W-:-:S06]  /*2440*/  DFMA R28, -R24, R26, 1 ;  /* 0x3ff00000181c742b */ /* 0x001fcc000000011a */
[----:B------:R-:W-:Y:S01]  /*2450*/  DFMA R22, R20, -UR10, R16 ;  /* 0x8000000a14167c2b */ /* 0x000fe20008000010 */
[----:B------:R-:W-:Y:S01]  /*2460*/  UMOV UR10, 0x3b39803f ;  /* 0x3b39803f000a7882 */ /* 0x000fe20000000000 */
[----:B------:R-:W-:Y:S01]  /*2470*/  UMOV UR11, 0x3c7abc9e ;  /* 0x3c7abc9e000b7882 */ /* 0x000fe20000000000 */
[----:B------:R-:W-:-:S05]  /*2480*/  DFMA R28, R28, R28, R28 ;  /* 0x0000001c1c1c722b */ /* 0x000fca000000001c */
[----:B------:R-:W-:Y:S01]  /*2490*/  DFMA R20, R20, -UR10, R22 ;  /* 0x8000000a14147c2b */ /* 0x000fe20008000016 */
[----:B------:R-:W-:Y:S01]  /*24a0*/  UMOV UR10, 0x69ce2bdf ;  /* 0x69ce2bdf000a7882 */ /* 0x000fe20000000000 */
[----:B------:R-:W-:Y:S01]  /*24b0*/  IMAD.MOV.U32 R22, RZ, RZ, -0x35dec16 ;  /* 0xfca213eaff167424 */ /* 0x000fe200078e00ff */
[----:B------:R-:W-:Y:S01]  /*24c0*/  UMOV UR11, 0x3e5ade15 ;  /* 0x3e5ade15000b7882 */ /* 0x000fe20000000000 */
[----:B------:R-:W-:Y:S01]  /*24d0*/  IMAD.MOV.U32 R23, RZ, RZ, 0x3e928af3 ;  /* 0x3e928af3ff177424 */ /* 0x000fe200078e00ff */
[----:B------:R-:W-:-:S05]  /*24e0*/  DFMA R28, R26, R28, R26 ;  /* 0x0000001c1a1c722b */ /* 0x000fca000000001a */
[----:B------:R-:W-:Y:S01]  /*24f0*/  DFMA R22, R20, UR10, R22 ;  /* 0x0000000a14167c2b */ /* 0x000fe20008000016 */
[----:B------:R-:W-:Y:S01]  /*2500*/  UMOV UR10, 0x62401315 ;  /* 0x62401315000a7882 */ /* 0x000fe20000000000 */
[----:B------:R-:W-:-:S06]  /*2510*/  UMOV UR11, 0x3ec71dee ;  /* 0x3ec71dee000b7882 */ /* 0x000fcc0000000000 */
[----:B------:R-:W-:Y:S01]  /*2520*/  DFMA R22, R20, R22, UR10 ;  /* 0x0000000a14167e2b */ /* 0x000fe20008000016 */
        /* <DEDUP_REMOVED lines=20> */
[----:B------:R-:W-:-:S08]  /*2670*/  DFMA R22, R20, R22, UR10 ;  /* 0x0000000a14167e2b */ /* 0x000fd00008000016 */
[----:B------:R-:W-:-:S08]  /*2680*/  DFMA R22, R20, R22, 1 ;  /* 0x3ff000001416742b */ /* 0x000fd00000000016 */
[----:B------:R-:W-:Y:S02]  /*2690*/  DFMA R22, R20, R22, 1 ;  /* 0x3ff000001416742b */ /* 0x000fe40000000016 */
[----:B------:R-:W-:-:S08]  /*26a0*/  DFMA R20, -R24, R28, 1 ;  /* 0x3ff000001814742b */ /* 0x000fd0000000011c */
        /* <DEDUP_REMOVED lines=8> */
[----:B------:R-:W-:Y:S01]  /*2730*/  @!P1 LEA.HI R14, R18, R18, RZ, 0x1 ;  /* 0x00000012120e9211 */ /* 0x000fe200078f08ff */
[----:B------:R-:W-:Y:S01]  /*2740*/  @!P1 IMAD.MOV.U32 R16, RZ, RZ, R22 ;  /* 0x000000ffff109224 */ /* 0x000fe200078e0016 */
[----:B------:R-:W-:Y:S02]  /*2750*/  FSEL R27, R27, RZ, P0 ;  /* 0x000000ff1b1b7208 */ /* 0x000fe40000000000 */
[----:B------:R-:W-:-:S05]  /*2760*/  @!P1 SHF.R.S32.HI R17, RZ, 0x1, R14 ;  /* 0x00000001ff119819 */ /* 0x000fca000001140e */
[----:B------:R-:W-:Y:S01]  /*2770*/  @!P1 IMAD.IADD R18, R18, 0x1, -R17 ;  /* 0x0000000112129824 */ /* 0x000fe200078e0a11 */
[----:B------:R-:W-:-:S04]  /*2780*/  @!P1 LEA R17, R17, R23, 0x14 ;  /* 0x0000001711119211 */ /* 0x000fc800078ea0ff */
[----:B------:R-:W-:Y:S01]  /*2790*/  @!P1 LEA R19, R18, 0x3ff00000, 0x14 ;  /* 0x3ff0000012139811 */ /* 0x000fe200078ea0ff */
[----:B------:R-:W-:-:S06]  /*27a0*/  @!P1 IMAD.MOV.U32 R18, RZ, RZ, RZ ;  /* 0x000000ffff129224 */ /* 0x000fcc00078e00ff */
[----:B------:R-:W-:-:S11]  /*27b0*/  @!P1 DMUL R26, R16, R18 ;  /* 0x00000012101a9228 */ /* 0x000fd60000000000 */
.L_x_89:
[----:B------:R-:W-:Y:S05]  /*27c0*/  BSYNC.RECONVERGENT B0 ;  /* 0x0000000000007941 */ /* 0x000fea0003800200 */
.L_x_88:
[----:B------:R-:W-:Y:S01]  /*27d0*/  UMOV UR10, 0x54442d18 ;  /* 0x54442d18000a7882 */ /* 0x000fe20000000000 */
[----:B------:R-:W-:Y:S01]  /*27e0*/  UMOV UR11, 0x400921fb ;  /* 0x400921fb000b7882 */ /* 0x000fe20000000000 */
[----:B------:R-:W-:Y:S01]  /*27f0*/  BSSY.RECONVERGENT B0, `(.L_x_90) ;  /* 0x000000f000007945 */ /* 0x000fe20003800200 */
[----:B------:R-:W-:-:S08]  /*2800*/  DMUL R16, R20, UR10 ;  /* 0x0000000a14107c28 */ /* 0x000fd00008000000 */
[----:B------:R-:W-:-:S08]  /*2810*/  DFMA R18, -R24, R16, UR10 ;  /* 0x0000000a18127e2b */ /* 0x000fd00008000110 */
[----:B------:R-:W-:-:S10]  /*2820*/  DFMA R16, R20, R18, R16 ;  /* 0x000000121410722b */ /* 0x000fd40000000010 */
[----:B------:R-:W-:-:S05]  /*2830*/  FFMA R14, RZ, R25, R17 ;  /* 0x00000019ff0e7223 */ /* 0x000fca0000000011 */
[----:B------:R-:W-:-:S13]  /*2840*/  FSETP.GT.AND P0, PT, |R14|, 1.469367938527859385e-39, PT ;  /* 0x001000000e00780b */ /* 0x000fda0003f04200 */
[----:B------:R-:W-:Y:S05]  /*2850*/  @P0 BRA `(.L_x_91) ;  /* 0x0000000000200947 */ /* 0x000fea0003800000 */
[----:B------:R-:W-:Y:S01]  /*2860*/  IMAD.MOV.U32 R18, RZ, RZ, 0x54442d18 ;  /* 0x54442d18ff127424 */ /* 0x000fe200078e00ff */
[----:B------:R-:W-:Y:S01]  /*2870*/  MOV R14, 0x28c0 ;  /* 0x000028c0000e7802 */ /* 0x000fe20000000f00 */
[----:B------:R-:W-:Y:S02]  /*2880*/  IMAD.MOV.U32 R19, RZ, RZ, 0x400921fb ;  /* 0x400921fbff137424 */ /* 0x000fe400078e00ff */
[----:B------:R-:W-:Y:S02]  /*2890*/  IMAD.MOV.U32 R20, RZ, RZ, R24 ;  /* 0x000000ffff147224 */ /* 0x000fe400078e0018 */
[----:B------:R-:W-:-:S07]  /*28a0*/  IMAD.MOV.U32 R21, RZ, RZ, R25 ;  /* 0x000000ffff157224 */ /* 0x000fce00078e0019 */
[----:B------:R-:W-:Y:S05]  /*28b0*/  CALL.REL.NOINC `($__internal_2_$__cuda_sm20_div_rn_f64_full) ;  /* 0x0000004400107944 */ /* 0x000fea0003c00000 */
[----:B------:R-:W-:Y:S02]  /*28c0*/  IMAD.MOV.U32 R16, RZ, RZ, R36 ;  /* 0x000000ffff107224 */ /* 0x000fe400078e0024 */
[----:B------:R-:W-:-:S07]  /*28d0*/  IMAD.MOV.U32 R17, RZ, RZ, R37 ;  /* 0x000000ffff117224 */ /* 0x000fce00078e0025 */
.L_x_91:
[----:B------:R-:W-:Y:S05]  /*28e0*/  BSYNC.RECONVERGENT B0 ;  /* 0x0000000000007941 */ /* 0x000fea0003800200 */
.L_x_90:
[----:B------:R-:W-:Y:S01]  /*28f0*/  DMUL R28, R16, R16 ;  /* 0x00000010101c7228 */ /* 0x000fe20000000000 */
[----:B------:R-:W-:Y:S01]  /*2900*/  IMAD.MOV.U32 R18, RZ, RZ, 0x0 ;  /* 0x00000000ff127424 */ /* 0x000fe200078e00ff */
[----:B------:R-:W-:Y:S01]  /*2910*/  BSSY.RECONVERGENT B0, `(.L_x_92) ;  /* 0x0000017000007945 */ /* 0x000fe20003800200 */
[----:B------:R-:W-:-:S05]  /*2920*/  IMAD.MOV.U32 R19, RZ, RZ, 0x3fd80000 ;  /* 0x3fd80000ff137424 */ /* 0x000fca00078e00ff */
[----:B------:R-:W-:-:S06]  /*2930*/  DMUL R28, R28, R16 ;  /* 0x000000101c1c7228 */ /* 0x000fcc0000000000 */
        /* <DEDUP_REMOVED lines=14> */
[----:B------:R-:W-:Y:S01]  /*2a20*/  MOV R18, R30 ;  /* 0x0000001e00127202 */ /* 0x000fe20000000f00 */
[----:B------:R-:W-:Y:S01]  /*2a30*/  IMAD.MOV.U32 R23, RZ, RZ, R29 ;  /* 0x000000ffff177224 */ /* 0x000fe200078e001d */
[----:B------:R-:W-:Y:S01]  /*2a40*/  MOV R14, 0x2a80 ;  /* 0x00002a80000e7802 */ /* 0x000fe20000000f00 */
[----:B------:R-:W-:Y:S02]  /*2a50*/  IMAD.MOV.U32 R20, RZ, RZ, R34 ;  /* 0x000000ffff147224 */ /* 0x000fe400078e0022 */
[----:B------:R-:W-:-:S07]  /*2a60*/  IMAD.MOV.U32 R21, RZ, RZ, R35 ;  /* 0x000000ffff157224 */ /* 0x000fce00078e0023 */
[----:B------:R-:W-:Y:S05]  /*2a70*/  CALL.REL.NOINC `($__internal_3_$__cuda_sm20_dsqrt_rn_f64_mediumpath_v1) ;  /* 0x00000048000c7944 */ /* 0x000fea0003c00000 */
.L_x_93:
[----:B------:R-:W-:Y:S05]  /*2a80*/  BSYNC.RECONVERGENT B0 ;  /* 0x0000000000007941 */ /* 0x000fea0003800200 */
.L_x_92:
[----:B------:R-:W0:Y:S01]  /*2a90*/  MUFU.RCP64H R17, R25 ;  /* 0x0000001900117308 */ /* 0x000e220000001800 */
[----:B------:R-:W-:Y:S01]  /*2aa0*/  IMAD.MOV.U32 R16, RZ, RZ, 0x1 ;  /* 0x00000001ff107424 */ /* 0x000fe200078e00ff */
[----:B------:R-:W-:Y:S01]  /*2ab0*/  BSSY.RECONVERGENT B0, `(.L_x_94) ;  /* 0x0000015000007945 */ /* 0x000fe20003800200 */
[----:B------:R-:W-:-:S04]  /*2ac0*/  DMUL R26, R20, R26 ;  /* 0x0000001a141a7228 */ /* 0x000fc80000000000 */
[----:B0-----:R-:W-:-:S08]  /*2ad0*/  DFMA R18, -R24, R16, 1 ;  /* 0x3ff000001812742b */ /* 0x001fd00000000110 */
[----:B------:R-:W-:-:S08]  /*2ae0*/  DFMA R18, R18, R18, R18 ;  /* 0x000000121212722b */ /* 0x000fd00000000012 */
[----:B------:R-:W-:-:S08]  /*2af0*/  DFMA R18, R16, R18, R16 ;  /* 0x000000121012722b */ /* 0x000fd00000000010 */
[----:B------:R-:W-:-:S08]  /*2b00*/  DFMA R16, -R24, R18, 1 ;  /* 0x3ff000001810742b */ /* 0x000fd00000000112 */
[----:B------:R-:W-:-:S08]  /*2b10*/  DFMA R22, R18, R16, R18 ;  /* 0x000000101216722b */ /* 0x000fd00000000012 */
[----:B------:R-:W-:-:S08]  /*2b20*/  DMUL R16, R22, 0.5 ;  /* 0x3fe0000016107828 */ /* 0x000fd00000000000 */
[----:B------:R-:W-:-:S08]  /*2b30*/  DFMA R18, -R24, R16, 0.5 ;  /* 0x3fe000001812742b */ /* 0x000fd00000000110 */
[----:B------:R-:W-:-:S10]  /*2b40*/  DFMA R16, R22, R18, R16 ;  /* 0x000000121610722b */ /* 0x000fd40000000010 */
[----:B------:R-:W-:-:S05]  /*2b50*/  FFMA R14, RZ, R25, R17 ;  /* 0x00000019ff0e7223 */ /* 0x000fca0000000011 */
[----:B------:R-:W-:-:S13]  /*2b60*/  FSETP.GT.AND P0, PT, |R14|, 1.469367938527859385e-39, PT ;  /* 0x001000000e00780b */ /* 0x000fda0003f04200 */
[----:B------:R-:W-:Y:S05]  /*2b70*/  @P0 BRA `(.L_x_95) ;  /* 0x0000000000200947 */ /* 0x000fea0003800000 */
[----:B------:R-:W-:Y:S01]  /*2b80*/  IMAD.MOV.U32 R20, RZ, RZ, R24 ;  /* 0x000000ffff147224 */ /* 0x000fe200078e0018 */
[----:B------:R-:W-:Y:S01]  /*2b90*/  MOV R14, 0x2be0 ;  /* 0x00002be0000e7802 */ /* 0x000fe20000000f00 */
[----:B------:R-:W-:Y:S02]  /*2ba0*/  IMAD.MOV.U32 R21, RZ, RZ, R25 ;  /* 0x000000ffff157224 */ /* 0x000fe400078e0019 */
[----:B------:R-:W-:Y:S02]  /*2bb0*/  IMAD.MOV.U32 R18, RZ, RZ, RZ ;  /* 0x000000ffff127224 */ /* 0x000fe400078e00ff */
[----:B------:R-:W-:-:S07]  /*2bc0*/  IMAD.MOV.U32 R19, RZ, RZ, 0x3fe00000 ;  /* 0x3fe00000ff137424 */ /* 0x000fce00078e00ff */
[----:B------:R-:W-:Y:S05]  /*2bd0*/  CALL.REL.NOINC `($__internal_2_$__cuda_sm20_div_rn_f64_full) ;  /* 0x0000004000487944 */ /* 0x000fea0003c00000 */
[----:B------:R-:W-:Y:S02]  /*2be0*/  IMAD.MOV.U32 R16, RZ, RZ, R36 ;  /* 0x000000ffff107224 */ /* 0x000fe400078e0024 */
[----:B------:R-:W-:-:S07]  /*2bf0*/  IMAD.MOV.U32 R17, RZ, RZ, R37 ;  /* 0x000000ffff117224 */ /* 0x000fce00078e0025 */
.L_x_95:
[----:B------:R-:W-:Y:S05]  /*2c00*/  BSYNC.RECONVERGENT B0 ;  /* 0x0000000000007941 */ /* 0x000fea0003800200 */
.L_x_94:
[----:B------:R-:W0:Y:S01]  /*2c10*/  LDCU UR7, c[0x0][0x380] ;  /* 0x00007000ff0777ac */ /* 0x000e220008000800 */
[----:B------:R-:W-:Y:S01]  /*2c20*/  IMAD.MOV.U32 R18, RZ, RZ, 0x0 ;  /* 0x00000000ff127424 */ /* 0x000fe200078e00ff */
[----:B------:R-:W1:Y:S01]  /*2c30*/  LDC R21, c[0x0][0x3f0] ;  /* 0x0000fc00ff157b82 */ /* 0x000e620000000800 */
[----:B------:R-:W-:-:S05]  /*2c40*/  IMAD.MOV.U32 R19, RZ, RZ, 0x3ff00000 ;  /* 0x3ff00000ff137424 */ /* 0x000fca00078e00ff */
[----:B------:R2:W-:Y:S04]  /*2c50*/  STG.E.64 desc[UR14][R32.64], R18 ;  /* 0x0000001220007986 */ /* 0x0005e8000c101b0e */
[----:B------:R2:W-:Y:S04]  /*2c60*/  STG.E.64 desc[UR14][R32.64+0x8], R18 ;  /* 0x0000081220007986 */ /* 0x0005e8000c101b0e */
[----:B------:R2:W-:Y:S01]  /*2c70*/  STG.E.64 desc[UR14][R32.64+0x10], R18 ;  /* 0x0000101220007986 */ /* 0x0005e2000c101b0e */
[----:B0-----:R-:W-:Y:S01]  /*2c80*/  UISETP.GE.AND UP0, UPT, UR7, 0x1, UPT ;  /* 0x000000010700788c */ /* 0x001fe2000bf06270 */
[----:B-1----:R-:W-:-:S08]  /*2c90*/  IMAD R21, R21, 0x3, RZ ;  /* 0x0000000315157824 */ /* 0x002fd000078e02ff */
[----:B--2---:R-:W-:Y:S05]  /*2ca0*/  BRA.U !UP0, `(.L_x_96) ;  /* 0x0000000908887547 */ /* 0x004fea000b800000 */
[----:B------:R-:W-:Y:S01]  /*2cb0*/  IMAD.WIDE R18, R21, 0x8, R32 ;  /* 0x0000000815127825 */ /* 0x000fe200078e0220 */
[----:B------:R-:W-:-:S04]  /*2cc0*/  UISETP.NE.AND UP1, UPT, UR7, 0x1, UPT ;  /* 0x000000010700788c */ /* 0x000fc8000bf25270 */
[----:B------:R0:W-:Y:S04]  /*2cd0*/  STG.E.64 desc[UR14][R18.64], R12 ;  /* 0x0000000c12007986 */ /* 0x0001e8000c101b0e */
[----:B------:R0:W-:Y:S04]  /*2ce0*/  STG.E.64 desc[UR14][R18.64+0x8], R10 ;  /* 0x0000080a12007986 */ /* 0x0001e8000c101b0e */
[----:B------:R0:W-:Y:S01]  /*2cf0*/  STG.E.64 desc[UR14][R18.64+0x10], R8 ;  /* 0x0000100812007986 */ /* 0x0001e2000c101b0e */
[----:B------:R-:W-:Y:S05]  /*2d00*/  BRA.U !UP1, `(.L_x_96) ;  /* 0x0000000909707547 */ /* 0x000fea000b800000 */
[----:B------:R-:W-:Y:S02]  /*2d10*/  UIADD3 UR8, UPT, UPT, UR7, -0x2, URZ ;  /* 0xfffffffe07087890 */ /* 0x000fe4000fffe0ff */
[----:B------:R-:W-:Y:S02]  /*2d20*/  UIADD3 UR5, UPT, UPT, UR7, -0x1, URZ ;  /* 0xffffffff07057890 */ /* 0x000fe4000fffe0ff */
[----:B------:R-:W-:Y:S02]  /*2d30*/  UISETP.GE.U32.AND UP2, UPT, UR8, 0x3, UPT ;  /* 0x000000030800788c */ /* 0x000fe4000bf46070 */
[----:B------:R-:W-:Y:S01]  /*2d40*/  ULOP3.LUT UP1, UR12, UR5, 0x3, URZ, 0xc0, !UPT ;  /* 0x00000003050c7892 */ /* 0x000fe2000f82c0ff */
[----:B------:R-:W-:-:S06]  /*2d50*/  UMOV UR8, 0x1 ;  /* 0x0000000100087882 */ /* 0x000fcc0000000000 */
[----:B------:R-:W-:Y:S05]  /*2d60*/  BRA.U !UP2, `(.L_x_97) ;  /* 0x000000050a447547 */ /* 0x000fea000b800000 */
[----:B------:R-:W-:Y:S01]  /*2d70*/  ULOP3.LUT UR10, UR5, 0xfffffffc, URZ, 0xc0, !UPT ;  /* 0xfffffffc050a7892 */ /* 0x000fe2000f8ec0ff */
[----:B------:R-:W-:-:S11]  /*2d80*/  UMOV UR8, 0x1 ;  /* 0x0000000100087882 */ /* 0x000fd60000000000 */
.L_x_98:
[----:B------:R-:W-:-:S06]  /*2d90*/  UIADD3 UR11, UPT, UPT, UR8, -0x1, URZ ;  /* 0xffffffff080b7890 */ /* 0x000fcc000fffe0ff */
[----:B---3--:R-:W-:-:S04]  /*2da0*/  IMAD R25, R21, UR11, RZ ;  /* 0x0000000b15197c24 */ /* 0x008fc8000f8e02ff */
[----:B------:R-:W-:-:S05]  /*2db0*/  IMAD.WIDE R24, R25, 0x8, R32 ;  /* 0x0000000819187825 */ /* 0x000fca00078e0220 */
[----:B------:R-:W2:Y:S01]  /*2dc0*/  LDG.E.64 R30, desc[UR14][R24.64] ;  /* 0x0000000e181e7981 */ /* 0x000ea2000c1e1b00 */
[----:B------:R-:W-:-:S05]  /*2dd0*/  IMAD.WIDE R22, R21, 0x8, R24 ;  /* 0x0000000815167825 */ /* 0x000fca00078e0218 */
[----:B0-----:R-:W3:Y:S01]  /*2de0*/  LDG.E.64 R18, desc[UR14][R22.64] ;  /* 0x0000000e16127981 */ /* 0x001ee2000c1e1b00 */
[----:B------:R-:W0:Y:S02]  /*2df0*/  I2F.F64.U32 R28, UR8 ;  /* 0x00000008001c7d12 */ /* 0x000e240008201800 */
[----:B0-----:R-:W-:Y:S02]  /*2e00*/  DMUL R28, R28, R16 ;  /* 0x000000101c1c7228 */ /* 0x001fe40000000000 */
[----:B---3--:R-:W-:-:S08]  /*2e10*/  DMUL R18, R18, R12 ;  /* 0x0000000c12127228 */ /* 0x008fd00000000000 */
[----:B--2---:R-:W-:Y:S01]  /*2e20*/  DFMA R30, R28, R30, R18 ;  /* 0x0000001e1c1e722b */ /* 0x004fe20000000012 */
[----:B------:R-:W-:-:S06]  /*2e30*/  IMAD.WIDE R18, R21, 0x8, R22 ;  /* 0x0000000815127825 */ /* 0x000fcc00078e0216 */
[----:B------:R0:W-:Y:S04]  /*2e40*/  STG.E.64 desc[UR14][R18.64], R30 ;  /* 0x0000001e12007986 */ /* 0x0001e8000c101b0e */
[----:B------:R-:W2:Y:S04]  /*2e50*/  LDG.E.64 R36, desc[UR14][R22.64+0x8] ;  /* 0x0000080e16247981 */ /* 0x000ea8000c1e1b00 */
[----:B------:R-:W3:Y:S01]  /*2e60*/  LDG.E.64 R34, desc[UR14][R24.64+0x8] ;  /* 0x0000080e18227981 */ /* 0x000ee2000c1e1b00 */
[----:B--2---:R-:W-:-:S08]  /*2e70*/  DMUL R36, R36, R10 ;  /* 0x0000000a24247228 */ /* 0x004fd00000000000 */
[----:B---3--:R-:W-:-:S07]  /*2e80*/  DFMA R36, R28, R34, R36 ;  /* 0x000000221c24722b */ /* 0x008fce0000000024 */
[----:B------:R1:W-:Y:S04]  /*2e90*/  STG.E.64 desc[UR14][R18.64+0x8], R36 ;  /* 0x0000082412007986 */ /* 0x0003e8000c101b0e */
[----:B------:R-:W2:Y:S04]  /*2ea0*/  LDG.E.64 R38, desc[UR14][R22.64+0x10] ;  /* 0x0000100e16267981 */ /* 0x000ea8000c1e1b00 */
[----:B------:R-:W3:Y:S01]  /*2eb0*/  LDG.E.64 R34, desc[UR14][R24.64+0x10] ;  /* 0x0000100e18227981 */ /* 0x000ee2000c1e1b00 */
[----:B------:R-:W-:Y:S01]  /*2ec0*/  UIADD3 UR11, UPT, UPT, UR8, 0x1, URZ ;  /* 0x00000001080b7890 */ /* 0x000fe2000fffe0ff */
[----:B--2---:R-:W-:-:S08]  /*2ed0*/  DMUL R38, R38, R8 ;  /* 0x0000000826267228 */ /* 0x004fd00000000000 */
[----:B---3--:R-:W-:-:S07]  /*2ee0*/  DFMA R38, R28, R34, R38 ;  /* 0x000000221c26722b */ /* 0x008fce0000000026 */
[----:B------:R2:W-:Y:S04]  /*2ef0*/  STG.E.64 desc[UR14][R18.64+0x10], R38 ;  /* 0x0000102612007986 */ /* 0x0005e8000c101b0e */
[----:B------:R-:W3:Y:S01]  /*2f00*/  LDG.E.64 R28, desc[UR14][R22.64] ;  /* 0x0000000e161c7981 */ /* 0x000ee2000c1e1b00 */
[----:B------:R-:W4:Y:S01]  /*2f10*/  I2F.F64.U32 R34, UR11 ;  /* 0x0000000b00227d12 */ /* 0x000f220008201800 */
[----:B0-----:R-:W-:Y:S02]  /*2f20*/  DMUL R30, R30, R12 ;  /* 0x0000000c1e1e7228 */ /* 0x001fe40000000000 */
[----:B----4-:R-:W-:-:S08]  /*2f30*/  DMUL R34, R34, R16 ;  /* 0x0000001022227228 */ /* 0x010fd00000000000 */
[----:B---3--:R-:W-:Y:S01]  /*2f40*/  DFMA R30, R34, R28, R30 ;  /* 0x0000001c221e722b */ /* 0x008fe2000000001e */
[----:B------:R-:W-:-:S06]  /*2f50*/  IMAD.WIDE R28, R21, 0x8, R18 ;  /* 0x00000008151c7825 */ /* 0x000fcc00078e0212 */
[----:B------:R0:W-:Y:S04]  /*2f60*/  STG.E.64 desc[UR14][R28.64], R30 ;  /* 0x0000001e1c007986 */ /* 0x0001e8000c101b0e */
[----:B-1----:R-:W3:Y:S04]  /*2f70*/  LDG.E.64 R36, desc[UR14][R18.64+0x8] ;  /* 0x0000080e12247981 */ /* 0x002ee8000c1e1b00 */
[----:B------:R-:W4:Y:S01]  /*2f80*/  LDG.E.64 R24, desc[UR14][R22.64+0x8] ;  /* 0x0000080e16187981 */ /* 0x000f22000c1e1b00 */
[----:B---3--:R-:W-:-:S08]  /*2f90*/  DMUL R36, R36, R10 ;  /* 0x0000000a24247228 */ /* 0x008fd00000000000 */
[----:B----4-:R-:W-:-:S07]  /*2fa0*/  DFMA R36, R34, R24, R36 ;  /* 0x000000182224722b */ /* 0x010fce0000000024 */
[----:B------:R1:W-:Y:S04]  /*2fb0*/  STG.E.64 desc[UR14][R28.64+0x8], R36 ;  /* 0x000008241c007986 */ /* 0x0003e8000c101b0e */
[----:B--2---:R-:W2:Y:S04]  /*2fc0*/  LDG.E.64 R38, desc[UR14][R18.64+0x10] ;  /* 0x0000100e12267981 */ /* 0x004ea8000c1e1b00 */
        /* <DEDUP_REMOVED lines=30> */
[----:B-1----:R-:W4:Y:S04]  /*31b0*/  LDG.E.64 R36, desc[UR14][R30.64+0x8] ;  /* 0x0000080e1e247981 */ /* 0x002f28000c1e1b00 */
[----:B------:R-:W5:Y:S01]  /*31c0*/  LDG.E.64 R18, desc[UR14][R28.64+0x8] ;  /* 0x0000080e1c127981 */ /* 0x000f62000c1e1b00 */
[----:B----4-:R-:W-:-:S08]  /*31d0*/  DMUL R36, R36, R10 ;  /* 0x0000000a24247228 */ /* 0x010fd00000000000 */
[----:B-----5:R-:W-:-:S07]  /*31e0*/  DFMA R18, R22, R18, R36 ;  /* 0x000000121612722b */ /* 0x020fce0000000024 */
[----:B------:R3:W-:Y:S04]  /*31f0*/  STG.E.64 desc[UR14][R24.64+0x8], R18 ;  /* 0x0000081218007986 */ /* 0x0007e8000c101b0e */
[----:B--2---:R-:W2:Y:S04]  /*3200*/  LDG.E.64 R38, desc[UR14][R30.64+0x10] ;  /* 0x0000100e1e267981 */ /* 0x004ea8000c1e1b00 */
[----:B------:R-:W4:Y:S01]  /*3210*/  LDG.E.64 R36, desc[UR14][R28.64+0x10] ;  /* 0x0000100e1c247981 */ /* 0x000f22000c1e1b00 */
[----:B------:R-:W-:Y:S02]  /*3220*/  UISETP.NE.AND UP2, UPT, UR11, UR10, UPT ;  /* 0x0000000a0b00728c */ /* 0x000fe4000bf45270 */
[----:B------:R-:W-:Y:S01]  /*3230*/  UIADD3 UR8, UPT, UPT, UR8, 0x4, URZ ;  /* 0x0000000408087890 */ /* 0x000fe2000fffe0ff */
[----:B--2---:R-:W-:-:S08]  /*3240*/  DMUL R38, R38, R8 ;  /* 0x0000000826267228 */ /* 0x004fd00000000000 */
[----:B----4-:R-:W-:-:S07]  /*3250*/  DFMA R36, R22, R36, R38 ;  /* 0x000000241624722b */ /* 0x010fce0000000026 */
[----:B------:R3:W-:Y:S01]  /*3260*/  STG.E.64 desc[UR14][R24.64+0x10], R36 ;  /* 0x0000102418007986 */ /* 0x0007e2000c101b0e */
[----:B------:R-:W-:Y:S05]  /*3270*/  BRA.U UP2, `(.L_x_98) ;  /* 0xfffffff902c47547 */ /* 0x000fea000b83ffff */
.L_x_97:
[----:B------:R-:W-:Y:S05]  /*3280*/  BRA.U !UP1, `(.L_x_96) ;  /* 0x0000000509107547 */ /* 0x000fea000b800000 */
[----:B------:R-:W-:Y:S02]  /*3290*/  UISETP.NE.AND UP1, UPT, UR12, 0x1, UPT ;  /* 0x000000010c00788c */ /* 0x000fe4000bf25270 */
[----:B------:R-:W-:-:S04]  /*32a0*/  ULOP3.LUT UR5, UR5, 0x1, URZ, 0xc0, !UPT ;  /* 0x0000000105057892 */ /* 0x000fc8000f8ec0ff */
[----:B------:R-:W-:-:S03]  /*32b0*/  UISETP.NE.U32.AND UP2, UPT, UR5, 0x1, UPT ;  /* 0x000000010500788c */ /* 0x000fc6000bf45070 */
[----:B------:R-:W-:Y:S08]  /*32c0*/  BRA.U !UP1, `(.L_x_99) ;  /* 0x0000000109a47547 */ /* 0x000ff0000b800000 */
[----:B------:R-:W-:-:S06]  /*32d0*/  UIADD3 UR5, UPT, UPT, UR8, -0x1, URZ ;  /* 0xffffffff08057890 */ /* 0x000fcc000fffe0ff */
[----:B------:R-:W-:-:S04]  /*32e0*/  IMAD R23, R21, UR5, RZ ;  /* 0x0000000515177c24 */ /* 0x000fc8000f8e02ff */
[----:B------:R-:W-:-:S05]  /*32f0*/  IMAD.WIDE R22, R23, 0x8, R32 ;  /* 0x0000000817167825 */ /* 0x000fca00078e0220 */
[----:B------:R-:W2:Y:S01]  /*3300*/  LDG.E.64 R30, desc[UR14][R22.64] ;  /* 0x0000000e161e7981 */ /* 0x000ea2000c1e1b00 */
[----:B0--3--:R-:W-:-:S05]  /*3310*/  IMAD.WIDE R18, R21, 0x8, R22 ;  /* 0x0000000815127825 */ /* 0x009fca00078e0216 */
[----:B------:R-:W3:Y:S01]  /*3320*/  LDG.E.64 R28, desc[UR14][R18.64] ;  /* 0x0000000e121c7981 */ /* 0x000ee2000c1e1b00 */
        /* <DEDUP_REMOVED lines=25> */
[----:B------:R-:W5:Y:S01]  /*34c0*/  LDG.E.64 R22, desc[UR14][R18.64+0x8] ;  /* 0x0000080e12167981 */ /* 0x000f62000c1e1b00 */
[----:B---3--:R-:W-:-:S08]  /*34d0*/  DMUL R34, R34, R10 ;  /* 0x0000000a22227228 */ /* 0x008fd00000000000 */
[----:B-----5:R-:W-:-:S07]  /*34e0*/  DFMA R22, R24, R22, R34 ;  /* 0x000000161816722b */ /* 0x020fce0000000022 */
[----:B------:R4:W-:Y:S04]  /*34f0*/  STG.E.64 desc[UR14][R30.64+0x8], R22 ;  /* 0x000008161e007986 */ /* 0x0009e8000c101b0e */
[----:B--2---:R-:W2:Y:S04]  /*3500*/  LDG.E.64 R36, desc[UR14][R28.64+0x10] ;  /* 0x0000100e1c247981 */ /* 0x004ea8000c1e1b00 */
[----:B------:R-:W3:Y:S01]  /*3510*/  LDG.E.64 R34, desc[UR14][R18.64+0x10] ;  /* 0x0000100e12227981 */ /* 0x000ee2000c1e1b00 */
[----:B------:R-:W-:Y:S01]  /*3520*/  UIADD3 UR8, UPT, UPT, UR8, 0x2, URZ ;  /* 0x0000000208087890 */ /* 0x000fe2000fffe0ff */
[----:B--2---:R-:W-:-:S08]  /*3530*/  DMUL R36, R36, R8 ;  /* 0x0000000824247228 */ /* 0x004fd00000000000 */
[----:B---3--:R-:W-:-:S07]  /*3540*/  DFMA R34, R24, R34, R36 ;  /* 0x000000221822722b */ /* 0x008fce0000000024 */
[----:B------:R4:W-:Y:S04]  /*3550*/  STG.E.64 desc[UR14][R30.64+0x10], R34 ;  /* 0x000010221e007986 */ /* 0x0009e8000c101b0e */
.L_x_99:
[----:B------:R-:W-:Y:S05]  /*3560*/  BRA.U UP2, `(.L_x_96) ;  /* 0x0000000102587547 */ /* 0x000fea000b800000 */
[----:B------:R-:W-:-:S06]  /*3570*/  UIADD3 UR5, UPT, UPT, UR8, -0x1, URZ ;  /* 0xffffffff08057890 */ /* 0x000fcc000fffe0ff */
[----:B0--3--:R-:W-:-:S04]  /*3580*/  IMAD R19, R21, UR5, RZ ;  /* 0x0000000515137c24 */ /* 0x009fc8000f8e02ff */
[----:B------:R-:W-:-:S05]  /*3590*/  IMAD.WIDE R18, R19, 0x8, R32 ;  /* 0x0000000813127825 */ /* 0x000fca00078e0220 */
[----:B------:R-:W2:Y:S01]  /*35a0*/  LDG.E.64 R28, desc[UR14][R18.64] ;  /* 0x0000000e121c7981 */ /* 0x000ea2000c1e1b00 */
[----:B----4-:R-:W-:-:S05]  /*35b0*/  IMAD.WIDE R22, R21, 0x8, R18 ;  /* 0x0000000815167825 */ /* 0x010fca00078e0212 */
[----:B------:R-:W3:Y:S01]  /*35c0*/  LDG.E.64 R30, desc[UR14][R22.64] ;  /* 0x0000000e161e7981 */ /* 0x000ee2000c1e1b00 */
[----:B------:R-:W0:Y:S02]  /*35d0*/  I2F.F64.U32 R24, UR8 ;  /* 0x0000000800187d12 */ /* 0x000e240008201800 */
[----:B0-----:R-:W-:Y:S02]  /*35e0*/  DMUL R24, R24, R16 ;  /* 0x0000001018187228 */ /* 0x001fe40000000000 */
[----:B---3--:R-:W-:Y:S01]  /*35f0*/  DMUL R30, R30, R12 ;  /* 0x0000000c1e1e7228 */ /* 0x008fe20000000000 */
[----:B------:R-:W-:-:S07]  /*3600*/  IMAD.WIDE R12, R21, 0x8, R22 ;  /* 0x00000008150c7825 */ /* 0x000fce00078e0216 */
[----:B--2---:R-:W-:-:S07]  /*3610*/  DFMA R28, R24, R28, R30 ;  /* 0x0000001c181c722b */ /* 0x004fce000000001e */
        /* <DEDUP_REMOVED lines=8> */
[----:B--2---:R-:W-:-:S08]  /*36a0*/  DMUL R34, R34, R8 ;  /* 0x0000000822227228 */ /* 0x004fd00000000000 */
[----:B---3--:R-:W-:-:S07]  /*36b0*/  DFMA R10, R24, R10, R34 ;  /* 0x0000000a180a722b */ /* 0x008fce0000000022 */
[----:B------:R1:W-:Y:S04]  /*36c0*/  STG.E.64 desc[UR14][R12.64+0x10], R10 ;  /* 0x0000100a0c007986 */ /* 0x0003e8000c101b0e */
.L_x_96:
[----:B------:R-:W2:Y:S02]  /*36d0*/  LDCU UR12, c[0x0][0x3a0] ;  /* 0x00007400ff0c77ac */ /* 0x000ea40008000800 */
[----:B--2---:R-:W-:-:S09]  /*36e0*/  UISETP.GE.AND UP1, UPT, UR12, 0x1, UPT ;  /* 0x000000010c00788c */ /* 0x004fd2000bf26270 */
[----:B------:R-:W-:Y:S05]  /*36f0*/  BRA.U !UP1, `(.L_x_100) ;  /* 0x0000001109b07547 */ /* 0x000fea000b800000 */
[----:B0-----:R-:W-:-:S05]  /*3700*/  IMAD.WIDE R8, R21, 0x8, R32 ;  /* 0x0000000815087825 */ /* 0x001fca00078e0220 */
[----:B------:R0:W-:Y:S04]  /*3710*/  STG.E.64 desc[UR14][R8.64], R6 ;  /* 0x0000000608007986 */ /* 0x0001e8000c101b0e */
[----:B------:R0:W-:Y:S04]  /*3720*/  STG.E.64 desc[UR14][R8.64+0x8], R4 ;  /* 0x0000080408007986 */ /* 0x0001e8000c101b0e */
[----:B------:R0:W-:Y:S01]  /*3730*/  STG.E.64 desc[UR14][R8.64+0x10], R2 ;  /* 0x0000100208007986 */ /* 0x0001e2000c101b0e */
[----:B------:R-:W-:Y:S05]  /*3740*/  BRA.U !UP0, `(.L_x_101) ;  /* 0x0000000908607547 */ /* 0x000fea000b800000 */
[----:B------:R-:W-:Y:S02]  /*3750*/  UISETP.GE.U32.AND UP0, UPT, UR7, 0x4, UPT ;  /* 0x000000040700788c */ /* 0x000fe4000bf06070 */
[----:B------:R-:W-:Y:S01]  /*3760*/  ULOP3.LUT UR8, UR7, 0x3, URZ, 0xc0, !UPT ;  /* 0x0000000307087892 */ /* 0x000fe2000f8ec0ff */
[----:B------:R-:W-:-:S03]  /*3770*/  UMOV UR10, 0x1 ;  /* 0x00000001000a7882 */ /* 0x000fc60000000000 */
[----:B------:R-:W-:-:S03]  /*3780*/  UISETP.NE.AND UP1, UPT, UR8, URZ, UPT ;  /* 0x000000ff0800728c */ /* 0x000fc6000bf25270 */
[----:B------:R-:W-:Y:S08]  /*3790*/  BRA.U !UP0, `(.L_x_102) ;  /* 0x0000000508407547 */ /* 0x000ff0000b800000 */
[----:B------:R-:W-:Y:S01]  /*37a0*/  ULOP3.LUT UR5, UR7, 0x7ffffffc, URZ, 0xc0, !UPT ;  /* 0x7ffffffc07057892 */ /* 0x000fe2000f8ec0ff */
[----:B------:R-:W-:-:S11]  /*37b0*/  UMOV UR10, 0x1 ;  /* 0x00000001000a7882 */ /* 0x000fd60000000000 */
.L_x_103:
[----:B------:R-:W-:-:S06]  /*37c0*/  UIADD3 UR11, UPT, UPT, UR10, -0x1, URZ ;  /* 0xffffffff0a0b7890 */ /* 0x000fcc000fffe0ff */
[----:B---3--:R-:W-:-:S04]  /*37d0*/  IMAD R25, R21, UR11, RZ ;  /* 0x0000000b15197c24 */ /* 0x008fc8000f8e02ff */
[----:B------:R-:W-:-:S05]  /*37e0*/  IMAD.WIDE R24, R25, 0x8, R32 ;  /* 0x0000000819187825 */ /* 0x000fca00078e0220 */
[----:B------:R-:W2:Y:S01]  /*37f0*/  LDG.E.64 R18, desc[UR14][R24.64] ;  /* 0x0000000e18127981 */ /* 0x000ea2000c1e1b00 */
[----:B01----:R-:W-:-:S05]  /*3800*/  IMAD.WIDE R10, R21, 0x8, R24 ;  /* 0x00000008150a7825 */ /* 0x003fca00078e0218 */
[----:B0-----:R-:W3:Y:S01]  /*3810*/  LDG.E.64 R8, desc[UR14][R10.64] ;  /* 0x0000000e0a087981 */ /* 0x001ee2000c1e1b00 */
[----:B------:R-:W0:Y:S03]  /*3820*/  I2F.F64.U32 R12, UR10 ;  /* 0x0000000a000c7d12 */ /* 0x000e260008201800 */
[----:B------:R-:W5:Y:S04]  /*3830*/  LDG.E.64 R28, desc[UR14][R10.64+0x8] ;  /* 0x0000080e0a1c7981 */ /* 0x000f68000c1e1b00 */
[----:B----4-:R-:W4:Y:S01]  /*3840*/  LDG.E.64 R30, desc[UR14][R10.64+0x10] ;  /* 0x0000100e0a1e7981 */ /* 0x010f22000c1e1b00 */
[----:B0-----:R-:W-:Y:S02]  /*3850*/  DMUL R12, R12, R16 ;  /* 0x000000100c0c7228 */ /* 0x001fe40000000000 */
[----:B---3--:R-:W-:-:S08]  /*3860*/  DMUL R22, R8, R6 ;  /* 0x0000000608167228 */ /* 0x008fd00000000000 */
[----:B--2---:R-:W-:-:S07]  /*3870*/  DFMA R18, R12, R18, R22 ;  /* 0x000000120c12722b */ /* 0x004fce0000000016 */
[----:B------:R0:W-:Y:S04]  /*3880*/  STG.E.64 desc[UR14][R10.64+0x18], R18 ;  /* 0x000018120a007986 */ /* 0x0001e8000c101b0e */
[----:B------:R-:W2:Y:S01]  /*3890*/  LDG.E.64 R22, desc[UR14][R24.64+0x8] ;  /* 0x0000080e18167981 */ /* 0x000ea2000c1e1b00 */
[----:B-----5:R-:W-:-:S08]  /*38a0*/  DMUL R28, R28, R4 ;  /* 0x000000041c1c7228 */ /* 0x020fd00000000000 */
[----:B--2---:R-:W-:-:S07]  /*38b0*/  DFMA R28, R12, R22, R28 ;  /* 0x000000160c1c722b */ /* 0x004fce000000001c */
[----:B------:R1:W-:Y:S04]  /*38c0*/  STG.E.64 desc[UR14][R10.64+0x20], R28 ;  /* 0x0000201c0a007986 */ /* 0x0003e8000c101b0e */
[----:B------:R-:W2:Y:S01]  /*38d0*/  LDG.E.64 R22, desc[UR14][R24.64+0x10] ;  /* 0x0000100e18167981 */ /* 0x000ea2000c1e1b00 */
[----:B----4-:R-:W-:Y:S01]  /*38e0*/  DMUL R30, R30, R2 ;  /* 0x000000021e1e7228 */ /* 0x010fe20000000000 */
[----:B------:R-:W-:-:S07]  /*38f0*/  UIADD3 UR11, UPT, UPT, UR10, 0x1, URZ ;  /* 0x000000010a0b7890 */ /* 0x000fce000fffe0ff */
[----:B--2---:R-:W-:Y:S01]  /*3900*/  DFMA R30, R12, R22, R30 ;  /* 0x000000160c1e722b */ /* 0x004fe2000000001e */
[----:B------:R-:W-:-:S06]  /*3910*/  IMAD.WIDE R12, R21, 0x8, R10 ;  /* 0x00000008150c7825 */ /* 0x000fcc00078e020a */
[----:B------:R2:W-:Y:S04]  /*3920*/  STG.E.64 desc[UR14][R10.64+0x28], R30 ;  /* 0x0000281e0a007986 */ /* 0x0005e8000c101b0e */
[----:B0-----:R-:W3:Y:S01]  /*3930*/  LDG.E.64 R18, desc[UR14][R12.64] ;  /* 0x0000000e0c127981 */ /* 0x001ee2000c1e1b00 */
[----:B------:R-:W0:Y:S03]  /*3940*/  I2F.F64.U32 R22, UR11 ;  /* 0x0000000b00167d12 */ /* 0x000e260008201800 */
[----:B-1----:R-:W4:Y:S04]  /*3950*/  LDG.E.64 R28, desc[UR14][R12.64+0x8] ;  /* 0x0000080e0c1c7981 */ /* 0x002f28000c1e1b00 */
[----:B------:R-:W5:Y:S01]  /*3960*/  LDG.E.64 R24, desc[UR14][R12.64+0x10] ;  /* 0x0000100e0c187981 */ /* 0x000f62000c1e1b00 */
[----:B0-----:R-:W-:-:S02]  /*3970*/  DMUL R22, R22, R16 ;  /* 0x0000001016167228 */ /* 0x001fc40000000000 */
[----:B---3--:R-:W-:-:S08]  /*3980*/  DMUL R34, R18, R6 ;  /* 0x0000000612227228 */ /* 0x008fd00000000000 */
[----:B------:R-:W-:-:S07]  /*3990*/  DFMA R34, R8, R22, R34 ;  /* 0x000000160822722b */ /* 0x000fce0000000022 */
[----:B------:R-:W-:Y:S04]  /*39a0*/  STG.E.64 desc[UR14][R12.64+0x18], R34 ;  /* 0x000018220c007986 */ /* 0x000fe8000c101b0e */
[----:B------:R-:W3:Y:S01]  /*39b0*/  LDG.E.64 R8, desc[UR14][R10.64+0x8] ;  /* 0x0000080e0a087981 */ /* 0x000ee2000c1e1b00 */
[----:B----4-:R-:W-:-:S08]  /*39c0*/  DMUL R28, R28, R4 ;  /* 0x000000041c1c7228 */ /* 0x010fd00000000000 */
[----:B---3--:R-:W-:-:S07]  /*39d0*/  DFMA R28, R22, R8, R28 ;  /* 0x00000008161c722b */ /* 0x008fce000000001c */
[----:B------:R0:W-:Y:S04]  /*39e0*/  STG.E.64 desc[UR14][R12.64+0x20], R28 ;  /* 0x0000201c0c007986 */ /* 0x0001e8000c101b0e */
[----:B------:R-:W2:Y:S01]  /*39f0*/  LDG.E.64 R8, desc[UR14][R10.64+0x10] ;  /* 0x0000100e0a087981 */ /* 0x000ea2000c1e1b00 */
[----:B-----5:R-:W-:Y:S01]  /*3a00*/  DMUL R24, R24, R2 ;  /* 0x0000000218187228 */ /* 0x020fe20000000000 */
[----:B------:R-:W-:-:S07]  /*3a10*/  UIADD3 UR11, UPT, UPT, UR10, 0x2, URZ ;  /* 0x000000020a0b7890 */ /* 0x000fce000fffe0ff */
[----:B--2---:R-:W-:Y:S01]  /*3a20*/  DFMA R30, R22, R8, R24 ;  /* 0x00000008161e722b */ /* 0x004fe20000000018 */
[----:B------:R-:W-:-:S06]  /*3a30*/  IMAD.WIDE R8, R21, 0x8, R12 ;  /* 0x0000000815087825 */ /* 0x000fcc00078e020c */
[----:B------:R1:W-:Y:S04]  /*3a40*/  STG.E.64 desc[UR14][R12.64+0x28], R30 ;  /* 0x0000281e0c007986 */ /* 0x0003e8000c101b0e */
[----:B------:R-:W2:Y:S01]  /*3a50*/  LDG.E.64 R22, desc[UR14][R8.64] ;  /* 0x0000000e08167981 */ /* 0x000ea2000c1e1b00 */
[----:B------:R-:W3:Y:S03]  /*3a60*/  I2F.F64.U32 R24, UR11 ;  /* 0x0000000b00187d12 */ /* 0x000ee60008201800 */
[----:B0-----:R-:W4:Y:S01]  /*3a70*/  LDG.E.64 R28, desc[UR14][R8.64+0x8] ;  /* 0x0000080e081c7981 */ /* 0x001f22000c1e1b00 */
[----:B---3--:R-:W-:Y:S02]  /*3a80*/  DMUL R24, R24, R16 ;  /* 0x0000001018187228 */ /* 0x008fe40000000000 */
[----:B--2---:R-:W-:-:S08]  /*3a90*/  DMUL R34, R22, R6 ;  /* 0x0000000616227228 */ /* 0x004fd00000000000 */
[----:B------:R-:W-:Y:S02]  /*3aa0*/  DFMA R34, R18, R24, R34 ;  /* 0x000000181222722b */ /* 0x000fe40000000022 */
[----:B----4-:R-:W-:Y:S01]  /*3ab0*/  DMUL R28, R28, R4 ;  /* 0x000000041c1c7228 */ /* 0x010fe20000000000 */
[----:B------:R-:W2:Y:S04]  /*3ac0*/  LDG.E.64 R18, desc[UR14][R8.64+0x10] ;  /* 0x0000100e08127981 */ /* 0x000ea8000c1e1b00 */
[----:B------:R-:W-:Y:S04]  /*3ad0*/  STG.E.64 desc[UR14][R8.64+0x18], R34 ;  /* 0x0000182208007986 */ /* 0x000fe8000c101b0e */
[----:B------:R-:W3:Y:S02]  /*3ae0*/  LDG.E.64 R10, desc[UR14][R12.64+0x8] ;  /* 0x0000080e0c0a7981 */ /* 0x000ee4000c1e1b00 */
[----:B---3--:R-:W-:-:S07]  /*3af0*/  DFMA R28, R24, R10, R28 ;  /* 0x0000000a181c722b */ /* 0x008fce000000001c */
[----:B------:R0:W-:Y:S04]  /*3b00*/  STG.E.64 desc[UR14][R8.64+0x20], R28 ;  /* 0x0000201c08007986 */ /* 0x0001e8000c101b0e */
[----:B------:R-:W3:Y:S01]  /*3b10*/  LDG.E.64 R10, desc[UR14][R12.64+0x10] ;  /* 0x0000100e0c0a7981 */ /* 0x000ee2000c1e1b00 */
[----:B--2---:R-:W-:Y:S01]  /*3b20*/  DMUL R18, R18, R2 ;  /* 0x0000000212127228 */ /* 0x004fe20000000000 */
[----:B------:R-:W-:-:S07]  /*3b30*/  UIADD3 UR11, UPT, UPT, UR10, 0x3, URZ ;  /* 0x000000030a0b7890 */ /* 0x000fce000fffe0ff */
[----:B---3--:R-:W-:Y:S01]  /*3b40*/  DFMA R24, R24, R10, R18 ;  /* 0x0000000a1818722b */ /* 0x008fe20000000012 */
[----:B------:R-:W-:-:S06]  /*3b50*/  IMAD.WIDE R10, R21, 0x8, R8 ;  /* 0x00000008150a7825 */ /* 0x000fcc00078e0208 */
[----:B------:R2:W-:Y:S04]  /*3b60*/  STG.E.64 desc[UR14][R8.64+0x28], R24 ;  /* 0x0000281808007986 */ /* 0x0005e8000c101b0e */
[----:B-1----:R-:W3:Y:S01]  /*3b70*/  LDG.E.64 R30, desc[UR14][R10.64] ;  /* 0x0000000e0a1e7981 */ /* 0x002ee2000c1e1b00 */
[----:B------:R-:W1:Y:S03]  /*3b80*/  I2F.F64.U32 R18, UR11 ;  /* 0x0000000b00127d12 */ /* 0x000e660008201800 */
[----:B0-----:R-:W4:Y:S04]  /*3b90*/  LDG.E.64 R28, desc[UR14][R10.64+0x8] ;  /* 0x0000080e0a1c7981 */ /* 0x001f28000c1e1b00 */
[----:B--2---:R-:W2:Y:S01]  /*3ba0*/  LDG.E.64 R24, desc[UR14][R10.64+0x10] ;  /* 0x0000100e0a187981 */ /* 0x004ea2000c1e1b00 */
[----:B-1----:R-:W-:-:S02]  /*3bb0*/  DMUL R18, R18, R16 ;  /* 0x0000001012127228 */ /* 0x002fc40000000000 */
[----:B---3--:R-:W-:-:S08]  /*3bc0*/  DMUL R30, R30, R6 ;  /* 0x000000061e1e7228 */ /* 0x008fd00000000000 */
[----:B------:R-:W-:-:S07]  /*3bd0*/  DFMA R30, R22, R18, R30 ;  /* 0x00000012161e722b */ /* 0x000fce000000001e */
[----:B------:R0:W-:Y:S04]  /*3be0*/  STG.E.64 desc[UR14][R10.64+0x18], R30 ;  /* 0x0000181e0a007986 */ /* 0x0001e8000c101b0e */
[----:B------:R-:W3:Y:S01]  /*3bf0*/  LDG.E.64 R12, desc[UR14][R8.64+0x8] ;  /* 0x0000080e080c7981 */ /* 0x000ee2000c1e1b00 */
[----:B----4-:R-:W-:-:S08]  /*3c00*/  DMUL R28, R28, R4 ;  /* 0x000000041c1c7228 */ /* 0x010fd00000000000 */
[----:B---3--:R-:W-:-:S07]  /*3c10*/  DFMA R12, R18, R12, R28 ;  /* 0x0000000c120c722b */ /* 0x008fce000000001c */
[----:B------:R0:W-:Y:S04]  /*3c20*/  STG.E.64 desc[UR14][R10.64+0x20], R12 ;  /* 0x0000200c0a007986 */ /* 0x0001e8000c101b0e */
[----:B------:R-:W3:Y:S01]  /*3c30*/  LDG.E.64 R22, desc[UR14][R8.64+0x10] ;  /* 0x0000100e08167981 */ /* 0x000ee2000c1e1b00 */
[----:B--2---:R-:W-:Y:S01]  /*3c40*/  DMUL R24, R24, R2 ;  /* 0x0000000218187228 */ /* 0x004fe20000000000 */
[----:B------:R-:W-:Y:S02]  /*3c50*/  UISETP.NE.AND UP0, UPT, UR11, UR5, UPT ;  /* 0x000000050b00728c */ /* 0x000fe4000bf05270 */
[----:B------:R-:W-:-:S05]  /*3c60*/  UIADD3 UR10, UPT, UPT, UR10, 0x4, URZ ;  /* 0x000000040a0a7890 */ /* 0x000fca000fffe0ff */
[----:B---3--:R-:W-:-:S07]  /*3c70*/  DFMA R22, R18, R22, R24 ;  /* 0x000000161216722b */ /* 0x008fce0000000018 */
[----:B------:R0:W-:Y:S01]  /*3c80*/  STG.E.64 desc[UR14][R10.64+0x28], R22 ;  /* 0x000028160a007986 */ /* 0x0001e2000c101b0e */
[----:B------:R-:W-:Y:S05]  /*3c90*/  BRA.U UP0, `(.L_x_103) ;  /* 0xfffffff900c87547 */ /* 0x000fea000b83ffff */
.L_x_102:
[----:B------:R-:W-:Y:S05]  /*3ca0*/  BRA.U !UP1, `(.L_x_101) ;  /* 0x0000000509087547 */ /* 0x000fea000b800000 */
[----:B------:R-:W-:Y:S02]  /*3cb0*/  UISETP.NE.AND UP0, UPT, UR8, 0x1, UPT ;  /* 0x000000010800788c */ /* 0x000fe4000bf05270 */
[----:B------:R-:W-:-:S04]  /*3cc0*/  ULOP3.LUT UR5, UR7, 0x1, URZ, 0xc0, !UPT ;  /* 0x0000000107057892 */ /* 0x000fc8000f8ec0ff */
[----:B------:R-:W-:-:S03]  /*3cd0*/  UISETP.NE.U32.AND UP1, UPT, UR5, 0x1, UPT ;  /* 0x000000010500788c */ /* 0x000fc6000bf25070 */
[----:B------:R-:W-:Y:S08]  /*3ce0*/  BRA.U !UP0, `(.L_x_104) ;  /* 0x0000000108a07547 */ /* 0x000ff0000b800000 */
[----:B------:R-:W-:-:S06]  /*3cf0*/  UIADD3 UR5, UPT, UPT, UR10, -0x1, URZ ;  /* 0xffffffff0a057890 */ /* 0x000fcc000fffe0ff */
[----:B0---4-:R-:W-:-:S04]  /*3d00*/  IMAD R23, R21, UR5, RZ ;  /* 0x0000000515177c24 */ /* 0x011fc8000f8e02ff */
[----:B------:R-:W-:-:S05]  /*3d10*/  IMAD.WIDE R22, R23, 0x8, R32 ;  /* 0x0000000817167825 */ /* 0x000fca00078e0220 */
[----:B---3--:R-:W2:Y:S01]  /*3d20*/  LDG.E.64 R18, desc[UR14][R22.64] ;  /* 0x0000000e16127981 */ /* 0x008ea2000c1e1b00 */
[----:B-1----:R-:W-:-:S05]  /*3d30*/  IMAD.WIDE R10, R21, 0x8, R22 ;  /* 0x00000008150a7825 */ /* 0x002fca00078e0216 */
[----:B------:R-:W3:Y:S01]  /*3d40*/  LDG.E.64 R8, desc[UR14][R10.64] ;  /* 0x0000000e0a087981 */ /* 0x000ee2000c1e1b00 */
[----:B------:R-:W0:Y:S03]  /*3d50*/  I2F.F64.U32 R12, UR10 ;  /* 0x0000000a000c7d12 */ /* 0x000e260008201800 */
[----:B------:R-:W4:Y:S04]  /*3d60*/  LDG.E.64 R28, desc[UR14][R10.64+0x8] ;  /* 0x0000080e0a1c7981 */ /* 0x000f28000c1e1b00 */
[----:B------:R-:W5:Y:S01]  /*3d70*/  LDG.E.64 R30, desc[UR14][R10.64+0x10] ;  /* 0x0000100e0a1e7981 */ /* 0x000f62000c1e1b00 */
[----:B0-----:R-:W-:Y:S02]  /*3d80*/  DMUL R12, R12, R16 ;  /* 0x000000100c0c7228 */ /* 0x001fe40000000000 */
[----:B---3--:R-:W-:-:S08]  /*3d90*/  DMUL R24, R8, R6 ;  /* 0x0000000608187228 */ /* 0x008fd00000000000 */
[----:B--2---:R-:W-:-:S07]  /*3da0*/  DFMA R18, R12, R18, R24 ;  /* 0x000000120c12722b */ /* 0x004fce0000000018 */
[----:B------:R0:W-:Y:S04]  /*3db0*/  STG.E.64 desc[UR14][R10.64+0x18], R18 ;  /* 0x000018120a007986 */ /* 0x0001e8000c101b0e */
[----:B------:R-:W2:Y:S01]  /*3dc0*/  LDG.E.64 R24, desc[UR14][R22.64+0x8] ;  /* 0x0000080e16187981 */ /* 0x000ea2000c1e1b00 */
[----:B----4-:R-:W-:-:S08]  /*3dd0*/  DMUL R28, R28, R4 ;  /* 0x000000041c1c7228 */ /* 0x010fd00000000000 */
[----:B--2---:R-:W-:-:S07]  /*3de0*/  DFMA R24, R12, R24, R28 ;  /* 0x000000180c18722b */ /* 0x004fce000000001c */
[----:B------:R1:W-:Y:S04]  /*3df0*/  STG.E.64 desc[UR14][R10.64+0x20], R24 ;  /* 0x000020180a007986 */ /* 0x0003e8000c101b0e */
[----:B------:R-:W2:Y:S01]  /*3e00*/  LDG.E.64 R28, desc[UR14][R22.64+0x10] ;  /* 0x0000100e161c7981 */ /* 0x000ea2000c1e1b00 */
[----:B-----5:R-:W-:Y:S01]  /*3e10*/  DMUL R30, R30, R2 ;  /* 0x000000021e1e7228 */ /* 0x020fe20000000000 */
[----:B------:R-:W-:-:S07]  /*3e20*/  UIADD3 UR5, UPT, UPT, UR10, 0x1, URZ ;  /* 0x000000010a057890 */ /* 0x000fce000fffe0ff */
[----:B--2---:R-:W-:Y:S01]  /*3e30*/  DFMA R28, R12, R28, R30 ;  /* 0x0000001c0c1c722b */ /* 0x004fe2000000001e */
[----:B------:R-:W-:-:S06]  /*3e40*/  IMAD.WIDE R12, R21, 0x8, R10 ;  /* 0x00000008150c7825 */ /* 0x000fcc00078e020a */
[----:B------:R2:W-:Y:S04]  /*3e50*/  STG.E.64 desc[UR14][R10.64+0x28], R28 ;  /* 0x0000281c0a007986 */ /* 0x0005e8000c101b0e */
[----:B------:R-:W3:Y:S01]  /*3e60*/  LDG.E.64 R30, desc[UR14][R12.64] ;  /* 0x0000000e0c1e7981 */ /* 0x000ee2000c1e1b00 */
[----:B0-----:R-:W0:Y:S03]  /*3e70*/  I2F.F64.U32 R18, UR5 ;  /* 0x0000000500127d12 */ /* 0x001e260008201800 */
[----:B-1----:R-:W4:Y:S04]  /*3e80*/  LDG.E.64 R24, desc[UR14][R12.64+0x8] ;  /* 0x0000080e0c187981 */ /* 0x002f28000c1e1b00 */
[----:B--2---:R-:W2:Y:S01]  /*3e90*/  LDG.E.64 R28, desc[UR14][R12.64+0x10] ;  /* 0x0000100e0c1c7981 */ /* 0x004ea2000c1e1b00 */
[----:B0-----:R-:W-:-:S02]  /*3ea0*/  DMUL R18, R18, R16 ;  /* 0x0000001012127228 */ /* 0x001fc40000000000 */
        /* <DEDUP_REMOVED lines=9> */
[----:B------:R-:W-:-:S07]  /*3f40*/  UIADD3 UR10, UPT, UPT, UR10, 0x2, URZ ;  /* 0x000000020a0a7890 */ /* 0x000fce000fffe0ff */
[----:B---3--:R-:W-:-:S07]  /*3f50*/  DFMA R22, R18, R22, R28 ;  /* 0x000000161216722b */ /* 0x008fce000000001c */
[----:B------:R0:W-:Y:S04]  /*3f60*/  STG.E.64 desc[UR14][R12.64+0x28], R22 ;  /* 0x000028160c007986 */ /* 0x0001e8000c101b0e */
.L_x_104:
[----:B------:R-:W-:Y:S05]  /*3f70*/  BRA.U UP1, `(.L_x_101) ;  /* 0x0000000101547547 */ /* 0x000fea000b800000 */
[----:B------:R-:W-:-:S06]  /*3f80*/  UIADD3 UR5, UPT, UPT, UR10, -0x1, URZ ;  /* 0xffffffff0a057890 */ /* 0x000fcc000fffe0ff */
[----:B01----:R-:W-:-:S04]  /*3f90*/  IMAD R13, R21, UR5, RZ ;  /* 0x00000005150d7c24 */ /* 0x003fc8000f8e02ff */
[----:B------:R-:W-:-:S05]  /*3fa0*/  IMAD.WIDE R12, R13, 0x8, R32 ;  /* 0x000000080d0c7825 */ /* 0x000fca00078e0220 */
[----:B---3--:R-:W2:Y:S01]  /*3fb0*/  LDG.E.64 R18, desc[UR14][R12.64] ;  /* 0x0000000e0c127981 */ /* 0x008ea2000c1e1b00 */
[----:B------:R-:W-:-:S05]  /*3fc0*/  IMAD.WIDE R8, R21, 0x8, R12 ;  /* 0x0000000815087825 */ /* 0x000fca00078e020c */
[----:B------:R-:W3:Y:S01]  /*3fd0*/  LDG.E.64 R20, desc[UR14][R8.64] ;  /* 0x0000000e08147981 */ /* 0x000ee2000c1e1b00 */
[----:B------:R-:W0:Y:S03]  /*3fe0*/  I2F.F64.U32 R10, UR10 ;  /* 0x0000000a000a7d12 */ /* 0x000e260008201800 */
[----:B----4-:R-:W4:Y:S04]  /*3ff0*/  LDG.E.64 R22, desc[UR14][R8.64+0x8] ;  /* 0x0000080e08167981 */ /* 0x010f28000c1e1b00 */
[----:B------:R-:W5:Y:S01]  /*4000*/  LDG.E.64 R24, desc[UR14][R8.64+0x10] ;  /* 0x0000100e08187981 */ /* 0x000f62000c1e1b00 */
[----:B0-----:R-:W-:Y:S02]  /*4010*/  DMUL R10, R10, R16 ;  /* 0x000000100a0a7228 */ /* 0x001fe40000000000 */
[----:B---3--:R-:W-:-:S08]  /*4020*/  DMUL R20, R20, R6 ;  /* 0x0000000614147228 */ /* 0x008fd00000000000 */
[----:B--2---:R-:W-:-:S07]  /*4030*/  DFMA R18, R10, R18, R20 ;  /* 0x000000120a12722b */ /* 0x004fce0000000014 */
[----:B------:R2:W-:Y:S04]  /*4040*/  STG.E.64 desc[UR14][R8.64+0x18], R18 ;  /* 0x0000181208007986 */ /* 0x0005e8000c101b0e */
[----:B------:R-:W3:Y:S01]  /*4050*/  LDG.E.64 R20, desc[UR14][R12.64+0x8] ;  /* 0x0000080e0c147981 */ /* 0x000ee2000c1e1b00 */
[----:B----4-:R-:W-:-:S08]  /*4060*/  DMUL R22, R22, R4 ;  /* 0x0000000416167228 */ /* 0x010fd00000000000 */
[----:B---3--:R-:W-:-:S07]  /*4070*/  DFMA R20, R10, R20, R22 ;  /* 0x000000140a14722b */ /* 0x008fce0000000016 */
[----:B------:R2:W-:Y:S04]  /*4080*/  STG.E.64 desc[UR14][R8.64+0x20], R20 ;  /* 0x0000201408007986 */ /* 0x0005e8000c101b0e */
[----:B------:R-:W3:Y:S01]  /*4090*/  LDG.E.64 R22, desc[UR14][R12.64+0x10] ;  /* 0x0000100e0c167981 */ /* 0x000ee2000c1e1b00 */
[----:B-----5:R-:W-:-:S08]  /*40a0*/  DMUL R24, R24, R2 ;  /* 0x0000000218187228 */ /* 0x020fd00000000000 */
[----:B---3--:R-:W-:-:S07]  /*40b0*/  DFMA R22, R10, R22, R24 ;  /* 0x000000160a16722b */ /* 0x008fce0000000018 */
[----:B------:R2:W-:Y:S04]  /*40c0*/  STG.E.64 desc[UR14][R8.64+0x28], R22 ;  /* 0x0000281608007986 */ /* 0x0005e8000c101b0e */
.L_x_101:
[----:B------:R-:W-:-:S09]  /*40d0*/  UISETP.NE.AND UP0, UPT, UR12, 0x1, UPT ;  /* 0x000000010c00788c */ /* 0x000fd2000bf05270 */
[----:B------:R-:W-:Y:S05]  /*40e0*/  BRA.U !UP0, `(.L_x_100) ;  /* 0x0000000908347547 */ /* 0x000fea000b800000 */
[----:B01----:R-:W-:-:S07]  /*40f0*/  IMAD.MOV.U32 R10, RZ, RZ, 0x1 ;  /* 0x00000001ff0a7424 */ /* 0x003fce00078e00ff */
.L_x_108:
[----:B012---:R-:W-:Y:S01]  /*4100*/  MOV R13, 0x3 ;  /* 0x00000003000d7802 */ /* 0x007fe20000000f00 */
[----:B--2---:R-:W0:Y:S01]  /*4110*/  I2F.F64.U32 R8, R10 ;  /* 0x0000000a00087312 */ /* 0x004e220000201800 */
[----:B------:R-:W1:Y:S03]  /*4120*/  LDCU UR10, c[0x0][0x380] ;  /* 0x00007000ff0a77ac */ /* 0x000e660008000800 */
[----:B------:R-:W-:Y:S01]  /*4130*/  IMAD R13, R10, R13, -0x3 ;  /* 0xfffffffd0a0d7424 */ /* 0x000fe200078e020d */
[----:B------:R-:W2:Y:S03]  /*4140*/  LDCU UR5, c[0x0][0x3a0] ;  /* 0x00007400ff0577ac */ /* 0x000ea60008000800 */
[----:B------:R-:W-:-:S05]  /*4150*/  IMAD.WIDE.U32 R12, R13, 0x8, R32 ;  /* 0x000000080d0c7825 */ /* 0x000fca00078e0020 */
[----:B---3--:R-:W3:Y:S04]  /*4160*/  LDG.E.64 R24, desc[UR14][R12.64+0x18] ;  /* 0x0000180e0c187981 */ /* 0x008ee8000c1e1b00 */
[----:B----4-:R-:W4:Y:S04]  /*4170*/  LDG.E.64 R30, desc[UR14][R12.64+0x20] ;  /* 0x0000200e0c1e7981 */ /* 0x010f28000c1e1b00 */
[----:B------:R-:W5:Y:S04]  /*4180*/  LDG.E.64 R34, desc[UR14][R12.64+0x28] ;  /* 0x0000280e0c227981 */ /* 0x000f68000c1e1b00 */
[----:B------:R-:W5:Y:S04]  /*4190*/  LDG.E.64 R22, desc[UR14][R12.64] ;  /* 0x0000000e0c167981 */ /* 0x000f68000c1e1b00 */
[----:B------:R-:W5:Y:S04]  /*41a0*/  LDG.E.64 R28, desc[UR14][R12.64+0x8] ;  /* 0x0000080e0c1c7981 */ /* 0x000f68000c1e1b00 */
[----:B------:R-:W5:Y:S01]  /*41b0*/  LDG.E.64 R20, desc[UR14][R12.64+0x10] ;  /* 0x0000100e0c147981 */ /* 0x000f62000c1e1b00 */
[----:B0-----:R-:W-:Y:S01]  /*41c0*/  DMUL R18, R8, R16 ;  /* 0x0000001008127228 */ /* 0x001fe20000000000 */
[----:B-1----:R-:W-:Y:S01]  /*41d0*/  UISETP.GE.AND UP0, UPT, UR10, 0x1, UPT ;  /* 0x000000010a00788c */ /* 0x002fe2000bf06270 */
[----:B------:R-:W-:-:S02]  /*41e0*/  VIADD R14, R10, 0x1 ;  /* 0x000000010a0e7836 */ /* 0x000fc40000000000 */
[----:B------:R-:W-:Y:S02]  /*41f0*/  IMAD.MOV.U32 R11, RZ, RZ, R10 ;  /* 0x000000ffff0b7224 */ /* 0x000fe400078e000a */
[----:B------:R-:W-:Y:S01]  /*4200*/  IMAD.MOV.U32 R10, RZ, RZ, R14 ;  /* 0x000000ffff0a7224 */ /* 0x000fe200078e000e */
[----:B--2---:R-:W-:Y:S01]  /*4210*/  ISETP.NE.AND P0, PT, R14, UR5, PT ;  /* 0x000000050e007c0c */ /* 0x004fe2000bf05270 */
[----:B---3--:R-:W-:Y:S02]  /*4220*/  DMUL R24, R24, R6 ;  /* 0x0000000618187228 */ /* 0x008fe40000000000 */
[----:B----4-:R-:W-:Y:S02]  /*4230*/  DMUL R30, R30, R4 ;  /* 0x000000041e1e7228 */ /* 0x010fe40000000000 */
[----:B-----5:R-:W-:-:S04]  /*4240*/  DMUL R34, R34, R2 ;  /* 0x0000000222227228 */ /* 0x020fc80000000000 */
[C---:B------:R-:W-:Y:S02]  /*4250*/  DFMA R22, R18.reuse, R22, R24 ;  /* 0x000000161216722b */ /* 0x040fe40000000018 */
[----:B------:R-:W-:-:S05]  /*4260*/  DFMA R28, R18, R28, R30 ;  /* 0x0000001c121c722b */ /* 0x000fca000000001e */
[----:B------:R0:W-:Y:S01]  /*4270*/  STG.E.64 desc[UR14][R12.64+0x30], R22 ;  /* 0x000030160c007986 */ /* 0x0001e2000c101b0e */
[----:B------:R-:W-:-:S03]  /*4280*/  DFMA R20, R18, R20, R34 ;  /* 0x000000141214722b */ /* 0x000fc60000000022 */
[----:B------:R0:W-:Y:S04]  /*4290*/  STG.E.64 desc[UR14][R12.64+0x38], R28 ;  /* 0x0000381c0c007986 */ /* 0x0001e8000c101b0e */
[----:B------:R0:W-:Y:S01]  /*42a0*/  STG.E.64 desc[UR14][R12.64+0x40], R20 ;  /* 0x000040140c007986 */ /* 0x0001e2000c101b0e */
[----:B------:R-:W-:Y:S05]  /*42b0*/  BRA.U !UP0, `(.L_x_105) ;  /* 0x0000000508bc7547 */ /* 0x000fea000b800000 */
[----:B------:R-:W-:Y:S01]  /*42c0*/  UISETP.NE.AND UP0, UPT, UR10, 0x1, UPT ;  /* 0x000000010a00788c */ /* 0x000fe2000bf05270 */
[----:B------:R-:W-:Y:S01]  /*42d0*/  VIADD R14, R11, 0xffffffff ;  /* 0xffffffff0b0e7836 */ /* 0x000fe20000000000 */
[----:B------:R-:W-:-:S04]  /*42e0*/  ULOP3.LUT UR5, UR10, 0x1, URZ, 0xc0, !UPT ;  /* 0x000000010a057892 */ /* 0x000fc8000f8ec0ff */
[----:B------:R-:W-:-:S03]  /*42f0*/  UISETP.NE.U32.AND UP1, UPT, UR5, 0x1, UPT ;  /* 0x000000010500788c */ /* 0x000fc6000bf25070 */
[----:B------:R-:W-:Y:S01]  /*4300*/  UMOV UR5, 0x1 ;  /* 0x0000000100057882 */ /* 0x000fe20000000000 */
[----:B------:R-:W-:Y:S07]  /*4310*/  BRA.U !UP0, `(.L_x_106) ;  /* 0x0000000508147547 */ /* 0x000fee000b800000 */
[----:B------:R-:W-:-:S05]  /*4320*/  UMOV UR5, 0x1 ;  /* 0x0000000100057882 */ /* 0x000fca0000000000 */
.L_x_107:
[----:B------:R-:W0:Y:S01]  /*4330*/  LDC R25, c[0x0][0x3f0] ;  /* 0x0000fc00ff197b82 */ /* 0x000e220000000800 */
[----:B------:R-:W-:Y:S02]  /*4340*/  UIADD3 UR7, UPT, UPT, UR5, -0x1, URZ ;  /* 0xffffffff05077890 */ /* 0x000fe4000fffe0ff */
[----:B01----:R-:W-:-:S04]  /*4350*/  IMAD R12, R25, UR5, R14 ;  /* 0x00000005190c7c24 */ /* 0x003fc8000f8e020e */
[----:B------:R-:W-:Y:S02]  /*4360*/  IMAD R18, R25, UR7, R11 ;  /* 0x0000000719127c24 */ /* 0x000fe4000f8e020b */
[----:B------:R-:W-:Y:S02]  /*4370*/  IMAD R13, R12, 0x3, RZ ;  /* 0x000000030c0d7824 */ /* 0x000fe400078e02ff */
[----:B------:R-:W-:Y:S02]  /*4380*/  IMAD R23, R18, 0x3, RZ ;  /* 0x0000000312177824 */ /* 0x000fe400078e02ff */
[----:B------:R-:W-:-:S05]  /*4390*/  IMAD.WIDE R12, R13, 0x8, R32 ;  /* 0x000000080d0c7825 */ /* 0x000fca00078e0220 */
[----:B------:R-:W2:Y:S01]  /*43a0*/  LDG.E.64 R36, desc[UR14][R12.64] ;  /* 0x0000000e0c247981 */ /* 0x000ea2000c1e1b00 */
[----:B------:R-:W-:-:S05]  /*43b0*/  IMAD.WIDE R22, R23, 0x8, R32 ;  /* 0x0000000817167825 */ /* 0x000fca00078e0220 */
[----:B------:R-:W3:Y:S01]  /*43c0*/  LDG.E.64 R34, desc[UR14][R22.64] ;  /* 0x0000000e16227981 */ /* 0x000ee2000c1e1b00 */
[----:B------:R-:W-:-:S04]  /*43d0*/  IMAD R29, R25, UR5, R11 ;  /* 0x00000005191d7c24 */ /* 0x000fc8000f8e020b */
[----:B------:R-:W-:-:S05]  /*43e0*/  IMAD.WIDE R18, R29, 0x8, R32 ;  /* 0x000000081d127825 */ /* 0x000fca00078e0220 */
[----:B------:R-:W4:Y:S01]  /*43f0*/  LDG.E.64 R30, desc[UR14][R18.64] ;  /* 0x0000000e121e7981 */ /* 0x000f22000c1e1b00 */
[----:B------:R-:W3:Y:S01]  /*4400*/  I2F.F64.U32 R20, UR5 ;  /* 0x0000000500147d12 */ /* 0x000ee20008201800 */
[----:B--2---:R-:W-:-:S08]  /*4410*/  DMUL R36, R8, R36 ;  /* 0x0000002408247228 */ /* 0x004fd00000000000 */
[----:B---3--:R-:W-:-:S08]  /*4420*/  DFMA R34, R20, R34, R36 ;  /* 0x000000221422722b */ /* 0x008fd00000000024 */
[----:B------:R-:W-:Y:S02]  /*4430*/  DMUL R36, R34, R16 ;  /* 0x0000001022247228 */ /* 0x000fe40000000000 */
[----:B------:R-:W2:Y:S06]  /*4440*/  LDG.E.64 R34, desc[UR14][R12.64+0x8] ;  /* 0x0000080e0c227981 */ /* 0x000eac000c1e1b00 */
[----:B----4-:R-:W-:-:S07]  /*4450*/  DFMA R36, R30, R6, R36 ;  /* 0x000000061e24722b */ /* 0x010fce0000000024 */
[----:B------:R0:W-:Y:S04]  /*4460*/  STG.E.64 desc[UR14][R12.64+0x30], R36 ;  /* 0x000030240c007986 */ /* 0x0001e8000c101b0e */
[----:B------:R-:W3:Y:S04]  /*4470*/  LDG.E.64 R38, desc[UR14][R22.64+0x8] ;  /* 0x0000080e16267981 */ /* 0x000ee8000c1e1b00 */
[----:B------:R-:W4:Y:S01]  /*4480*/  LDG.E.64 R30, desc[UR14][R18.64+0x8] ;  /* 0x0000080e121e7981 */ /* 0x000f22000c1e1b00 */
[----:B--2---:R-:W-:-:S08]  /*4490*/  DMUL R34, R8, R34 ;  /* 0x0000002208227228 */ /* 0x004fd00000000000 */
[----:B---3--:R-:W-:-:S08]  /*44a0*/  DFMA R34, R20, R38, R34 ;  /* 0x000000261422722b */ /* 0x008fd00000000022 */
[----:B------:R-:W-:Y:S02]  /*44b0*/  DMUL R38, R34, R16 ;  /* 0x0000001022267228 */ /* 0x000fe40000000000 */
[----:B------:R-:W2:Y:S06]  /*44c0*/  LDG.E.64 R34, desc[UR14][R12.64+0x10] ;  /* 0x0000100e0c227981 */ /* 0x000eac000c1e1b00 */
[----:B----4-:R-:W-:-:S07]  /*44d0*/  DFMA R38, R30, R4, R38 ;  /* 0x000000041e26722b */ /* 0x010fce0000000026 */
[----:B------:R-:W-:Y:S04]  /*44e0*/  STG.E.64 desc[UR14][R12.64+0x38], R38 ;  /* 0x000038260c007986 */ /* 0x000fe8000c101b0e */
[----:B------:R1:W3:Y:S04]  /*44f0*/  LDG.E.64 R40, desc[UR14][R22.64+0x10] ;  /* 0x0000100e16287981 */ /* 0x0002e8000c1e1b00 */
[----:B------:R-:W4:Y:S01]  /*4500*/  LDG.E.64 R30, desc[UR14][R18.64+0x10] ;  /* 0x0000100e121e7981 */ /* 0x000f22000c1e1b00 */
[----:B------:R-:W-:-:S04]  /*4510*/  IMAD.WIDE R28, R29, 0x10, R18 ;  /* 0x000000101d1c7825 */ /* 0x000fc800078e0212 */
[----:B-1----:R-:W-:Y:S01]  /*4520*/  IMAD.WIDE R22, R25, 0x8, R18 ;  /* 0x0000000819167825 */ /* 0x002fe200078e0212 */
[----:B--2---:R-:W-:-:S08]  /*4530*/  DMUL R34, R8, R34 ;  /* 0x0000002208227228 */ /* 0x004fd00000000000 */
[----:B---3--:R-:W-:Y:S01]  /*4540*/  DFMA R34, R20, R40, R34 ;  /* 0x000000281422722b */ /* 0x008fe20000000022 */
[----:B------:R-:W-:-:S07]  /*4550*/  IMAD.WIDE R20, R25, 0x18, R12 ;  /* 0x0000001819147825 */ /* 0x000fce00078e020c */
[----:B------:R-:W-:-:S08]  /*4560*/  DMUL R34, R34, R16 ;  /* 0x0000001022227228 */ /* 0x000fd00000000000 */
[----:B----4-:R-:W-:-:S07]  /*4570*/  DFMA R30, R30, R2, R34 ;  /* 0x000000021e1e722b */ /* 0x010fce0000000022 */
[----:B------:R1:W-:Y:S04]  /*4580*/  STG.E.64 desc[UR14][R12.64+0x40], R30 ;  /* 0x0000401e0c007986 */ /* 0x0003e8000c101b0e */
[----:B0-----:R-:W2:Y:S04]  /*4590*/  LDG.E.64 R36, desc[UR14][R20.64] ;  /* 0x0000000e14247981 */ /* 0x001ea8000c1e1b00 */
[----:B------:R-:W3:Y:S04]  /*45a0*/  LDG.E.64 R34, desc[UR14][R28.64] ;  /* 0x0000000e1c227981 */ /* 0x000ee8000c1e1b00 */
[----:B------:R-:W4:Y:S01]  /*45b0*/  LDG.E.64 R24, desc[UR14][R22.64] ;  /* 0x0000000e16187981 */ /* 0x000f22000c1e1b00 */
[----:B------:R-:W-:-:S09]  /*45c0*/  UIADD3 UR7, UPT, UPT, UR5, 0x1, URZ ;  /* 0x0000000105077890 */ /* 0x000fd2000fffe0ff */
[----:B------:R-:W3:Y:S01]  /*45d0*/  I2F.F64.U32 R18, UR7 ;  /* 0x0000000700127d12 */ /* 0x000ee20008201800 */
[----:B--2---:R-:W-:-:S08]  /*45e0*/  DMUL R36, R8, R36 ;  /* 0x0000002408247228 */ /* 0x004fd00000000000 */
[----:B---3--:R-:W-:Y:S02]  /*45f0*/  DFMA R34, R18, R34, R36 ;  /* 0x000000221222722b */ /* 0x008fe40000000024 */
[----:B------:R-:W2:Y:S06]  /*4600*/  LDG.E.64 R36, desc[UR14][R20.64+0x8] ;  /* 0x0000080e14247981 */ /* 0x000eac000c1e1b00 */
[----:B------:R-:W-:-:S08]  /*4610*/  DMUL R34, R34, R16 ;  /* 0x0000001022227228 */ /* 0x000fd00000000000 */
[----:B----4-:R-:W-:Y:S02]  /*4620*/  DFMA R24, R24, R6, R34 ;  /* 0x000000061818722b */ /* 0x010fe40000000022 */
[----:B------:R-:W3:Y:S05]  /*4630*/  LDG.E.64 R34, desc[UR14][R20.64+0x10] ;  /* 0x0000100e14227981 */ /* 0x000eea000c1e1b00 */
[----:B------:R4:W-:Y:S04]  /*4640*/  STG.E.64 desc[UR14][R20.64+0x30], R24 ;  /* 0x0000301814007986 */ /* 0x0009e8000c101b0e */
[----:B-1----:R-:W5:Y:S04]  /*4650*/  LDG.E.64 R30, desc[UR14][R28.64+0x8] ;  /* 0x0000080e1c1e7981 */ /* 0x002f68000c1e1b00 */
[----:B------:R-:W4:Y:S01]  /*4660*/  LDG.E.64 R12, desc[UR14][R22.64+0x8] ;  /* 0x0000080e160c7981 */ /* 0x000f22000c1e1b00 */
[----:B--2---:R-:W-:-:S08]  /*4670*/  DMUL R36, R8, R36 ;  /* 0x0000002408247228 */ /* 0x004fd00000000000 */
[----:B-----5:R-:W-:-:S08]  /*4680*/  DFMA R30, R18, R30, R36 ;  /* 0x0000001e121e722b */ /* 0x020fd00000000024 */
[----:B------:R-:W-:-:S08]  /*4690*/  DMUL R30, R30, R16 ;  /* 0x000000101e1e7228 */ /* 0x000fd00000000000 */
[----:B----4-:R-:W-:-:S07]  /*46a0*/  DFMA R12, R12, R4, R30 ;  /* 0x000000040c0c722b */ /* 0x010fce000000001e */
[----:B------:R1:W-:Y:S04]  /*46b0*/  STG.E.64 desc[UR14][R20.64+0x38], R12 ;  /* 0x0000380c14007986 */ /* 0x0003e8000c101b0e */
[----:B------:R-:W2:Y:S04]  /*46c0*/  LDG.E.64 R30, desc[UR14][R28.64+0x10] ;  /* 0x0000100e1c1e7981 */ /* 0x000ea8000c1e1b00 */
[----:B------:R-:W4:Y:S01]  /*46d0*/  LDG.E.64 R36, desc[UR14][R22.64+0x10] ;  /* 0x0000100e16247981 */ /* 0x000f22000c1e1b00 */
[----:B---3--:R-:W-:Y:S01]  /*46e0*/  DMUL R34, R8, R34 ;  /* 0x0000002208227228 */ /* 0x008fe20000000000 */
[----:B------:R-:W-:-:S04]  /*46f0*/  ULOP3.LUT UR8, UR10, 0x7ffffffe, URZ, 0xc0, !UPT ;  /* 0x7ffffffe0a087892 */ /* 0x000fc8000f8ec0ff */
[----:B------:R-:W-:Y:S02]  /*4700*/  UISETP.NE.AND UP0, UPT, UR7, UR8, UPT ;  /* 0x000000080700728c */ /* 0x000fe4000bf05270 */
[----:B------:R-:W-:Y:S01]  /*4710*/  UIADD3 UR5, UPT, UPT, UR5, 0x2, URZ ;  /* 0x0000000205057890 */ /* 0x000fe2000fffe0ff */
[----:B--2---:R-:W-:-:S08]  /*4720*/  DFMA R30, R18, R30, R34 ;  /* 0x0000001e121e722b */ /* 0x004fd00000000022 */
[----:B------:R-:W-:-:S08]  /*4730*/  DMUL R30, R30, R16 ;  /* 0x000000101e1e7228 */ /* 0x000fd00000000000 */
[----:B----4-:R-:W-:-:S07]  /*4740*/  DFMA R30, R36, R2, R30 ;  /* 0x00000002241e722b */ /* 0x010fce000000001e */
[----:B------:R1:W-:Y:S01]  /*4750*/  STG.E.64 desc[UR14][R20.64+0x40], R30 ;  /* 0x0000401e14007986 */ /* 0x0003e2000c101b0e */
[----:B------:R-:W-:Y:S05]  /*4760*/  BRA.U UP0, `(.L_x_107) ;  /* 0xfffffff900f07547 */ /* 0x000fea000b83ffff */
.L_x_106:
[----:B------:R-:W-:Y:S05]  /*4770*/  BRA.U UP1, `(.L_x_105) ;  /* 0x00000001018c7547 */ /* 0x000fea000b800000 */
[----:B01----:R-:W0:Y:S01]  /*4780*/  LDC R20, c[0x0][0x3f0] ;  /* 0x0000fc00ff147b82 */ /* 0x003e220000000800 */
[----:B------:R-:W-:Y:S02]  /*4790*/  UIADD3 UR7, UPT, UPT, UR5, -0x1, URZ ;  /* 0xffffffff05077890 */ /* 0x000fe4000fffe0ff */
[----:B0-----:R-:W-:-:S04]  /*47a0*/  IMAD R14, R20, UR5, R14 ;  /* 0x00000005140e7c24 */ /* 0x001fc8000f8e020e */
[----:B------:R-:W-:Y:S02]  /*47b0*/  IMAD R13, R14, 0x3, RZ ;  /* 0x000000030e0d7824 */ /* 0x000fe400078e02ff */
[----:B------:R-:W-:Y:S02]  /*47c0*/  IMAD R14, R20, UR7, R11 ;  /* 0x00000007140e7c24 */ /* 0x000fe4000f8e020b */
[----:B------:R-:W-:-:S04]  /*47d0*/  IMAD.WIDE R12, R13, 0x8, R32 ;  /* 0x000000080d0c7825 */ /* 0x000fc800078e0220 */
[----:B------:R-:W-:Y:S01]  /*47e0*/  IMAD R19, R14, 0x3, RZ ;  /* 0x000000030e137824 */ /* 0x000fe200078e02ff */
[----:B------:R-:W2:Y:S03]  /*47f0*/  LDG.E.64 R28, desc[UR14][R12.64] ;  /* 0x0000000e0c1c7981 */ /* 0x000ea6000c1e1b00 */
[----:B------:R-:W-:Y:S01]  /*4800*/  IMAD.WIDE R18, R19, 0x8, R32 ;  /* 0x0000000813127825 */ /* 0x000fe200078e0220 */
[----:B------:R-:W3:Y:S04]  /*4810*/  LDG.E.64 R34, desc[UR14][R12.64+0x8] ;  /* 0x0000080e0c227981 */ /* 0x000ee8000c1e1b00 */
[----:B------:R-:W4:Y:S01]  /*4820*/  LDG.E.64 R24, desc[UR14][R18.64] ;  /* 0x0000000e12187981 */ /* 0x000f22000c1e1b00 */
[----:B------:R-:W-:-:S04]  /*4830*/  IMAD R23, R20, UR5, R11 ;  /* 0x0000000514177c24 */ /* 0x000fc8000f8e020b */
[----:B------:R-:W-:-:S05]  /*4840*/  IMAD.WIDE R22, R23, 0x8, R32 ;  /* 0x0000000817167825 */ /* 0x000fca00078e0220 */
[----:B------:R-:W5:Y:S01]  /*4850*/  LDG.E.64 R30, desc[UR14][R22.64] ;  /* 0x0000000e161e7981 */ /* 0x000f62000c1e1b00 */
[----:B------:R-:W4:Y:S01]  /*4860*/  I2F.F64.U32 R20, UR5 ;  /* 0x0000000500147d12 */ /* 0x000f220008201800 */
[----:B--2---:R-:W-:-:S08]  /*4870*/  DMUL R28, R28, R8 ;  /* 0x000000081c1c7228 */ /* 0x004fd00000000000 */
[----:B----4-:R-:W-:-:S08]  /*4880*/  DFMA R24, R20, R24, R28 ;  /* 0x000000181418722b */ /* 0x010fd0000000001c */
[----:B------:R-:W-:-:S08]  /*4890*/  DMUL R24, R24, R16 ;  /* 0x0000001018187228 */ /* 0x000fd00000000000 */
[----:B-----5:R-:W-:-:S07]  /*48a0*/  DFMA R24, R30, R6, R24 ;  /* 0x000000061e18722b */ /* 0x020fce0000000018 */
[----:B------:R2:W-:Y:S04]  /*48b0*/  STG.E.64 desc[UR14][R12.64+0x30], R24 ;  /* 0x000030180c007986 */ /* 0x0005e8000c101b0e */
[----:B------:R-:W4:Y:S04]  /*48c0*/  LDG.E.64 R28, desc[UR14][R18.64+0x8] ;  /* 0x0000080e121c7981 */ /* 0x000f28000c1e1b00 */
[----:B------:R-:W5:Y:S01]  /*48d0*/  LDG.E.64 R30, desc[UR14][R22.64+0x8] ;  /* 0x0000080e161e7981 */ /* 0x000f62000c1e1b00 */
[----:B---3--:R-:W-:-:S08]  /*48e0*/  DMUL R34, R34, R8 ;  /* 0x0000000822227228 */ /* 0x008fd00000000000 */
[----:B----4-:R-:W-:Y:S02]  /*48f0*/  DFMA R28, R20, R28, R34 ;  /* 0x0000001c141c722b */ /* 0x010fe40000000022 */
[----:B------:R-:W3:Y:S06]  /*4900*/  LDG.E.64 R34, desc[UR14][R12.64+0x10] ;  /* 0x0000100e0c227981 */ /* 0x000eec000c1e1b00 */
[----:B------:R-:W-:-:S08]  /*4910*/  DMUL R28, R28, R16 ;  /* 0x000000101c1c7228 */ /* 0x000fd00000000000 */
[----:B-----5:R-:W-:-:S07]  /*4920*/  DFMA R28, R30, R4, R28 ;  /* 0x000000041e1c722b */ /* 0x020fce000000001c */
[----:B------:R2:W-:Y:S04]  /*4930*/  STG.E.64 desc[UR14][R12.64+0x38], R28 ;  /* 0x0000381c0c007986 */ /* 0x0005e8000c101b0e */
[----:B------:R-:W4:Y:S04]  /*4940*/  LDG.E.64 R30, desc[UR14][R18.64+0x10] ;  /* 0x0000100e121e7981 */ /* 0x000f28000c1e1b00 */
[----:B------:R-:W5:Y:S01]  /*4950*/  LDG.E.64 R36, desc[UR14][R22.64+0x10] ;  /* 0x0000100e16247981 */ /* 0x000f62000c1e1b00 */
[----:B---3--:R-:W-:-:S08]  /*4960*/  DMUL R34, R34, R8 ;  /* 0x0000000822227228 */ /* 0x008fd00000000000 */
[----:B----4-:R-:W-:-:S08]  /*4970*/  DFMA R30, R20, R30, R34 ;  /* 0x0000001e141e722b */ /* 0x010fd00000000022 */
[----:B------:R-:W-:-:S08]  /*4980*/  DMUL R30, R30, R16 ;  /* 0x000000101e1e7228 */ /* 0x000fd00000000000 */
[----:B-----5:R-:W-:-:S07]  /*4990*/  DFMA R30, R36, R2, R30 ;  /* 0x00000002241e722b */ /* 0x020fce000000001e */
[----:B------:R2:W-:Y:S04]  /*49a0*/  STG.E.64 desc[UR14][R12.64+0x40], R30 ;  /* 0x0000401e0c007986 */ /* 0x0005e8000c101b0e */
.L_x_105:
[----:B------:R-:W-:Y:S05]  /*49b0*/  @P0 BRA `(.L_x_108) ;  /* 0xfffffff400d00947 */ /* 0x000fea000383ffff */
.L_x_100:
[----:B------:R-:W5:Y:S01]  /*49c0*/  LDCU UR8, c[0x0][0x384] ;  /* 0x00007080ff0877ac */ /* 0x000f620008000800 */
[----:B0-----:R-:W-:Y:S01]  /*49d0*/  IMAD.MOV.U32 R4, RZ, RZ, RZ ;  /* 0x000000ffff047224 */ /* 0x001fe200078e00ff */
[----:B-----5:R-:W-:-:S09]  /*49e0*/  UISETP.GE.AND UP0, UPT, UR8, URZ, UPT ;  /* 0x000000ff0800728c */ /* 0x020fd2000bf06270 */
        /* <DEDUP_REMOVED lines=8> */
[----:B------:R-:W-:-:S03]  /*4a70*/  CS2R R4, SRZ ;  /* 0x0000000000047805 */ /* 0x000fc6000001ff00 */
        /* <DEDUP_REMOVED lines=9> */
.L_x_113:
[C---:B------:R-:W-:Y:S01]  /*4b10*/  VIADD R6, R5.reuse, 0x2 ;  /* 0x0000000205067836 */ /* 0x040fe20000000000 */
[C---:B-1----:R-:W-:Y:S01]  /*4b20*/  IADD3 R10, PT, PT, R5.reuse, 0x6, RZ ;  /* 0x00000006050a7810 */ /* 0x042fe20007ffe0ff */
[----:B--2---:R-:W-:Y:S02]  /*4b30*/  VIADD R9, R5, 0x4 ;  /* 0x0000000405097836 */ /* 0x004fe40000000000 */
[----:B------:R-:W-:Y:S02]  /*4b40*/  IMAD R7, R6, R5, R6 ;  /* 0x0000000506077224 */ /* 0x000fe400078e0206 */
[----:B------:R-:W-:Y:S02]  /*4b50*/  IMAD R11, R9, R10, R10 ;  /* 0x0000000a090b7224 */ /* 0x000fe400078e020a */
[C---:B------:R-:W-:Y:S01]  /*4b60*/  VIADD R12, R5.reuse, 0x8 ;  /* 0x00000008050c7836 */ /* 0x040fe20000000000 */
[----:B------:R-:W-:Y:S01]  /*4b70*/  SHF.R.U32.HI R7, RZ, 0x1, R7 ;  /* 0x00000001ff077819 */ /* 0x000fe20000011607 */
[C---:B------:R-:W-:Y:S01]  /*4b80*/  VIADD R13, R5.reuse, 0xa ;  /* 0x0000000a050d7836 */ /* 0x040fe20000000000 */
[----:B------:R-:W-:Y:S01]  /*4b90*/  SHF.R.U32.HI R11, RZ, 0x1, R11 ;  /* 0x00000001ff0b7819 */ /* 0x000fe2000001160b */
[----:B------:R-:W-:-:S02]  /*4ba0*/  VIADD R17, R5, 0xe ;  /* 0x0000000e05117836 */ /* 0x000fc40000000000 */
[----:B------:R-:W-:Y:S02]  /*4bb0*/  IMAD.IADD R6, R6, 0x1, R7 ;  /* 0x0000000106067824 */ /* 0x000fe400078e0207 */
[----:B------:R-:W-:-:S03]  /*4bc0*/  IMAD.IADD R10, R10, 0x1, R11 ;  /* 0x000000010a0a7824 */ /* 0x000fc600078e020b */
[----:B------:R-:W-:Y:S02]  /*4bd0*/  LOP3.LUT R8, R6, 0x7fffffff, RZ, 0xc0, !PT ;  /* 0x7fffffff06087812 */ /* 0x000fe400078ec0ff */
        /* <DEDUP_REMOVED lines=37> */
.L_x_112:
[----:B------:R-:W-:-:S05]  /*4e30*/  IMAD.IADD R3, R2, 0x1, -R5 ;  /* 0x0000000102037824 */ /* 0x000fca00078e0a05 */
[----:B------:R-:W-:-:S13]  /*4e40*/  ISETP.GT.AND P1, PT, R3, 0x4, PT ;  /* 0x000000040300780c */ /* 0x000fda0003f24270 */
[----:B------:R-:W-:Y:S05]  /*4e50*/  @!P1 BRA `(.L_x_114) ;  /* 0x0000000000649947 */ /* 0x000fea0003800000 */
[C---:B------:R-:W-:Y:S01]  /*4e60*/  IADD3 R6, PT, PT, R5.reuse, 0x2, RZ ;  /* 0x0000000205067810 */ /* 0x040fe20007ffe0ff */
[C---:B------:R-:W-:Y:S01]  /*4e70*/  VIADD R7, R5.reuse, 0x4 ;  /* 0x0000000405077836 */ /* 0x040fe20000000000 */
[----:B------:R-:W-:Y:S01]  /*4e80*/  PLOP3.LUT P0, PT, PT, PT, PT, 0x8, 0x80 ;  /* 0x000000000080781c */ /* 0x000fe20003f0e170 */
[C---:B-1----:R-:W-:Y:S02]  /*4e90*/  VIADD R10, R5.reuse, 0x6 ;  /* 0x00000006050a7836 */ /* 0x042fe40000000000 */
[----:B------:R-:W-:Y:S02]  /*4ea0*/  IMAD R3, R5, R6, R6 ;  /* 0x0000000605037224 */ /* 0x000fe400078e0206 */
[----:B--2---:R-:W-:-:S03]  /*4eb0*/  IMAD R9, R7, R10, R10 ;  /* 0x0000000a07097224 */ /* 0x004fc600078e020a */
[----:B------:R-:W-:Y:S02]  /*4ec0*/  SHF.R.U32.HI R3, RZ, 0x1, R3 ;  /* 0x00000001ff037819 */ /* 0x000fe40000011603 */
[----:B------:R-:W-:-:S03]  /*4ed0*/  SHF.R.U32.HI R11, RZ, 0x1, R9 ;  /* 0x00000001ff0b7819 */ /* 0x000fc60000011609 */
[----:B------:R-:W-:Y:S02]  /*4ee0*/  IMAD.IADD R6, R6, 0x1, R3 ;  /* 0x0000000106067824 */ /* 0x000fe400078e0203 */
[----:B------:R-:W-:-:S03]  /*4ef0*/  IMAD.IADD R10, R10, 0x1, R11 ;  /* 0x000000010a0a7824 */ /* 0x000fc600078e020b */
[C---:B------:R-:W-:Y:S01]  /*4f00*/  IADD3 R8, PT, PT, R5.reuse, 0x3, R6 ;  /* 0x0000000305087810 */ /* 0x040fe20007ffe006 */
[----:B------:R-:W-:Y:S01]  /*4f10*/  VIADD R5, R5, 0x8 ;  /* 0x0000000805057836 */ /* 0x000fe20000000000 */
[----:B------:R-:W-:-:S03]  /*4f20*/  LOP3.LUT R6, R6, 0x7fffffff, RZ, 0xc0, !PT ;  /* 0x7fffffff06067812 */ /* 0x000fc600078ec0ff */
[----:B------:R-:W-:Y:S01]  /*4f30*/  IMAD.IADD R9, R7, 0x1, R8 ;  /* 0x0000000107097824 */ /* 0x000fe200078e0208 */
[----:B------:R-:W-:Y:S02]  /*4f40*/  IADD3 R6, PT, PT, R6, R3, R4 ;  /* 0x0000000306067210 */ /* 0x000fe40007ffe004 */
[----:B------:R-:W-:Y:S02]  /*4f50*/  LOP3.LUT R3, R8, 0x7ffffffe, RZ, 0xc0, !PT ;  /* 0x7ffffffe08037812 */ /* 0x000fe400078ec0ff */
[----:B------:R-:W-:Y:S02]  /*4f60*/  LOP3.LUT R9, R9, 0x7ffffffe, RZ, 0xc0, !PT ;  /* 0x7ffffffe09097812 */ /* 0x000fe400078ec0ff */
[----:B------:R-:W-:Y:S02]  /*4f70*/  IADD3 R4, PT, PT, R7, 0x3, R10 ;  /* 0x0000000307047810 */ /* 0x000fe40007ffe00a */
[----:B------:R-:W-:Y:S02]  /*4f80*/  IADD3 R3, PT, PT, R9, R3, R6 ;  /* 0x0000000309037210 */ /* 0x000fe40007ffe006 */
[----:B------:R-:W-:Y:S01]  /*4f90*/  LOP3.LUT R10, R10, 0x7fffffff, RZ, 0xc0, !PT ;  /* 0x7fffffff0a0a7812 */ /* 0x000fe200078ec0ff */
[----:B------:R-:W-:Y:S01]  /*4fa0*/  IMAD.IADD R6, R5, 0x1, R4 ;  /* 0x0000000105067824 */ /* 0x000fe200078e0204 */
[----:B------:R-:W-:-:S02]  /*4fb0*/  LOP3.LUT R4, R4, 0x7ffffffe, RZ, 0xc0, !PT ;  /* 0x7ffffffe04047812 */ /* 0x000fc400078ec0ff */
[----:B------:R-:W-:Y:S02]  /*4fc0*/  IADD3 R3, PT, PT, R10, R11, R3 ;  /* 0x0000000b0a037210 */ /* 0x000fe40007ffe003 */
[----:B------:R-:W-:-:S04]  /*4fd0*/  LOP3.LUT R6, R6, 0x7ffffffe, RZ, 0xc0, !PT ;  /* 0x7ffffffe06067812 */ /* 0x000fc800078ec0ff */
[----:B------:R-:W-:-:S07]  /*4fe0*/  IADD3 R4, PT, PT, R6, R4, R3 ;  /* 0x0000000406047210 */ /* 0x000fce0007ffe003 */
.L_x_114:
[----:B------:R-:W-:-:S13]  /*4ff0*/  ISETP.EQ.AND P1, PT, R5, R2, PT ;  /* 0x000000020500720c */ /* 0x000fda0003f22270 */
[----:B------:R-:W-:Y:S05]  /*5000*/  @!P0 BRA P1, `(.L_x_110) ;  /* 0x00000000003c8947 */ /* 0x000fea0000800000 */
.L_x_111:
[C---:B------:R-:W-:Y:S02]  /*5010*/  VIADD R6, R5.reuse, 0x2 ;  /* 0x0000000205067836 */ /* 0x040fe40000000000 */
[----:B------:R-:W-:Y:S02]  /*5020*/  VIADD R7, R5, 0x4 ;  /* 0x0000000405077836 */ /* 0x000fe40000000000 */
[----:B------:R-:W-:-:S03]  /*5030*/  IMAD R3, R6, R5, R6 ;  /* 0x0000000506037224 */ /* 0x000fc600078e0206 */
[----:B------:R-:W-:Y:S02]  /*5040*/  ISETP.NE.AND P0, PT, R7, R2, PT ;  /* 0x000000020700720c */ /* 0x000fe40003f05270 */
[----:B------:R-:W-:-:S05]  /*5050*/  SHF.R.U32.HI R3, RZ, 0x1, R3 ;  /* 0x00000001ff037819 */ /* 0x000fca0000011603 */
[----:B------:R-:W-:-:S05]  /*5060*/  IMAD.IADD R6, R6, 0x1, R3 ;  /* 0x0000000106067824 */ /* 0x000fca00078e0203 */
[----:B--2---:R-:W-:Y:S02]  /*5070*/  IADD3 R8, PT, PT, R5, 0x3, R6 ;  /* 0x0000000305087810 */ /* 0x004fe40007ffe006 */
        /* <DEDUP_REMOVED lines=8> */
.L_x_110:
[----:B------:R-:W-:-:S09]  /*5100*/  UISETP.NE.AND UP0, UPT, UR7, URZ, UPT ;  /* 0x000000ff0700728c */ /* 0x000fd2000bf05270 */
[----:B------:R-:W-:Y:S05]  /*5110*/  BRA.U !UP0, `(.L_x_109) ;  /* 0x0000000108207547 */ /* 0x000fea000b800000 */
[----:B------:R-:W-:-:S05]  /*5120*/  UMOV UR5, URZ ;  /* 0x000000ff00057c82 */ /* 0x000fca0008000000 */
.L_x_115:
[----:B------:R-:W-:Y:S01]  /*5130*/  UIADD3 UR5, UPT, UPT, UR5, 0x1, URZ ;  /* 0x0000000105057890 */ /* 0x000fe2000fffe0ff */
[----:B------:R-:W-:-:S03]  /*5140*/  VIADD R3, R2, 0x2 ;  /* 0x0000000202037836 */ /* 0x000fc60000000000 */
[----:B------:R-:W-:Y:S01]  /*5150*/  UISETP.NE.AND UP0, UPT, UR5, UR7, UPT ;  /* 0x000000070500728c */ /* 0x000fe2000bf05270 */
[----:B------:R-:W-:Y:S01]  /*5160*/  IMAD R3, R3, R2, R3 ;  /* 0x0000000203037224 */ /* 0x000fe200078e0203 */
[----:B------:R-:W-:-:S04]  /*5170*/  IADD3 R2, PT, PT, R2, 0x1, RZ ;  /* 0x0000000102027810 */ /* 0x000fc80007ffe0ff */
[----:B------:R-:W-:-:S03]  /*5180*/  LEA.HI R4, R3, R4, RZ, 0x1f ;  /* 0x0000000403047211 */ /* 0x000fc600078ff8ff */
[----:B------:R-:W-:Y:S05]  /*5190*/  BRA.U UP0, `(.L_x_115) ;  /* 0xfffffffd00e47547 */ /* 0x000fea000b83ffff */
.L_x_109:
[----:B------:R-:W-:-:S13]  /*51a0*/  ISETP.GT.U32.AND P0, PT, R4, UR6, PT ;  /* 0x0000000604007c0c */ /* 0x000fda000bf04070 */
[----:B------:R-:W-:Y:S05]  /*51b0*/  @P0 EXIT ;  /* 0x000000000000094d */ /* 0x000fea0003800000 */
[----:B------:R-:W0:Y:S01]  /*51c0*/  LDCU UR5, c[0x0][0x3a4] ;  /* 0x00007480ff0577ac */ /* 0x000e220008000800 */
[----:B------:R-:W5:Y:S01]  /*51d0*/  LDCU UR8, c[0x0][0x384] ;  /* 0x00007080ff0877ac */ /* 0x000f620008000800 */
[----:B------:R-:W-:Y:S01]  /*51e0*/  UMOV UR7, URZ ;  /* 0x000000ff00077c82 */ /* 0x000fe20008000000 */
[----:B0-----:R-:W-:-:S04]  /*51f0*/  UIADD3 UR5, UPT, UPT, UR5, 0x1, URZ ;  /* 0x0000000105057890 */ /* 0x001fc8000fffe0ff */
[----:B------:R-:W-:Y:S01]  /*5200*/  ULOP3.LUT UR10, UR5, 0xfffffffc, URZ, 0xc0, !UPT ;  /* 0xfffffffc050a7892 */ /* 0x000fe2000f8ec0ff */
[----:B-----5:R-:W-:Y:S02]  /*5210*/  UMOV UR11, UR8 ;  /* 0x00000008000b7c82 */ /* 0x020fe40008000000 */
[----:B------:R-:W-:-:S09]  /*5220*/  UMOV UR5, URZ ;  /* 0x000000ff00057c82 */ /* 0x000fd20008000000 */
.L_x_130:
[----:B0-----:R-:W0:Y:S01]  /*5230*/  LDCU UR21, c[0x0][0x3a4] ;  /* 0x00007480ff1577ac */ /* 0x001e220008000800 */
[----:B------:R-:W-:Y:S01]  /*5240*/  IMAD.MOV.U32 R5, RZ, RZ, RZ ;  /* 0x000000ffff057224 */ /* 0x000fe200078e00ff */
[----:B------:R-:W5:Y:S01]  /*5250*/  LDCU UR12, c[0x0][0x3f0] ;  /* 0x00007e00ff0c77ac */ /* 0x000f620008000800 */
[----:B------:R-:W-:Y:S01]  /*5260*/  UMOV UR13, UR8 ;  /* 0x00000008000d7c82 */ /* 0x000fe20008000000 */
[----:B0-----:R-:W-:Y:S02]  /*5270*/  UISETP.GE.AND UP0, UPT, UR21, URZ, UPT ;  /* 0x000000ff1500728c */ /* 0x001fe4000bf06270 */
[----:B-----5:R-:W-:-:S04]  /*5280*/  UIMAD UR12, UR12, 0x3, URZ ;  /* 0x000000030c0c78a4 */ /* 0x020fc8000f8e02ff */
[----:B------:R-:W-:Y:S02]  /*5290*/  UIMAD UR16, UR12, UR8, URZ ;  /* 0x000000080c1072a4 */ /* 0x000fe4000f8e02ff */
[----:B------:R-:W-:Y:S02]  /*52a0*/  UIMAD UR18, UR12, UR7, URZ ;  /* 0x000000070c1272a4 */ /* 0x000fe4000f8e02ff */
[----:B------:R-:W-:Y:S02]  /*52b0*/  UIMAD UR12, UR12, UR5, URZ ;  /* 0x000000050c0c72a4 */ /* 0x000fe4000f8e02ff */
[----:B------:R-:W-:Y:S02]  /*52c0*/  USHF.R.S32.HI UR17, URZ, 0x1f, UR16 ;  /* 0x0000001fff117899 */ /* 0x000fe40008011410 */
[----:B------:R-:W-:Y:S02]  /*52d0*/  USHF.R.S32.HI UR19, URZ, 0x1f, UR18 ;  /* 0x0000001fff137899 */ /* 0x000fe40008011412 */
[----:B------:R-:W-:Y:S01]  /*52e0*/  USHF.R.S32.HI UR20, URZ, 0x1f, UR12 ;  /* 0x0000001fff147899 */ /* 0x000fe2000801140c */
[----:B------:R-:W-:Y:S11]  /*52f0*/  BRA.U !UP0, `(.L_x_116) ;  /* 0x0000000908087547 */ /* 0x000ff6000b800000 */
[----:B------:R-:W-:Y:S01]  /*5300*/  UISETP.GE.U32.AND UP0, UPT, UR21, 0x3, UPT ;  /* 0x000000031500788c */ /* 0x000fe2000bf06070 */
[----:B------:R-:W-:Y:S02]  /*5310*/  IMAD.MOV.U32 R3, RZ, RZ, RZ ;  /* 0x000000ffff037224 */ /* 0x000fe400078e00ff */
[----:B------:R-:W-:-:S06]  /*5320*/  IMAD.MOV.U32 R5, RZ, RZ, RZ ;  /* 0x000000ffff057224 */ /* 0x000fcc00078e00ff */
[----:B------:R-:W-:Y:S05]  /*5330*/  BRA.U !UP0, `(.L_x_117) ;  /* 0x0000000508b07547 */ /* 0x000fea000b800000 */
[----:B------:R-:W-:Y:S01]  /*5340*/  UISETP.GT.AND UP0, UPT, UR10, URZ, UPT ;  /* 0x000000ff0a00728c */ /* 0x000fe2000bf04270 */
[----:B------:R-:W-:Y:S02]  /*5350*/  IMAD.MOV.U32 R2, RZ, RZ, RZ ;  /* 0x000000ffff027224 */ /* 0x000fe400078e00ff */
[----:B------:R-:W-:-:S06]  /*5360*/  IMAD.MOV.U32 R5, RZ, RZ, RZ ;  /* 0x000000ffff057224 */ /* 0x000fcc00078e00ff */
[----:B------:R-:W-:Y:S05]  /*5370*/  BRA.U !UP0, `(.L_x_118) ;  /* 0x0000000508607547 */ /* 0x000fea000b800000 */
[----:B------:R-:W-:Y:S02]  /*5380*/  IADD3 R6, PT, PT, -R2, UR10, RZ ;  /* 0x0000000a02067c10 */ /* 0x000fe4000fffe1ff */
[----:B------:R-:W-:Y:S02]  /*5390*/  PLOP3.LUT P0, PT, PT, PT, PT, 0x80, 0x8 ;  /* 0x000000000008781c */ /* 0x000fe40003f0f070 */
[----:B------:R-:W-:-:S13]  /*53a0*/  ISETP.GT.AND P1, PT, R6, 0xc, PT ;  /* 0x0000000c0600780c */ /* 0x000fda0003f24270 */
[----:B------:R-:W-:Y:S05]  /*53b0*/  @!P1 BRA `(.L_x_119) ;  /* 0x0000000000d49947 */ /* 0x000fea0003800000 */
[----:B------:R-:W-:Y:S01]  /*53c0*/  PLOP3.LUT P0, PT, PT, PT, PT, 0x8, 0x80 ;  /* 0x000000000080781c */ /* 0x000fe20003f0e170 */
[----:B------:R-:W-:-:S12]  /*53d0*/  UIADD3 UR8, UPT, UPT, UR10, -0xc, URZ ;  /* 0xfffffff40a087890 */ /* 0x000fd8000fffe0ff */
.L_x_120:
[C---:B------:R-:W-:Y:S02]  /*53e0*/  VIADD R3, R2.reuse, 0x2 ;  /* 0x0000000202037836 */ /* 0x040fe40000000000 */
[C---:B--2---:R-:W-:Y:S02]  /*53f0*/  VIADD R8, R2.reuse, 0x4 ;  /* 0x0000000402087836 */ /* 0x044fe40000000000 */
[----:B------:R-:W-:Y:S02]  /*5400*/  IMAD R6, R3, R2, R3 ;  /* 0x0000000203067224 */ /* 0x000fe400078e0203 */
[C---:B------:R-:W-:Y:S02]  /*5410*/  VIADD R9, R2.reuse, 0x6 ;  /* 0x0000000602097836 */ /* 0x040fe40000000000 */
[----:B-1----:R-:W-:Y:S01]  /*5420*/  VIADD R11, R2, 0x8 ;  /* 0x00000008020b7836 */ /* 0x002fe20000000000 */
[----:B------:R-:W-:Y:S01]  /*5430*/  SHF.R.U32.HI R6, RZ, 0x1, R6 ;  /* 0x00000001ff067819 */ /* 0x000fe20000011606 */
[----:B------:R-:W-:-:S02]  /*5440*/  IMAD R10, R8, R9, R9 ;  /* 0x00000009080a7224 */ /* 0x000fc400078e0209 */
[C---:B------:R-:W-:Y:S02]  /*5450*/  VIADD R12, R2.reuse, 0xa ;  /* 0x0000000a020c7836 */ /* 0x040fe40000000000 */
[----:B------:R-:W-:Y:S01]  /*5460*/  IMAD.IADD R3, R3, 0x1, R6 ;  /* 0x0000000103037824 */ /* 0x000fe200078e0206 */
[----:B------:R-:W-:Y:S01]  /*5470*/  SHF.R.U32.HI R10, RZ, 0x1, R10 ;  /* 0x00000001ff0a7819 */ /* 0x000fe2000001160a */
[----:B------:R-:W-:-:S03]  /*5480*/  VIADD R14, R2, 0xe ;  /* 0x0000000e020e7836 */ /* 0x000fc60000000000 */
        /* <DEDUP_REMOVED lines=10> */
[----:B------:R-:W-:Y:S02]  /*5530*/  IADD3 R5, PT, PT, R5, R6, R7 ;  /* 0x0000000605057210 */ /* 0x000fe40007ffe007 */
[C---:B------:R-:W-:Y:S01]  /*5540*/  IADD3 R7, PT, PT, R2.reuse, 0xc, RZ ;  /* 0x0000000c02077810 */ /* 0x040fe20007ffe0ff */
[----:B------:R-:W-:Y:S01]  /*5550*/  VIADD R2, R2, 0x10 ;  /* 0x0000001002027836 */ /* 0x000fe20000000000 */
[----:B------:R-:W-:Y:S01]  /*5560*/  SHF.R.U32.HI R6, RZ, 0x1, R3 ;  /* 0x00000001ff067819 */ /* 0x000fe20000011603 */
[----:B------:R-:W-:Y:S01]  /*5570*/  IMAD.IADD R3, R11, 0x1, R8 ;  /* 0x000000010b037824 */ /* 0x000fe200078e0208 */
[----:B------:R-:W-:Y:S01]  /*5580*/  IADD3 R5, PT, PT, R9, R10, R5 ;  /* 0x0000000a09057210 */ /* 0x000fe20007ffe005 */
[----:B------:R-:W-:Y:S01]  /*5590*/  IMAD R9, R7, R14, R14 ;  /* 0x0000000e07097224 */ /* 0x000fe200078e020e */
[----:B------:R-:W-:Y:S01]  /*55a0*/  LOP3.LUT R8, R8, 0x7ffffffe, RZ, 0xc0, !PT ;  /* 0x7ffffffe08087812 */ /* 0x000fe200078ec0ff */
[----:B------:R-:W-:Y:S01]  /*55b0*/  IMAD.IADD R12, R12, 0x1, R6 ;  /* 0x000000010c0c7824 */ /* 0x000fe200078e0206 */
[----:B------:R-:W-:-:S02]  /*55c0*/  LOP3.LUT R3, R3, 0x7ffffffe, RZ, 0xc0, !PT ;  /* 0x7ffffffe03037812 */ /* 0x000fc400078ec0ff */
[----:B------:R-:W-:Y:S02]  /*55d0*/  SHF.R.U32.HI R9, RZ, 0x1, R9 ;  /* 0x00000001ff097819 */ /* 0x000fe40000011609 */
[----:B------:R-:W-:Y:S02]  /*55e0*/  IADD3 R10, PT, PT, R11, 0x3, R12 ;  /* 0x000000030b0a7810 */ /* 0x000fe40007ffe00c */
[----:B------:R-:W-:Y:S01]  /*55f0*/  IADD3 R3, PT, PT, R3, R8, R5 ;  /* 0x0000000803037210 */ /* 0x000fe20007ffe005 */
[----:B------:R-:W-:Y:S01]  /*5600*/  IMAD.IADD R14, R14, 0x1, R9 ;  /* 0x000000010e0e7824 */ /* 0x000fe200078e0209 */
[----:B------:R-:W-:Y:S01]  /*5610*/  LOP3.LUT R12, R12, 0x7fffffff, RZ, 0xc0, !PT ;  /* 0x7fffffff0c0c7812 */ /* 0x000fe200078ec0ff */
[----:B------:R-:W-:Y:S01]  /*5620*/  IMAD.IADD R5, R7, 0x1, R10 ;  /* 0x0000000107057824 */ /* 0x000fe200078e020a */
[----:B------:R-:W-:Y:S02]  /*5630*/  ISETP.GE.AND P1, PT, R2, UR8, PT ;  /* 0x0000000802007c0c */ /* 0x000fe4000bf26270 */
[----:B------:R-:W-:-:S02]  /*5640*/  IADD3 R3, PT, PT, R12, R6, R3 ;  /* 0x000000060c037210 */ /* 0x000fc40007ffe003 */
        /* <DEDUP_REMOVED lines=9> */
[----:B------:R-:W-:Y:S01]  /*56e0*/  IADD3 R5, PT, PT, R5, R6, R3 ;  /* 0x0000000605057210 */ /* 0x000fe20007ffe003 */
[----:B------:R-:W-:Y:S06]  /*56f0*/  @!P1 BRA `(.L_x_120) ;  /* 0xfffffffc00389947 */ /* 0x000fec000383ffff */
[----:B------:R-:W-:-:S07]  /*5700*/  IMAD.U32 R3, RZ, RZ, UR10 ;  /* 0x0000000aff037e24 */ /* 0x000fce000f8e00ff */
.L_x_119:
[----:B------:R-:W-:-:S04]  /*5710*/  IADD3 R6, PT, PT, -R2, UR10, RZ ;  /* 0x0000000a02067c10 */ /* 0x000fc8000fffe1ff */
[----:B------:R-:W-:-:S13]  /*5720*/  ISETP.GT.AND P1, PT, R6, 0x4, PT ;  /* 0x000000040600780c */ /* 0x000fda0003f24270 */
[----:B------:R-:W-:Y:S05]  /*5730*/  @!P1 BRA `(.L_x_121) ;  /* 0x0000000000689947 */ /* 0x000fea0003800000 */
[C---:B------:R-:W-:Y:S01]  /*5740*/  VIADD R3, R2.reuse, 0x2 ;  /* 0x0000000202037836 */ /* 0x040fe20000000000 */
[----:B------:R-:W-:Y:S01]  /*5750*/  PLOP3.LUT P0, PT, PT, PT, PT, 0x8, 0x80 ;  /* 0x000000000080781c */ /* 0x000fe20003f0e170 */
[C---:B------:R-:W-:Y:S02]  /*5760*/  VIADD R7, R2.reuse, 0x4 ;  /* 0x0000000402077836 */ /* 0x040fe40000000000 */
[C---:B------:R-:W-:Y:S02]  /*5770*/  IMAD R6, R2.reuse, R3, R3 ;  /* 0x0000000302067224 */ /* 0x040fe400078e0203 */
[----:B-1----:R-:W-:-:S03]  /*5780*/  VIADD R10, R2, 0x6 ;  /* 0x00000006020a7836 */ /* 0x002fc60000000000 */
[----:B------:R-:W-:Y:S01]  /*5790*/  SHF.R.U32.HI R6, RZ, 0x1, R6 ;  /* 0x00000001ff067819 */ /* 0x000fe20000011606 */
[----:B--2---:R-:W-:-:S04]  /*57a0*/  IMAD R9, R7, R10, R10 ;  /* 0x0000000a07097224 */ /* 0x004fc800078e020a */
[----:B------:R-:W-:Y:S01]  /*57b0*/  IMAD.IADD R3, R3, 0x1, R6 ;  /* 0x0000000103037824 */ /* 0x000fe200078e0206 */
[----:B------:R-:W-:-:S04]  /*57c0*/  SHF.R.U32.HI R11, RZ, 0x1, R9 ;  /* 0x00000001ff0b7819 */ /* 0x000fc80000011609 */
[C---:B------:R-:W-:Y:S01]  /*57d0*/  IADD3 R8, PT, PT, R2.reuse, 0x3, R3 ;  /* 0x0000000302087810 */ /* 0x040fe20007ffe003 */
[----:B------:R-:W-:Y:S01]  /*57e0*/  VIADD R2, R2, 0x8 ;  /* 0x0000000802027836 */ /* 0x000fe20000000000 */
[----:B------:R-:W-:Y:S02]  /*57f0*/  IADD3 R10, PT, PT, R10, R11, RZ ;  /* 0x0000000b0a0a7210 */ /* 0x000fe40007ffe0ff */
[----:B------:R-:W-:Y:S01]  /*5800*/  LOP3.LUT R3, R3, 0x7fffffff, RZ, 0xc0, !PT ;  /* 0x7fffffff03037812 */ /* 0x000fe200078ec0ff */
[C---:B------:R-:W-:Y:S01]  /*5810*/  IMAD.IADD R9, R7.reuse, 0x1, R8 ;  /* 0x0000000107097824 */ /* 0x040fe200078e0208 */
[----:B------:R-:W-:Y:S02]  /*5820*/  IADD3 R7, PT, PT, R7, 0x3, R10 ;  /* 0x0000000307077810 */ /* 0x000fe40007ffe00a */
[----:B------:R-:W-:Y:S02]  /*5830*/  IADD3 R3, PT, PT, R3, R6, R5 ;  /* 0x0000000603037210 */ /* 0x000fe40007ffe005 */
[----:B------:R-:W-:Y:S01]  /*5840*/  LOP3.LUT R8, R8, 0x7ffffffe, RZ, 0xc0, !PT ;  /* 0x7ffffffe08087812 */ /* 0x000fe200078ec0ff */
[----:B------:R-:W-:Y:S01]  /*5850*/  IMAD.IADD R6, R2, 0x1, R7 ;  /* 0x0000000102067824 */ /* 0x000fe200078e0207 */
[----:B------:R-:W-:-:S02]  /*5860*/  LOP3.LUT R9, R9, 0x7ffffffe, RZ, 0xc0, !PT ;  /* 0x7ffffffe09097812 */ /* 0x000fc400078ec0ff */
[----:B------:R-:W-:Y:S02]  /*5870*/  LOP3.LUT R10, R10, 0x7fffffff, RZ, 0xc0, !PT ;  /* 0x7fffffff0a0a7812 */ /* 0x000fe400078ec0ff */
[----:B------:R-:W-:Y:S02]  /*5880*/  IADD3 R3, PT, PT, R9, R8, R3 ;  /* 0x0000000809037210 */ /* 0x000fe40007ffe003 */
[----:B------:R-:W-:Y:S02]  /*5890*/  LOP3.LUT R5, R7, 0x7ffffffe, RZ, 0xc0, !PT ;  /* 0x7ffffffe07057812 */ /* 0x000fe400078ec0ff */
[----:B------:R-:W-:Y:S01]  /*58a0*/  IADD3 R10, PT, PT, R10, R11, R3 ;  /* 0x0000000b0a0a7210 */ /* 0x000fe20007ffe003 */
[----:B------:R-:W-:Y:S01]  /*58b0*/  IMAD.U32 R3, RZ, RZ, UR10 ;  /* 0x0000000aff037e24 */ /* 0x000fe2000f8e00ff */
[----:B------:R-:W-:-:S04]  /*58c0*/  LOP3.LUT R6, R6, 0x7ffffffe, RZ, 0xc0, !PT ;  /* 0x7ffffffe06067812 */ /* 0x000fc800078ec0ff */
[----:B------:R-:W-:-:S07]  /*58d0*/  IADD3 R5, PT, PT, R6, R5, R10 ;  /* 0x0000000506057210 */ /* 0x000fce0007ffe00a */
.L_x_121:
[----:B------:R-:W-:-:S13]  /*58e0*/  ISETP.EQ.AND P1, PT, R2, UR10, PT ;  /* 0x0000000a02007c0c */ /* 0x000fda000bf22270 */
[----:B------:R-:W-:Y:S05]  /*58f0*/  @!P0 BRA P1, `(.L_x_117) ;  /* 0x0000000000408947 */ /* 0x000fea0000800000 */
.L_x_118:
[C---:B------:R-:W-:Y:S02]  /*5900*/  VIADD R3, R2.reuse, 0x2 ;  /* 0x0000000202037836 */ /* 0x040fe40000000000 */
[----:B------:R-:W-:Y:S02]  /*5910*/  VIADD R7, R2, 0x4 ;  /* 0x0000000402077836 */ /* 0x000fe40000000000 */
[----:B------:R-:W-:-:S03]  /*5920*/  IMAD R6, R3, R2, R3 ;  /* 0x0000000203067224 */ /* 0x000fc600078e0203 */
[----:B------:R-:W-:Y:S02]  /*5930*/  ISETP.NE.AND P0, PT, R7, UR10, PT ;  /* 0x0000000a07007c0c */ /* 0x000fe4000bf05270 */
[----:B------:R-:W-:-:S05]  /*5940*/  SHF.R.U32.HI R6, RZ, 0x1, R6 ;  /* 0x00000001ff067819 */ /* 0x000fca0000011606 */
[----:B------:R-:W-:-:S05]  /*5950*/  IMAD.IADD R3, R3, 0x1, R6 ;  /* 0x0000000103037824 */ /* 0x000fca00078e0206 */
[----:B------:R-:W-:Y:S02]  /*5960*/  IADD3 R2, PT, PT, R2, 0x3, R3 ;  /* 0x0000000302027810 */ /* 0x000fe40007ffe003 */
[----:B------:R-:W-:-:S03]  /*5970*/  LOP3.LUT R3, R3, 0x7fffffff, RZ, 0xc0, !PT ;  /* 0x7fffffff03037812 */ /* 0x000fc600078ec0ff */
[----:B--2---:R-:W-:Y:S01]  /*5980*/  IMAD.IADD R8, R7, 0x1, R2 ;  /* 0x0000000107087824 */ /* 0x004fe200078e0202 */
[----:B------:R-:W-:Y:S02]  /*5990*/  IADD3 R3, PT, PT, R3, R6, R5 ;  /* 0x0000000603037210 */ /* 0x000fe40007ffe005 */
[----:B------:R-:W-:Y:S01]  /*59a0*/  LOP3.LUT R6, R2, 0x7ffffffe, RZ, 0xc0, !PT ;  /* 0x7ffffffe02067812 */ /* 0x000fe200078ec0ff */
[----:B------:R-:W-:Y:S01]  /*59b0*/  IMAD.MOV.U32 R2, RZ, RZ, R7 ;  /* 0x000000ffff027224 */ /* 0x000fe200078e0007 */
[----:B------:R-:W-:-:S04]  /*59c0*/  LOP3.LUT R8, R8, 0x7ffffffe, RZ, 0xc0, !PT ;  /* 0x7ffffffe08087812 */ /* 0x000fc800078ec0ff */
[----:B------:R-:W-:Y:S01]  /*59d0*/  IADD3 R5, PT, PT, R8, R6, R3 ;  /* 0x0000000608057210 */ /* 0x000fe20007ffe003 */
[----:B------:R-:W-:Y:S06]  /*59e0*/  @P0 BRA `(.L_x_118) ;  /* 0xfffffffc00c40947 */ /* 0x000fec000383ffff */
[----:B------:R-:W-:-:S07]  /*59f0*/  IMAD.U32 R3, RZ, RZ, UR10 ;  /* 0x0000000aff037e24 */ /* 0x000fce000f8e00ff */
.L_x_117:
[----:B------:R-:W0:Y:S02]  /*5a00*/  LDC R2, c[0x0][0x3a4] ;  /* 0x0000e900ff027b82 */ /* 0x000e240000000800 */
[----:B0-----:R-:W-:-:S05]  /*5a10*/  VIADD R2, R2, 0x1 ;  /* 0x0000000102027836 */ /* 0x001fca0000000000 */
[----:B------:R-:W-:-:S04]  /*5a20*/  LOP3.LUT R7, R2, 0x3, RZ, 0xc0, !PT ;  /* 0x0000000302077812 */ /* 0x000fc800078ec0ff */
[----:B------:R-:W-:-:S13]  /*5a30*/  ISETP.NE.AND P0, PT, R7, RZ, PT ;  /* 0x000000ff0700720c */ /* 0x000fda0003f05270 */
[----:B------:R-:W-:Y:S05]  /*5a40*/  @!P0 BRA `(.L_x_116) ;  /* 0x0000000000348947 */ /* 0x000fea0003800000 */
[----:B------:R-:W-:Y:S01]  /*5a50*/  ISETP.NE.AND P0, PT, R7, 0x1, PT ;  /* 0x000000010700780c */ /* 0x000fe20003f05270 */
[----:B------:R-:W-:-:S04]  /*5a60*/  VIADD R6, R3, 0x2 ;  /* 0x0000000203067836 */ /* 0x000fc80000000000 */
[----:B------:R-:W-:-:S05]  /*5a70*/  IMAD R2, R6, R3, R6 ;  /* 0x0000000306027224 */ /* 0x000fca00078e0206 */
[----:B------:R-:W-:-:S05]  /*5a80*/  SHF.R.U32.HI R2, RZ, 0x1, R2 ;  /* 0x00000001ff027819 */ /* 0x000fca0000011602 */
[----:B------:R-:W-:Y:S01]  /*5a90*/  IMAD.IADD R5, R5, 0x1, R2 ;  /* 0x0000000105057824 */ /* 0x000fe200078e0202 */
[----:B------:R-:W-:Y:S06]  /*5aa0*/  @!P0 BRA `(.L_x_116) ;  /* 0x00000000001c8947 */ /* 0x000fec0003800000 */
[----:B------:R-:W-:Y:S01]  /*5ab0*/  ISETP.NE.AND P0, PT, R7, 0x2, PT ;  /* 0x000000020700780c */ /* 0x000fe20003f05270 */
[----:B------:R-:W-:-:S05]  /*5ac0*/  IMAD.IADD R6, R6, 0x1, R2 ;  /* 0x0000000106067824 */ /* 0x000fca00078e0202 */
[----:B------:R-:W-:-:S04]  /*5ad0*/  LOP3.LUT R2, R6, 0x7fffffff, RZ, 0xc0, !PT ;  /* 0x7fffffff06027812 */ /* 0x000fc800078ec0ff */
[----:B------:R-:W-:-:S03]  /*5ae0*/  IADD3 R5, PT, PT, R5, R2, RZ ;  /* 0x0000000205057210 */ /* 0x000fc60007ffe0ff */
[----:B------:R-:W-:-:S04]  /*5af0*/  @P0 IADD3 R3, PT, PT, R3, 0x3, R6 ;  /* 0x0000000303030810 */ /* 0x000fc80007ffe006 */
[----:B------:R-:W-:-:S05]  /*5b00*/  @P0 LOP3.LUT R2, R3, 0x7fffffff, RZ, 0xc0, !PT ;  /* 0x7fffffff03020812 */ /* 0x000fca00078ec0ff */
[----:B------:R-:W-:-:S07]  /*5b10*/  @P0 IMAD.IADD R5, R5, 0x1, R2 ;  /* 0x0000000105050824 */ /* 0x000fce00078e0202 */
.L_x_116:
[----:B------:R-:W-:-:S13]  /*5b20*/  ISETP.GE.U32.AND P0, PT, R0, R5, PT ;  /* 0x000000050000720c */ /* 0x000fda0003f06070 */
[----:B------:R-:W-:Y:S05]  /*5b30*/  @!P0 BRA `(.L_x_122) ;  /* 0x0000001000308947 */ /* 0x000fea0003800000 */
[----:B------:R-:W0:Y:S01]  /*5b40*/  S2R R2, SR_TID.Y ;  /* 0x0000000000027919 */ /* 0x000e220000002200 */
[----:B------:R-:W5:Y:S01]  /*5b50*/  LDCU UR21, c[0x0][0x3e0] ;  /* 0x00007c00ff1577ac */ /* 0x000f620008000800 */
[----:B--2---:R-:W2:Y:S01]  /*5b60*/  LDC R8, c[0x0][0x3a4] ;  /* 0x0000e900ff087b82 */ /* 0x004ea20000000800 */
[C---:B------:R-:W-:Y:S01]  /*5b70*/  IMAD.IADD R7, R0.reuse, 0x1, -R5 ;  /* 0x0000000100077824 */ /* 0x040fe200078e0a05 */
[----:B------:R-:W3:Y:S01]  /*5b80*/  LDCU UR8, c[0x0][0x3a4] ;  /* 0x00007480ff0877ac */ /* 0x000ee20008000800 */
[----:B------:R-:W-:-:S03]  /*5b90*/  VIADD R3, R0, -UR4 ;  /* 0x8000000400037c36 */ /* 0x000fc60008000000 */
[----:B------:R-:W-:Y:S01]  /*5ba0*/  ISETP.GE.U32.AND P0, PT, R7, 0x3, PT ;  /* 0x000000030700780c */ /* 0x000fe20003f06070 */
[----:B------:R-:W-:Y:S02]  /*5bb0*/  IMAD.IADD R6, R15, 0x1, R4 ;  /* 0x000000010f067824 */ /* 0x000fe400078e0204 */
[----:B-1----:R-:W-:Y:S02]  /*5bc0*/  IMAD.MOV.U32 R13, RZ, RZ, RZ ;  /* 0x000000ffff0d7224 */ /* 0x002fe400078e00ff */
[----:B------:R-:W-:Y:S02]  /*5bd0*/  IMAD.MOV.U32 R9, RZ, RZ, RZ ;  /* 0x000000ffff097224 */ /* 0x000fe400078e00ff */
[----:B---3--:R-:W-:Y:S02]  /*5be0*/  IMAD.U32 R11, RZ, RZ, UR8 ;  /* 0x00000008ff0b7e24 */ /* 0x008fe4000f8e00ff */
[----:B0-----:R-:W-:Y:S02]  /*5bf0*/  IMAD R3, R3, R2, RZ ;  /* 0x0000000203037224 */ /* 0x001fe400078e02ff */
[----:B------:R-:W-:-:S02]  /*5c00*/  VIADD R2, R0, 0x1 ;  /* 0x0000000100027836 */ /* 0x000fc40000000000 */
[----:B-----5:R-:W-:Y:S02]  /*5c10*/  IMAD R6, R6, UR21, R3 ;  /* 0x0000001506067c24 */ /* 0x020fe4000f8e0203 */
[----:B------:R-:W-:-:S05]  /*5c20*/  IMAD.IADD R7, R2, 0x1, -R5 ;  /* 0x0000000102077824 */ /* 0x000fca00078e0a05 */
[----:B------:R-:W-:Y:S01]  /*5c30*/  LOP3.LUT R14, R7, 0x3, RZ, 0xc0, !PT ;  /* 0x00000003070e7812 */ /* 0x000fe200078ec0ff */
[----:B------:R-:W-:Y:S06]  /*5c40*/  @!P0 BRA `(.L_x_123) ;  /* 0x00000008004c8947 */ /* 0x000fec0003800000 */
[----:B------:R-:W0:Y:S01]  /*5c50*/  LDC.64 R2, c[0x0][0x3c8] ;  /* 0x0000f200ff027b82 */ /* 0x000e220000000a00 */
[----:B--2---:R-:W-:Y:S01]  /*5c60*/  IMAD.MOV.U32 R11, RZ, RZ, R8 ;  /* 0x000000ffff0b7224 */ /* 0x004fe200078e0008 */
[----:B----4-:R-:W-:Y:S01]  /*5c70*/  LOP3.LUT R22, R7, 0xfffffffc, RZ, 0xc0, !PT ;  /* 0xfffffffc07167812 */ /* 0x010fe200078ec0ff */
[----:B------:R-:W-:Y:S01]  /*5c80*/  IMAD.MOV.U32 R13, RZ, RZ, RZ ;  /* 0x000000ffff0d7224 */ /* 0x000fe200078e00ff */
[----:B------:R-:W-:-:S06]  /*5c90*/  UMOV UR8, URZ ;  /* 0x000000ff00087c82 */ /* 0x000fcc0008000000 */
.L_x_126:
[----:B------:R-:W-:Y:S02]  /*5ca0*/  IMAD R10, R11, 0x3, RZ ;  /* 0x000000030b0a7824 */ /* 0x000fe400078e02ff */
[----:B------:R-:W-:-:S03]  /*5cb0*/  IMAD R12, R9, 0x3, RZ ;  /* 0x00000003090c7824 */ /* 0x000fc600078e02ff */
[----:B------:R-:W-:Y:S02]  /*5cc0*/  IADD3 R17, P0, PT, R10, UR16, RZ ;  /* 0x000000100a117c10 */ /* 0x000fe4000ff1e0ff */
[----:B------:R-:W-:Y:S02]  /*5cd0*/  IADD3 R19, P1, PT, R12, UR18, RZ ;  /* 0x000000120c137c10 */ /* 0x000fe4000ff3e0ff */
[----:B------:R-:W-:Y:S02]  /*5ce0*/  LEA.HI.X.SX32 R10, R10, UR17, 0x1, P0 ;  /* 0x000000110a0a7c11 */ /* 0x000fe400080f0eff */
[CC--:B------:R-:W-:Y:S02]  /*5cf0*/  LEA R20, P0, R17.reuse, R32.reuse, 0x3 ;  /* 0x0000002011147211 */ /* 0x0c0fe400078018ff */
[----:B------:R-:W-:Y:S02]  /*5d00*/  LEA.HI.X.SX32 R12, R12, UR19, 0x1, P1 ;  /* 0x000000130c0c7c11 */ /* 0x000fe400088f0eff */
[----:B------:R-:W-:Y:S01]  /*5d10*/  LEA.HI.X R21, R17, R33, R10, 0x3, P0 ;  /* 0x0000002111157211 */ /* 0x000fe200000f1c0a */
[----:B------:R-:W-:Y:S01]  /*5d20*/  IMAD R10, R13, 0x3, RZ ;  /* 0x000000030d0a7824 */ /* 0x000fe200078e02ff */
[----:B------:R-:W-:-:S04]  /*5d30*/  LEA R18, P0, R19, R32, 0x3 ;  /* 0x0000002013127211 */ /* 0x000fc800078018ff */
[----:B------:R-:W2:Y:S01]  /*5d40*/  LDG.E.64 R20, desc[UR14][R20.64] ;  /* 0x0000000e14147981 */ /* 0x000ea2000c1e1b00 */
[C---:B------:R-:W-:Y:S02]  /*5d50*/  IADD3 R17, P1, PT, R10.reuse, UR12, RZ ;  /* 0x0000000c0a117c10 */ /* 0x040fe4000ff3e0ff */
[-C--:B------:R-:W-:Y:S02]  /*5d60*/  LEA.HI.X R19, R19, R33.reuse, R12, 0x3, P0 ;  /* 0x0000002113137211 */ /* 0x080fe400000f1c0c */
[----:B------:R-:W-:Y:S02]  /*5d70*/  LEA.HI.X.SX32 R10, R10, UR20, 0x1, P1 ;  /* 0x000000140a0a7c11 */ /* 0x000fe400088f0eff */
[C---:B------:R-:W-:Y:S02]  /*5d80*/  LEA R16, P0, R17.reuse, R32, 0x3 ;  /* 0x0000002011107211 */ /* 0x040fe400078018ff */
[----:B------:R-:W3:Y:S02]  /*5d90*/  LDG.E.64 R18, desc[UR14][R18.64+0x8] ;  /* 0x0000080e12127981 */ /* 0x000ee4000c1e1b00 */
[----:B------:R-:W-:-:S06]  /*5da0*/  LEA.HI.X R17, R17, R33, R10, 0x3, P0 ;  /* 0x0000002111117211 */ /* 0x000fcc00000f1c0a */
[----:B------:R-:W4:Y:S01]  /*5db0*/  LDG.E.64 R16, desc[UR14][R16.64+0x10] ;  /* 0x0000100e10107981 */ /* 0x000f22000c1e1b00 */
[C---:B------:R-:W-:Y:S01]  /*5dc0*/  ISETP.NE.AND P0, PT, R13.reuse, R8, PT ;  /* 0x000000080d00720c */ /* 0x040fe20003f05270 */
[----:B------:R-:W-:-:S03]  /*5dd0*/  VIADD R10, R13, 0x1 ;  /* 0x000000010d0a7836 */ /* 0x000fc60000000000 */
[----:B------:R-:W-:-:S09]  /*5de0*/  ISETP.NE.AND P1, PT, R9, RZ, P0 ;  /* 0x000000ff0900720c */ /* 0x000fd20000725270 */
[C---:B------:R-:W-:Y:S02]  /*5df0*/  @P0 VIADD R12, R11.reuse, 0xffffffff ;  /* 0xffffffff0b0c0836 */ /* 0x040fe40000000000 */
[--C-:B------:R-:W-:Y:S02]  /*5e00*/  @!P0 IMAD.MOV.U32 R13, RZ, RZ, R10.reuse ;  /* 0x000000ffff0d8224 */ /* 0x100fe400078e000a */
[----:B------:R-:W-:Y:S01]  /*5e10*/  @P1 IADD3 R12, PT, PT, R11, RZ, RZ ;  /* 0x000000ff0b0c1210 */ /* 0x000fe20007ffe0ff */
[----:B------:R-:W-:Y:S01]  /*5e20*/  @!P0 IMAD.MOV.U32 R8, RZ, RZ, R10 ;  /* 0x000000ffff088224 */ /* 0x000fe200078e000a */
[----:B------:R-:W-:Y:S01]  /*5e30*/  @P0 ISETP.NE.AND P1, PT, R9, RZ, PT ;  /* 0x000000ff0900020c */ /* 0x000fe20003f25270 */
[----:B------:R-:W-:Y:S02]  /*5e40*/  @!P0 IMAD.MOV.U32 R9, RZ, RZ, RZ ;  /* 0x000000ffff098224 */ /* 0x000fe400078e00ff */
[----:B------:R-:W-:Y:S01]  /*5e50*/  @P0 IMAD.MOV.U32 R13, RZ, RZ, R12 ;  /* 0x000000ffff0d0224 */ /* 0x000fe200078e000c */
[----:B------:R-:W-:Y:S01]  /*5e60*/  @P0 SEL R9, R10, RZ, P1 ;  /* 0x000000ff0a090207 */ /* 0x000fe20000800000 */
[----:B------:R-:W-:-:S02]  /*5e70*/  IMAD.IADD R11, R6, 0x1, R5 ;  /* 0x00000001060b7824 */ /* 0x000fc400078e0205 */
[----:B------:R-:W-:Y:S01]  /*5e80*/  IMAD R12, R13, 0x3, RZ ;  /* 0x000000030d0c7824 */ /* 0x000fe200078e02ff */
[----:B------:R-:W-:Y:S01]  /*5e90*/  IADD3 R28, PT, PT, R8, -R13, -R9 ;  /* 0x8000000d081c7210 */ /* 0x000fe20007ffe809 */
[----:B0-----:R-:W-:Y:S01]  /*5ea0*/  IMAD.WIDE R10, R11, 0x8, R2 ;  /* 0x000000080b0a7825 */ /* 0x001fe200078e0202 */
[----:B--2---:R-:W-:-:S08]  /*5eb0*/  DMUL R20, R26, R20 ;  /* 0x000000141a147228 */ /* 0x004fd00000000000 */
[----:B---3--:R-:W-:Y:S01]  /*5ec0*/  DMUL R18, R20, R18 ;  /* 0x0000001214127228 */ /* 0x008fe20000000000 */
[----:B------:R-:W-:-:S04]  /*5ed0*/  IADD3 R21, P0, PT, R12, UR16, RZ ;  /* 0x000000100c157c10 */ /* 0x000fc8000ff1e0ff */
[----:B------:R-:W-:-:S03]  /*5ee0*/  LEA.HI.X.SX32 R12, R12, UR17, 0x1, P0 ;  /* 0x000000110c0c7c11 */ /* 0x000fc600080f0eff */
[----:B----4-:R-:W-:Y:S01]  /*5ef0*/  DMUL R18, R18, R16 ;  /* 0x0000001012127228 */ /* 0x010fe20000000000 */
[----:B------:R-:W-:Y:S01]  /*5f00*/  LEA R20, P0, R21, R32, 0x3 ;  /* 0x0000002015147211 */ /* 0x000fe200078018ff */
[----:B------:R-:W-:-:S03]  /*5f10*/  IMAD R16, R28, 0x3, RZ ;  /* 0x000000031c107824 */ /* 0x000fc600078e02ff */
[----:B------:R-:W-:Y:S01]  /*5f20*/  LEA.HI.X R21, R21, R33, R12, 0x3, P0 ;  /* 0x0000002115157211 */ /* 0x000fe200000f1c0c */
[----:B------:R-:W-:Y:S01]  /*5f30*/  IMAD R12, R9, 0x3, RZ ;  /* 0x00000003090c7824 */ /* 0x000fe200078e02ff */
[C---:B------:R-:W-:Y:S01]  /*5f40*/  IADD3 R17, P1, PT, R16.reuse, UR18, RZ ;  /* 0x0000001210117c10 */ /* 0x040fe2000ff3e0ff */
[----:B------:R0:W-:Y:S03]  /*5f50*/  STG.E.64 desc[UR14][R10.64], R18 ;  /* 0x000000120a007986 */ /* 0x0001e6000c101b0e */
[----:B------:R-:W-:Y:S01]  /*5f60*/  LEA.HI.X.SX32 R24, R16, UR19, 0x1, P1 ;  /* 0x0000001310187c11 */ /* 0x000fe200088f0eff */
[----:B------:R-:W2:Y:S01]  /*5f70*/  LDG.E.64 R20, desc[UR14][R20.64] ;  /* 0x0000000e14147981 */ /* 0x000ea2000c1e1b00 */
[----:B------:R-:W-:-:S04]  /*5f80*/  LEA R16, P0, R17, R32, 0x3 ;  /* 0x0000002011107211 */ /* 0x000fc800078018ff */
[----:B------:R-:W-:Y:S02]  /*5f90*/  LEA.HI.X R17, R17, R33, R24, 0x3, P0 ;  /* 0x0000002111117211 */ /* 0x000fe400000f1c18 */
[----:B------:R-:W-:-:S04]  /*5fa0*/  IADD3 R23, P1, PT, R12, UR12, RZ ;  /* 0x0000000c0c177c10 */ /* 0x000fc8000ff3e0ff */
[----:B------:R-:W3:Y:S01]  /*5fb0*/  LDG.E.64 R16, desc[UR14][R16.64+0x8] ;  /* 0x0000080e10107981 */ /* 0x000ee2000c1e1b00 */
[----:B------:R-:W-:Y:S02]  /*5fc0*/  LEA.HI.X.SX32 R12, R12, UR20, 0x1, P1 ;  /* 0x000000140c0c7c11 */ /* 0x000fe400088f0eff */
[----:B------:R-:W-:-:S04]  /*5fd0*/  LEA R24, P0, R23, R32, 0x3 ;  /* 0x0000002017187211 */ /* 0x000fc800078018ff */
[----:B------:R-:W-:-:S05]  /*5fe0*/  LEA.HI.X R25, R23, R33, R12, 0x3, P0 ;  /* 0x0000002117197211 */ /* 0x000fca00000f1c0c */
[----:B0-----:R-:W4:Y:S01]  /*5ff0*/  LDG.E.64 R18, desc[UR14][R24.64+0x10] ;  /* 0x0000100e18127981 */ /* 0x001f22000c1e1b00 */
[----:B------:R-:W-:-:S04]  /*6000*/  ISETP.NE.AND P0, PT, R9, R8, PT ;  /* 0x000000080900720c */ /* 0x000fc80003f05270 */
[----:B------:R-:W-:-:S09]  /*6010*/  ISETP.NE.AND P1, PT, R28, RZ, P0 ;  /* 0x000000ff1c00720c */ /* 0x000fd20000725270 */
[----:B------:R-:W-:-:S04]  /*6020*/  @P0 VIADD R12, R13, 0xffffffff ;  /* 0xffffffff0d0c0836 */ /* 0x000fc80000000000 */
[----:B------:R-:W-:Y:S02]  /*6030*/  @P1 IMAD.MOV R12, RZ, RZ, R13 ;  /* 0x000000ffff0c1224 */ /* 0x000fe400078e020d */
[----:B------:R-:W-:Y:S02]  /*6040*/  @P0 VIADD R23, R9, 0x1 ;  /* 0x0000000109170836 */ /* 0x000fe40000000000 */
[----:B------:R-:W-:Y:S01]  /*6050*/  @P0 IMAD.MOV.U32 R9, RZ, RZ, R12 ;  /* 0x000000ffff090224 */ /* 0x000fe200078e000c */
[----:B------:R-:W-:Y:S01]  /*6060*/  @P0 ISETP.NE.AND P1, PT, R28, RZ, PT ;  /* 0x000000ff1c00020c */ /* 0x000fe20003f25270 */
[----:B------:R-:W-:-:S04]  /*6070*/  @!P0 VIADD R9, R8, 0x1 ;  /* 0x0000000108098836 */ /* 0x000fc80000000000 */
[----:B------:R-:W-:Y:S01]  /*6080*/  @!P0 IMAD.MOV.U32 R8, RZ, RZ, R9 ;  /* 0x000000ffff088224 */ /* 0x000fe200078e0009 */
[----:B--2---:R-:W-:Y:S01]  /*6090*/  DMUL R12, R26, R20 ;  /* 0x000000141a0c7228 */ /* 0x004fe20000000000 */
[----:B------:R-:W-:Y:S01]  /*60a0*/  @P0 SEL R21, R23, RZ, P1 ;  /* 0x000000ff17150207 */ /* 0x000fe20000800000 */
[----:B------:R-:W-:-:S06]  /*60b0*/  @!P0 IMAD.MOV.U32 R21, RZ, RZ, RZ ;  /* 0x000000ffff158224 */ /* 0x000fcc00078e00ff */
[----:B---3--:R-:W-:Y:S01]  /*60c0*/  DMUL R12, R12, R16 ;  /* 0x000000100c0c7228 */ /* 0x008fe20000000000 */
[----:B------:R-:W-:Y:S01]  /*60d0*/  IMAD R16, R9, 0x3, RZ ;  /* 0x0000000309107824 */ /* 0x000fe200078e02ff */
[----:B------:R-:W-:-:S04]  /*60e0*/  IADD3 R28, PT, PT, R8, -R9, -R21 ;  /* 0x80000009081c7210 */ /* 0x000fc80007ffe815 */
[----:B------:R-:W-:Y:S01]  /*60f0*/  IADD3 R23, P0, PT, R16, UR16, RZ ;  /* 0x0000001010177c10 */ /* 0x000fe2000ff1e0ff */
[----:B------:R-:W-:-:S03]  /*6100*/  IMAD R17, R28, 0x3, RZ ;  /* 0x000000031c117824 */ /* 0x000fc600078e02ff */
[----:B------:R-:W-:Y:S01]  /*6110*/  LEA.HI.X.SX32 R16, R16, UR17, 0x1, P0 ;  /* 0x0000001110107c11 */ /* 0x000fe200080f0eff */
[----:B----4-:R-:W-:Y:S01]  /*6120*/  DMUL R18, R12, R18 ;  /* 0x000000120c127228 */ /* 0x010fe20000000000 */
[-C--:B------:R-:W-:Y:S02]  /*6130*/  LEA R12, P0, R23, R32.reuse, 0x3 ;  /* 0x00000020170c7211 */ /* 0x080fe400078018ff */
[----:B------:R-:W-:Y:S02]  /*6140*/  IADD3 R25, P1, PT, R17, UR18, RZ ;  /* 0x0000001211197c10 */ /* 0x000fe4000ff3e0ff */
[----:B------:R-:W-:Y:S01]  /*6150*/  LEA.HI.X R13, R23, R33, R16, 0x3, P0 ;  /* 0x00000021170d7211 */ /* 0x000fe200000f1c10 */
[----:B------:R-:W-:Y:S01]  /*6160*/  IMAD R20, R21, 0x3, RZ ;  /* 0x0000000315147824 */ /* 0x000fe200078e02ff */
[----:B------:R-:W-:Y:S01]  /*6170*/  LEA.HI.X.SX32 R17, R17, UR19, 0x1, P1 ;  /* 0x0000001311117c11 */ /* 0x000fe200088f0eff */
[----:B------:R0:W-:Y:S01]  /*6180*/  STG.E.64 desc[UR14][R10.64+0x8], R18 ;  /* 0x000008120a007986 */ /* 0x0001e2000c101b0e */
[----:B------:R-:W-:-:S03]  /*6190*/  LEA R16, P0, R25, R32, 0x3 ;  /* 0x0000002019107211 */ /* 0x000fc600078018ff */
[----:B------:R-:W2:Y:S01]  /*61a0*/  LDG.E.64 R12, desc[UR14][R12.64] ;  /* 0x0000000e0c0c7981 */ /* 0x000ea2000c1e1b00 */
[----:B------:R-:W-:Y:S02]  /*61b0*/  LEA.HI.X R17, R25, R33, R17, 0x3, P0 ;  /* 0x0000002119117211 */ /* 0x000fe400000f1c11 */
[----:B------:R-:W-:-:S04]  /*61c0*/  IADD3 R23, P1, PT, R20, UR12, RZ ;  /* 0x0000000c14177c10 */ /* 0x000fc8000ff3e0ff */
[----:B------:R-:W-:Y:S01]  /*61d0*/  LEA.HI.X.SX32 R20, R20, UR20, 0x1, P1 ;  /* 0x0000001414147c11 */ /* 0x000fe200088f0eff */
[----:B------:R-:W3:Y:S01]  /*61e0*/  LDG.E.64 R16, desc[UR14][R16.64+0x8] ;  /* 0x0000080e10107981 */ /* 0x000ee2000c1e1b00 */
[----:B------:R-:W-:-:S04]  /*61f0*/  LEA R24, P0, R23, R32, 0x3 ;  /* 0x0000002017187211 */ /* 0x000fc800078018ff */
[----:B------:R-:W-:-:S05]  /*6200*/  LEA.HI.X R25, R23, R33, R20, 0x3, P0 ;  /* 0x0000002117197211 */ /* 0x000fca00000f1c14 */
[----:B0-----:R0:W4:Y:S01]  /*6210*/  LDG.E.64 R18, desc[UR14][R24.64+0x10] ;  /* 0x0000100e18127981 */ /* 0x001122000c1e1b00 */
[----:B------:R-:W-:-:S04]  /*6220*/  ISETP.NE.AND P0, PT, R21, R8, PT ;  /* 0x000000081500720c */ /* 0x000fc80003f05270 */
[----:B------:R-:W-:-:S09]  /*6230*/  ISETP.NE.AND P1, PT, R28, RZ, P0 ;  /* 0x000000ff1c00720c */ /* 0x000fd20000725270 */
[C---:B------:R-:W-:Y:S02]  /*6240*/  @P0 VIADD R20, R9.reuse, 0xffffffff ;  /* 0xffffffff09140836 */ /* 0x040fe40000000000 */
[----:B------:R-:W-:Y:S02]  /*6250*/  @!P0 VIADD R8, R8, 0x1 ;  /* 0x0000000108088836 */ /* 0x000fe40000000000 */
[----:B------:R-:W-:Y:S01]  /*6260*/  @P1 IADD3 R20, PT, PT, R9, RZ, RZ ;  /* 0x000000ff09141210 */ /* 0x000fe20007ffe0ff */
[----:B------:R-:W-:Y:S01]  /*6270*/  @P0 VIADD R23, R21, 0x1 ;  /* 0x0000000115170836 */ /* 0x000fe20000000000 */
[----:B------:R-:W-:-:S03]  /*6280*/  @P0 ISETP.NE.AND P1, PT, R28, RZ, PT ;  /* 0x000000ff1c00020c */ /* 0x000fc60003f25270 */
[----:B------:R-:W-:Y:S02]  /*6290*/  @P0 IMAD.MOV.U32 R9, RZ, RZ, R20 ;  /* 0x000000ffff090224 */ /* 0x000fe400078e0014 */
[----:B------:R-:W-:Y:S01]  /*62a0*/  @!P0 IMAD.MOV.U32 R9, RZ, RZ, R8 ;  /* 0x000000ffff098224 */ /* 0x000fe200078e0008 */
[----:B--2---:R-:W-:Y:S01]  /*62b0*/  DMUL R20, R26, R12 ;  /* 0x0000000c1a147228 */ /* 0x004fe20000000000 */
[----:B------:R-:W-:Y:S01]  /*62c0*/  @P0 SEL R13, R23, RZ, P1 ;  /* 0x000000ff170d0207 */ /* 0x000fe20000800000 */
[----:B------:R-:W-:Y:S02]  /*62d0*/  @!P0 IMAD.MOV.U32 R13, RZ, RZ, RZ ;  /* 0x000000ffff0d8224 */ /* 0x000fe400078e00ff */
[----:B------:R-:W-:-:S04]  /*62e0*/  IMAD R12, R9, 0x3, RZ ;  /* 0x00000003090c7824 */ /* 0x000fc800078e02ff */
[----:B---3--:R-:W-:Y:S01]  /*62f0*/  DMUL R20, R20, R16 ;  /* 0x0000001014147228 */ /* 0x008fe20000000000 */
[----:B------:R-:W-:Y:S02]  /*6300*/  IADD3 R23, PT, PT, R8, -R9, -R13 ;  /* 0x8000000908177210 */ /* 0x000fe40007ffe80d */
[----:B------:R-:W-:-:S03]  /*6310*/  IADD3 R17, P0, PT, R12, UR16, RZ ;  /* 0x000000100c117c10 */ /* 0x000fc6000ff1e0ff */
[----:B0-----:R-:W-:Y:S01]  /*6320*/  IMAD R24, R23, 0x3, RZ ;  /* 0x0000000317187824 */ /* 0x001fe200078e02ff */
[----:B------:R-:W-:Y:S02]  /*6330*/  LEA.HI.X.SX32 R12, R12, UR17, 0x1, P0 ;  /* 0x000000110c0c7c11 */ /* 0x000fe400080f0eff */
[CC--:B------:R-:W-:Y:S01]  /*6340*/  LEA R16, P0, R17.reuse, R32.reuse, 0x3 ;  /* 0x0000002011107211 */ /* 0x0c0fe200078018ff */
[----:B----4-:R-:W-:Y:S01]  /*6350*/  DMUL R20, R20, R18 ;  /* 0x0000001214147228 */ /* 0x010fe20000000000 */
[C---:B------:R-:W-:Y:S02]  /*6360*/  IADD3 R19, P1, PT, R24.reuse, UR18, RZ ;  /* 0x0000001218137c10 */ /* 0x040fe4000ff3e0ff */
[----:B------:R-:W-:Y:S01]  /*6370*/  LEA.HI.X R17, R17, R33, R12, 0x3, P0 ;  /* 0x0000002111117211 */ /* 0x000fe200000f1c0c */
[----:B------:R-:W-:Y:S01]  /*6380*/  IMAD R12, R13, 0x3, RZ ;  /* 0x000000030d0c7824 */ /* 0x000fe200078e02ff */
[----:B------:R-:W-:Y:S02]  /*6390*/  LEA.HI.X.SX32 R24, R24, UR19, 0x1, P1 ;  /* 0x0000001318187c11 */ /* 0x000fe400088f0eff */
[----:B------:R0:W-:Y:S01]  /*63a0*/  STG.E.64 desc[UR14][R10.64+0x10], R20 ;  /* 0x000010140a007986 */ /* 0x0001e2000c101b0e */
[----:B------:R-:W-:-:S03]  /*63b0*/  LEA R18, P0, R19, R32, 0x3 ;  /* 0x0000002013127211 */ /* 0x000fc600078018ff */
[----:B------:R-:W0:Y:S01]  /*63c0*/  LDG.E.64 R16, desc[UR14][R16.64] ;  /* 0x0000000e10107981 */ /* 0x000e22000c1e1b00 */
[C---:B------:R-:W-:Y:S02]  /*63d0*/  IADD3 R25, P1, PT, R12.reuse, UR12, RZ ;  /* 0x0000000c0c197c10 */ /* 0x040fe4000ff3e0ff */
[-C--:B------:R-:W-:Y:S02]  /*63e0*/  LEA.HI.X R19, R19, R33.reuse, R24, 0x3, P0 ;  /* 0x0000002113137211 */ /* 0x080fe400000f1c18 */
[----:B------:R-:W-:Y:S02]  /*63f0*/  LEA.HI.X.SX32 R12, R12, UR20, 0x1, P1 ;  /* 0x000000140c0c7c11 */ /* 0x000fe400088f0eff */
[C---:B------:R-:W-:Y:S02]  /*6400*/  LEA R24, P0, R25.reuse, R32, 0x3 ;  /* 0x0000002019187211 */ /* 0x040fe400078018ff */
[----:B------:R-:W2:Y:S02]  /*6410*/  LDG.E.64 R18, desc[UR14][R18.64+0x8] ;  /* 0x0000080e12127981 */ /* 0x000ea4000c1e1b00 */
[----:B------:R-:W-:-:S06]  /*6420*/  LEA.HI.X R25, R25, R33, R12, 0x3, P0 ;  /* 0x0000002119197211 */ /* 0x000fcc00000f1c0c */
[----:B------:R-:W3:Y:S01]  /*6430*/  LDG.E.64 R24, desc[UR14][R24.64+0x10] ;  /* 0x0000100e18187981 */ /* 0x000ee2000c1e1b00 */
[----:B------:R-:W-:Y:S01]  /*6440*/  ISETP.NE.AND P0, PT, R13, R8, PT ;  /* 0x000000080d00720c */ /* 0x000fe20003f05270 */
[----:B------:R-:W-:-:S06]  /*6450*/  UIADD3 UR8, UPT, UPT, UR8, 0x4, URZ ;  /* 0x0000000408087890 */ /* 0x000fcc000fffe0ff */
[----:B------:R-:W-:Y:S01]  /*6460*/  ISETP.NE.AND P1, PT, R22, UR8, PT ;  /* 0x0000000816007c0c */ /* 0x000fe2000bf25270 */
[----:B0-----:R-:W-:-:S08]  /*6470*/  DMUL R20, R26, R16 ;  /* 0x000000101a147228 */ /* 0x001fd00000000000 */
[----:B--2---:R-:W-:-:S08]  /*6480*/  DMUL R20, R20, R18 ;  /* 0x0000001214147228 */ /* 0x004fd00000000000 */
[----:B---3--:R-:W-:-:S07]  /*6490*/  DMUL R20, R20, R24 ;  /* 0x0000001814147228 */ /* 0x008fce0000000000 */
[----:B------:R0:W-:Y:S01]  /*64a0*/  STG.E.64 desc[UR14][R10.64+0x18], R20 ;  /* 0x000018140a007986 */ /* 0x0001e2000c101b0e */
[----:B------:R-:W-:Y:S05]  /*64b0*/  @!P0 BRA `(.L_x_124) ;  /* 0x0000000000188947 */ /* 0x000fea0003800000 */
[----:B------:R-:W-:Y:S01]  /*64c0*/  ISETP.NE.AND P0, PT, R23, RZ, PT ;  /* 0x000000ff1700720c */ /* 0x000fe20003f05270 */
[----:B------:R-:W-:Y:S02]  /*64d0*/  VIADD R13, R13, 0x1 ;  /* 0x000000010d0d7836 */ /* 0x000fe40000000000 */
[----:B0-----:R-:W-:-:S03]  /*64e0*/  VIADD R11, R9, 0xffffffff ;  /* 0xffffffff090b7836 */ /* 0x001fc60000000000 */
[----:B------:R-:W-:-:S07]  /*64f0*/  SEL R13, R13, RZ, P0 ;  /* 0x000000ff0d0d7207 */ /* 0x000fce0000000000 */
[----:B------:R-:W-:Y:S01]  /*6500*/  @P0 IMAD.MOV R11, RZ, RZ, R9 ;  /* 0x000000ffff0b0224 */ /* 0x000fe200078e0209 */
[----:B------:R-:W-:Y:S06]  /*6510*/  BRA `(.L_x_125) ;  /* 0x00000000000c7947 */ /* 0x000fec0003800000 */
.L_x_124:
[----:B------:R-:W-:Y:S02]  /*6520*/  VIADD R8, R8, 0x1 ;  /* 0x0000000108087836 */ /* 0x000fe40000000000 */
[----:B------:R-:W-:Y:S02]  /*6530*/  IMAD.MOV.U32 R13, RZ, RZ, RZ ;  /* 0x000000ffff0d7224 */ /* 0x000fe400078e00ff */
[----:B0-----:R-:W-:-:S07]  /*6540*/  IMAD.MOV.U32 R11, RZ, RZ, R8 ;  /* 0x000000ffff0b7224 */ /* 0x001fce00078e0008 */
.L_x_125:
[----:B------:R-:W-:Y:S01]  /*6550*/  VIADD R5, R5, 0x4 ;  /* 0x0000000405057836 */ /* 0x000fe20000000000 */
[----:B------:R-:W-:Y:S01]  /*6560*/  IADD3 R9, PT, PT, R8, -R11, -R13 ;  /* 0x8000000b08097210 */ /* 0x000fe20007ffe80d */
[----:B------:R-:W-:Y:S06]  /*6570*/  @P1 BRA `(.L_x_126) ;  /* 0xfffffff400c81947 */ /* 0x000fec000383ffff */
.L_x_123:
[----:B------:R-:W-:-:S13]  /*6580*/  ISETP.NE.AND P0, PT, R14, RZ, PT ;  /* 0x000000ff0e00720c */ /* 0x000fda0003f05270 */
[----:B------:R-:W-:Y:S05]  /*6590*/  @!P0 BRA `(.L_x_122) ;  /* 0x0000000400988947 */ /* 0x000fea0003800000 */
[----:B------:R-:W-:-:S13]  /*65a0*/  ISETP.NE.AND P0, PT, R14, 0x1, PT ;  /* 0x000000010e00780c */ /* 0x000fda0003f05270 */
[----:B------:R-:W-:Y:S05]  /*65b0*/  @!P0 BRA `(.L_x_127) ;  /* 0x0000000400208947 */ /* 0x000fea0003800000 */
        /* <DEDUP_REMOVED lines=10> */
[----:B------:R-:W3:Y:S01]  /*6660*/  LDG.E.64 R2, desc[UR14][R2.64] ;  /* 0x0000000e02027981 */ /* 0x000ee2000c1e1b00 */
[C---:B------:R-:W-:Y:S02]  /*6670*/  IADD3 R17, P1, PT, R12.reuse, UR12, RZ ;  /* 0x0000000c0c117c10 */ /* 0x040fe4000ff3e0ff */
[-C--:B------:R-:W-:Y:S02]  /*6680*/  LEA.HI.X R21, R19, R33.reuse, R10, 0x3, P0 ;  /* 0x0000002113157211 */ /* 0x080fe400000f1c0a */
[----:B------:R-:W-:Y:S02]  /*6690*/  LEA.HI.X.SX32 R12, R12, UR20, 0x1, P1 ;  /* 0x000000140c0c7c11 */ /* 0x000fe400088f0eff */
[C---:B------:R-:W-:Y:S02]  /*66a0*/  LEA R18, P0, R17.reuse, R32, 0x3 ;  /* 0x0000002011127211 */ /* 0x040fe400078018ff */
[----:B------:R-:W5:Y:S02]  /*66b0*/  LDG.E.64 R20, desc[UR14][R20.64+0x8] ;  /* 0x0000080e14147981 */ /* 0x000f64000c1e1b00 */
[----:B------:R-:W-:-:S02]  /*66c0*/  LEA.HI.X R19, R17, R33, R12, 0x3, P0 ;  /* 0x0000002111137211 */ /* 0x000fc400000f1c0c */
[----:B------:R-:W0:Y:S04]  /*66d0*/  LDC.64 R16, c[0x0][0x3c8] ;  /* 0x0000f200ff107b82 */ /* 0x000e280000000a00 */
[----:B------:R-:W4:Y:S01]  /*66e0*/  LDG.E.64 R18, desc[UR14][R18.64+0x10] ;  /* 0x0000100e12127981 */ /* 0x000f22000c1e1b00 */
[C---:B--2---:R-:W-:Y:S01]  /*66f0*/  ISETP.NE.AND P0, PT, R13.reuse, R8, PT ;  /* 0x000000080d00720c */ /* 0x044fe20003f05270 */
[----:B------:R-:W-:-:S03]  /*6700*/  VIADD R13, R13, 0x1 ;  /* 0x000000010d0d7836 */ /* 0x000fc60000000000 */
[----:B------:R-:W-:-:S09]  /*6710*/  ISETP.NE.AND P1, PT, R9, RZ, P0 ;  /* 0x000000ff0900720c */ /* 0x000fd20000725270 */
[C---:B------:R-:W-:Y:S02]  /*6720*/  @P0 VIADD R12, R11.reuse, 0xffffffff ;  /* 0xffffffff0b0c0836 */ /* 0x040fe40000000000 */
[----:B------:R-:W-:Y:S02]  /*6730*/  @!P0 IMAD.MOV.U32 R8, RZ, RZ, R13 ;  /* 0x000000ffff088224 */ /* 0x000fe400078e000d */
[----:B------:R-:W-:Y:S02]  /*6740*/  @P1 IADD3 R12, PT, PT, R11, RZ, RZ ;  /* 0x000000ff0b0c1210 */ /* 0x000fe40007ffe0ff */
[----:B------:R-:W-:-:S04]  /*6750*/  @P0 ISETP.NE.AND P1, PT, R9, RZ, PT ;  /* 0x000000ff0900020c */ /* 0x000fc80003f25270 */
[----:B------:R-:W-:Y:S01]  /*6760*/  @P0 SEL R9, R13, RZ, P1 ;  /* 0x000000ff0d090207 */ /* 0x000fe20000800000 */
[----:B------:R-:W-:Y:S01]  /*6770*/  @!P0 IMAD.MOV.U32 R9, RZ, RZ, RZ ;  /* 0x000000ffff098224 */ /* 0x000fe200078e00ff */
[----:B---3--:R-:W-:Y:S01]  /*6780*/  DMUL R10, R26, R2 ;  /* 0x000000021a0a7228 */ /* 0x008fe20000000000 */
[----:B------:R-:W-:Y:S02]  /*6790*/  @P0 IMAD.MOV.U32 R3, RZ, RZ, R12 ;  /* 0x000000ffff030224 */ /* 0x000fe400078e000c */
[----:B------:R-:W-:Y:S02]  /*67a0*/  @!P0 IMAD.MOV.U32 R3, RZ, RZ, R13 ;  /* 0x000000ffff038224 */ /* 0x000fe400078e000d */
[----:B------:R-:W-:Y:S02]  /*67b0*/  IMAD.IADD R13, R5, 0x1, R6 ;  /* 0x00000001050d7824 */ /* 0x000fe400078e0206 */
[----:B------:R-:W-:Y:S01]  /*67c0*/  IMAD R2, R3, 0x3, RZ ;  /* 0x0000000303027824 */ /* 0x000fe200078e02ff */
[----:B-----5:R-:W-:Y:S01]  /*67d0*/  DMUL R10, R10, R20 ;  /* 0x000000140a0a7228 */ /* 0x020fe20000000000 */
[----:B------:R-:W-:Y:S01]  /*67e0*/  IADD3 R14, PT, PT, R8, -R3, -R9 ;  /* 0x80000003080e7210 */ /* 0x000fe20007ffe809 */
[----:B0-----:R-:W-:-:S02]  /*67f0*/  IMAD.WIDE R16, R13, 0x8, R16 ;  /* 0x000000080d107825 */ /* 0x001fc400078e0210 */
[----:B------:R-:W-:-:S04]  /*6800*/  IADD3 R21, P0, PT, R2, UR16, RZ ;  /* 0x0000001002157c10 */ /* 0x000fc8000ff1e0ff */
[----:B----4-:R-:W-:Y:S01]  /*6810*/  DMUL R18, R10, R18 ;  /* 0x000000120a127228 */ /* 0x010fe20000000000 */
[----:B------:R-:W-:Y:S01]  /*6820*/  LEA.HI.X.SX32 R2, R2, UR17, 0x1, P0 ;  /* 0x0000001102027c11 */ /* 0x000fe200080f0eff */
[----:B------:R-:W-:Y:S01]  /*6830*/  IMAD R10, R14, 0x3, RZ ;  /* 0x000000030e0a7824 */ /* 0x000fe200078e02ff */
[----:B------:R-:W-:-:S04]  /*6840*/  LEA R20, P0, R21, R32, 0x3 ;  /* 0x0000002015147211 */ /* 0x000fc800078018ff */
[C---:B------:R-:W-:Y:S01]  /*6850*/  IADD3 R13, P1, PT, R10.reuse, UR18, RZ ;  /* 0x000000120a0d7c10 */ /* 0x040fe2000ff3e0ff */
[----:B------:R0:W-:Y:S01]  /*6860*/  STG.E.64 desc[UR14][R16.64], R18 ;  /* 0x0000001210007986 */ /* 0x0001e2000c101b0e */
[-C--:B------:R-:W-:Y:S01]  /*6870*/  LEA.HI.X R21, R21, R33.reuse, R2, 0x3, P0 ;  /* 0x0000002115157211 */ /* 0x080fe200000f1c02 */
[----:B------:R-:W-:Y:S01]  /*6880*/  IMAD R2, R9, 0x3, RZ ;  /* 0x0000000309027824 */ /* 0x000fe200078e02ff */
[----:B------:R-:W-:Y:S02]  /*6890*/  LEA.HI.X.SX32 R22, R10, UR19, 0x1, P1 ;  /* 0x000000130a167c11 */ /* 0x000fe400088f0eff */
[C---:B------:R-:W-:Y:S01]  /*68a0*/  LEA R12, P0, R13.reuse, R32, 0x3 ;  /* 0x000000200d0c7211 */ /* 0x040fe200078018ff */
[----:B------:R-:W2:Y:S01]  /*68b0*/  LDG.E.64 R10, desc[UR14][R20.64] ;  /* 0x0000000e140a7981 */ /* 0x000ea2000c1e1b00 */
[----:B------:R-:W-:Y:S02]  /*68c0*/  IADD3 R23, P1, PT, R2, UR12, RZ ;  /* 0x0000000c02177c10 */ /* 0x000fe4000ff3e0ff */
[----:B------:R-:W-:-:S02]  /*68d0*/  LEA.HI.X R13, R13, R33, R22, 0x3, P0 ;  /* 0x000000210d0d7211 */ /* 0x000fc400000f1c16 */
[----:B------:R-:W-:Y:S02]  /*68e0*/  LEA.HI.X.SX32 R2, R2, UR20, 0x1, P1 ;  /* 0x0000001402027c11 */ /* 0x000fe400088f0eff */
[C---:B------:R-:W-:Y:S02]  /*68f0*/  LEA R22, P0, R23.reuse, R32, 0x3 ;  /* 0x0000002017167211 */ /* 0x040fe400078018ff */
[----:B------:R-:W3:Y:S02]  /*6900*/  LDG.E.64 R12, desc[UR14][R12.64+0x8] ;  /* 0x0000080e0c0c7981 */ /* 0x000ee4000c1e1b00 */
[----:B------:R-:W-:-:S05]  /*6910*/  LEA.HI.X R23, R23, R33, R2, 0x3, P0 ;  /* 0x0000002117177211 */ /* 0x000fca00000f1c02 */
[----:B0-----:R-:W4:Y:S01]  /*6920*/  LDG.E.64 R18, desc[UR14][R22.64+0x10] ;  /* 0x0000100e16127981 */ /* 0x001f22000c1e1b00 */
[----:B------:R-:W-:Y:S01]  /*6930*/  ISETP.NE.AND P0, PT, R9, R8, PT ;  /* 0x000000080900720c */ /* 0x000fe20003f05270 */
[----:B--2---:R-:W-:-:S08]  /*6940*/  DMUL R10, R26, R10 ;  /* 0x0000000a1a0a7228 */ /* 0x004fd00000000000 */
[----:B---3--:R-:W-:-:S08]  /*6950*/  DMUL R10, R10, R12 ;  /* 0x0000000c0a0a7228 */ /* 0x008fd00000000000 */
[----:B----4-:R-:W-:-:S07]  /*6960*/  DMUL R10, R10, R18 ;  /* 0x000000120a0a7228 */ /* 0x010fce0000000000 */
        /* <DEDUP_REMOVED lines=8> */
.L_x_128:
[----:B------:R-:W-:Y:S02]  /*69f0*/  VIADD R8, R8, 0x1 ;  /* 0x0000000108087836 */ /* 0x000fe40000000000 */
[----:B------:R-:W-:Y:S02]  /*6a00*/  IMAD.MOV.U32 R13, RZ, RZ, RZ ;  /* 0x000000ffff0d7224 */ /* 0x000fe400078e00ff */
[----:B0-----:R-:W-:-:S07]  /*6a10*/  IMAD.MOV.U32 R11, RZ, RZ, R8 ;  /* 0x000000ffff0b7224 */ /* 0x001fce00078e0008 */
.L_x_129:
[----:B------:R-:W-:Y:S01]  /*6a20*/  IADD3 R9, PT, PT, R8, -R11, -R13 ;  /* 0x8000000b08097210 */ /* 0x000fe20007ffe80d */
[----:B------:R-:W-:-:S07]  /*6a30*/  VIADD R5, R5, 0x2 ;  /* 0x0000000205057836 */ /* 0x000fce0000000000 */
.L_x_127:
[----:B------:R-:W-:-:S04]  /*6a40*/  LOP3.LUT R7, R7, 0x1, RZ, 0xc0, !PT ;  /* 0x0000000107077812 */ /* 0x000fc800078ec0ff */
[----:B------:R-:W-:-:S13]  /*6a50*/  ISETP.NE.U32.AND P0, PT, R7, 0x1, PT ;  /* 0x000000010700780c */ /* 0x000fda0003f05070 */
[----:B------:R-:W-:Y:S05]  /*6a60*/  @P0 BRA `(.L_x_122) ;  /* 0x0000000000640947 */ /* 0x000fea0003800000 */
[----:B------:R-:W-:Y:S02]  /*6a70*/  IMAD R11, R11, 0x3, RZ ;  /* 0x000000030b0b7824 */ /* 0x000fe400078e02ff */
[----:B------:R-:W-:Y:S02]  /*6a80*/  IMAD R9, R9, 0x3, RZ ;  /* 0x0000000309097824 */ /* 0x000fe400078e02ff */
[----:B------:R-:W-:Y:S01]  /*6a90*/  IMAD R13, R13, 0x3, RZ ;  /* 0x000000030d0d7824 */ /* 0x000fe200078e02ff */
[----:B------:R-:W-:-:S04]  /*6aa0*/  IADD3 R3, P0, PT, R11, UR16, RZ ;  /* 0x000000100b037c10 */ /* 0x000fc8000ff1e0ff */
[----:B------:R-:W-:Y:S02]  /*6ab0*/  LEA.HI.X.SX32 R2, R11, UR17, 0x1, P0 ;  /* 0x000000110b027c11 */ /* 0x000fe400080f0eff */
[-C--:B------:R-:W-:Y:S02]  /*6ac0*/  LEA R16, P0, R3, R32.reuse, 0x3 ;  /* 0x0000002003107211 */ /* 0x080fe400078018ff */
[----:B------:R-:W-:Y:S02]  /*6ad0*/  IADD3 R11, P1, PT, R9, UR18, RZ ;  /* 0x00000012090b7c10 */ /* 0x000fe4000ff3e0ff */
[----:B------:R-:W-:Y:S02]  /*6ae0*/  LEA.HI.X R17, R3, R33, R2, 0x3, P0 ;  /* 0x0000002103117211 */ /* 0x000fe400000f1c02 */
[----:B------:R-:W-:Y:S02]  /*6af0*/  LEA.HI.X.SX32 R9, R9, UR19, 0x1, P1 ;  /* 0x0000001309097c11 */ /* 0x000fe400088f0eff */
[----:B--2---:R-:W-:Y:S01]  /*6b00*/  LEA R8, P0, R11, R32, 0x3 ;  /* 0x000000200b087211 */ /* 0x004fe200078018ff */
[----:B------:R-:W2:Y:S01]  /*6b10*/  LDG.E.64 R2, desc[UR14][R16.64] ;  /* 0x0000000e10027981 */ /* 0x000ea2000c1e1b00 */
[----:B------:R-:W-:-:S02]  /*6b20*/  IADD3 R7, P1, PT, R13, UR12, RZ ;  /* 0x0000000c0d077c10 */ /* 0x000fc4000ff3e0ff */
[-C--:B------:R-:W-:Y:S02]  /*6b30*/  LEA.HI.X R9, R11, R33.reuse, R9, 0x3, P0 ;  /* 0x000000210b097211 */ /* 0x080fe400000f1c09 */
[----:B------:R-:W-:Y:S02]  /*6b40*/  LEA.HI.X.SX32 R13, R13, UR20, 0x1, P1 ;  /* 0x000000140d0d7c11 */ /* 0x000fe400088f0eff */
[C---:B------:R-:W-:Y:S02]  /*6b50*/  LEA R10, P0, R7.reuse, R32, 0x3 ;  /* 0x00000020070a7211 */ /* 0x040fe400078018ff */
[----:B------:R-:W3:Y:S02]  /*6b60*/  LDG.E.64 R8, desc[UR14][R8.64+0x8] ;  /* 0x0000080e08087981 */ /* 0x000ee4000c1e1b00 */
[----:B------:R-:W-:Y:S02]  /*6b70*/  LEA.HI.X R11, R7, R33, R13, 0x3, P0 ;  /* 0x00000021070b7211 */ /* 0x000fe400000f1c0d */
[----:B------:R-:W0:Y:S04]  /*6b80*/  LDC.64 R12, c[0x0][0x3c8] ;  /* 0x0000f200ff0c7b82 */ /* 0x000e280000000a00 */
[----:B------:R-:W5:Y:S01]  /*6b90*/  LDG.E.64 R10, desc[UR14][R10.64+0x10] ;  /* 0x0000100e0a0a7981 */ /* 0x000f62000c1e1b00 */
[----:B------:R-:W-:-:S05]  /*6ba0*/  IADD3 R7, PT, PT, R6, R5, RZ ;  /* 0x0000000506077210 */ /* 0x000fca0007ffe0ff */
[----:B0-----:R-:W-:Y:S01]  /*6bb0*/  IMAD.WIDE R6, R7, 0x8, R12 ;  /* 0x0000000807067825 */ /* 0x001fe200078e020c */
[----:B--2---:R-:W-:-:S08]  /*6bc0*/  DMUL R2, R26, R2 ;  /* 0x000000021a027228 */ /* 0x004fd00000000000 */
[----:B---3--:R-:W-:-:S08]  /*6bd0*/  DMUL R2, R2, R8 ;  /* 0x0000000802027228 */ /* 0x008fd00000000000 */
[----:B-----5:R-:W-:-:S07]  /*6be0*/  DMUL R2, R2, R10 ;  /* 0x0000000a02027228 */ /* 0x020fce0000000000 */
[----:B------:R0:W-:Y:S04]  /*6bf0*/  STG.E.64 desc[UR14][R6.64], R2 ;  /* 0x0000000206007986 */ /* 0x0001e8000c101b0e */
.L_x_122:
[----:B------:R-:W-:Y:S01]  /*6c00*/  UISETP.NE.AND UP0, UPT, UR5, UR11, UPT ;  /* 0x0000000b0500728c */ /* 0x000fe2000bf05270 */
[C---:B------:R-:W-:Y:S01]  /*6c10*/  ISETP.NE.AND P0, PT, R4.reuse, UR6, PT ;  /* 0x0000000604007c0c */ /* 0x040fe2000bf05270 */
[----:B------:R-:W-:Y:S01]  /*6c20*/  UIADD3 UR12, UPT, UPT, UR5, 0x1, URZ ;  /* 0x00000001050c7890 */ /* 0x000fe2000fffe0ff */
[----:B------:R-:W-:Y:S01]  /*6c30*/  VIADD R4, R4, 0x1 ;  /* 0x0000000104047836 */ /* 0x000fe20000000000 */
[----:B------:R-:W-:-:S07]  /*6c40*/  UISETP.NE.AND UP1, UPT, UR7, URZ, UP0 ;  /* 0x000000ff0700728c */ /* 0x000fce0008725270 */
[----:B------:R-:W-:Y:S01]  /*6c50*/  @UP0 UIADD3 UR16, UPT, UPT, UR13, -0x1, URZ ;  /* 0xffffffff0d100890 */ /* 0x000fe2000fffe0ff */
[----:B------:R-:W-:Y:S01]  /*6c60*/  @!UP0 UMOV UR5, URZ ;  /* 0x000000ff00058c82 */ /* 0x000fe20008000000 */
[----:B------:R-:W-:Y:S02]  /*6c70*/  @!UP0 UMOV UR8, UR12 ;  /* 0x0000000c00088c82 */ /* 0x000fe40008000000 */
[----:B------:R-:W-:Y:S02]  /*6c80*/  @UP1 UIADD3 UR16, UPT, UPT, UR13, URZ, URZ ;  /* 0x000000ff0d101290 */ /* 0x000fe4000fffe0ff */
[----:B------:R-:W-:Y:S01]  /*6c90*/  @UP0 UISETP.NE.AND UP1, UPT, UR7, URZ, UPT ;  /* 0x000000ff0700028c */ /* 0x000fe2000bf25270 */
[----:B------:R-:W-:-:S03]  /*6ca0*/  @!UP0 UMOV UR11, UR12 ;  /* 0x0000000c000b8c82 */ /* 0x000fc60008000000 */
[----:B------:R-:W-:Y:S01]  /*6cb0*/  @UP0 USEL UR5, UR12, URZ, UP1 ;  /* 0x000000ff0c050287 */ /* 0x000fe20008800000 */
[----:B------:R-:W-:-:S03]  /*6cc0*/  @UP0 UMOV UR8, UR16 ;  /* 0x0000001000080c82 */ /* 0x000fc60008000000 */
[----:B------:R-:W-:Y:S01]  /*6cd0*/  UIADD3 UR7, UPT, UPT, UR11, -UR8, -UR5 ;  /* 0x800000080b077290 */ /* 0x000fe2000fffe805 */
[----:B------:R-:W-:Y:S11]  /*6ce0*/  @P0 BRA `(.L_x_130) ;  /* 0xffffffe400500947 */ /* 0x000ff6000383ffff */
[----:B------:R-:W-:Y:S05]  /*6cf0*/  EXIT ;  /* 0x000000000000794d */ /* 0x000fea0003800000 */
        .weak           $__internal_2_$__cuda_sm20_div_rn_f64_full
        .type           $__internal_2_$__cuda_sm20_div_rn_f64_full,@function
        .size           $__internal_2_$__cuda_sm20_div_rn_f64_full,($__internal_3_$__cuda_sm20_dsqrt_rn_f64_mediumpath_v1 - $__internal_2_$__cuda_sm20_div_rn_f64_full)
$__internal_2_$__cuda_sm20_div_rn_f64_full:
[C---:B------:R-:W-:Y:S01]  /*6d00*/  FSETP.GEU.AND P0, PT, |R21|.reuse, 1.469367938527859385e-39, PT ;  /* 0x001000001500780b */ /* 0x040fe20003f0e200 */
[----:B------:R-:W-:Y:S01]  /*6d10*/  IMAD.MOV.U32 R34, RZ, RZ, 0x1 ;  /* 0x00000001ff227424 */ /* 0x000fe200078e00ff */
[----:B------:R-:W-:Y:S01]  /*6d20*/  LOP3.LUT R22, R21, 0x800fffff, RZ, 0xc0, !PT ;  /* 0x800fffff15167812 */ /* 0x000fe200078ec0ff */
[----:B------:R-:W-:Y:S01]  /*6d30*/  BSSY.RECONVERGENT B1, `(.L_x_131) ;  /* 0x0000054000017945 */ /* 0x000fe20003800200 */
[C---:B------:R-:W-:Y:S02]  /*6d40*/  FSETP.GEU.AND P2, PT, |R19|.reuse, 1.469367938527859385e-39, PT ;  /* 0x001000001300780b */ /* 0x040fe40003f4e200 */
[----:B------:R-:W-:Y:S01]  /*6d50*/  LOP3.LUT R23, R22, 0x3ff00000, RZ, 0xfc, !PT ;  /* 0x3ff0000016177812 */ /* 0x000fe200078efcff */
[----:B------:R-:W-:Y:S01]  /*6d60*/  IMAD.MOV.U32 R22, RZ, RZ, R20 ;  /* 0x000000ffff167224 */ /* 0x000fe200078e0014 */
[----:B------:R-:W-:Y:S02]  /*6d70*/  LOP3.LUT R16, R19, 0x7ff00000, RZ, 0xc0, !PT ;  /* 0x7ff0000013107812 */ /* 0x000fe400078ec0ff */
[----:B------:R-:W-:-:S03]  /*6d80*/  LOP3.LUT R43, R21, 0x7ff00000, RZ, 0xc0, !PT ;  /* 0x7ff00000152b7812 */ /* 0x000fc600078ec0ff */
[----:B------:R-:W-:Y:S01]  /*6d90*/  @!P0 DMUL R22, R20, 8.98846567431157953865e+307 ;  /* 0x7fe0000014168828 */ /* 0x000fe20000000000 */
[C---:B------:R-:W-:Y:S01]  /*6da0*/  ISETP.GE.U32.AND P1, PT, R16.reuse, R43, PT ;  /* 0x0000002b1000720c */ /* 0x040fe20003f26070 */
[----:B------:R-:W-:Y:S02]  /*6db0*/  IMAD.MOV.U32 R42, RZ, RZ, R16 ;  /* 0x000000ffff2a7224 */ /* 0x000fe400078e0010 */
[----:B------:R-:W-:Y:S01]  /*6dc0*/  @!P2 LOP3.LUT R17, R21, 0x7ff00000, RZ, 0xc0, !PT ;  /* 0x7ff000001511a812 */ /* 0x000fe200078ec0ff */
[----:B------:R-:W-:Y:S01]  /*6dd0*/  @!P2 IMAD.MOV.U32 R40, RZ, RZ, RZ ;  /* 0x000000ffff28a224 */ /* 0x000fe200078e00ff */
[----:B------:R-:W0:Y:S02]  /*6de0*/  MUFU.RCP64H R35, R23 ;  /* 0x0000001700237308 */ /* 0x000e240000001800 */
[----:B------:R-:W-:Y:S01]  /*6df0*/  @!P2 ISETP.GE.U32.AND P3, PT, R16, R17, PT ;  /* 0x000000111000a20c */ /* 0x000fe20003f66070 */
[----:B------:R-:W-:Y:S01]  /*6e00*/  IMAD.MOV.U32 R17, RZ, RZ, 0x1ca00000 ;  /* 0x1ca00000ff117424 */ /* 0x000fe200078e00ff */
[----:B------:R-:W-:-:S04]  /*6e10*/  @!P0 LOP3.LUT R43, R23, 0x7ff00000, RZ, 0xc0, !PT ;  /* 0x7ff00000172b8812 */ /* 0x000fc800078ec0ff */
[----:B------:R-:W-:Y:S01]  /*6e20*/  @!P2 SEL R37, R17, 0x63400000, !P3 ;  /* 0x634000001125a807 */ /* 0x000fe20005800000 */
[----:B------:R-:W-:Y:S01]  /*6e30*/  VIADD R44, R43, 0xffffffff ;  /* 0xffffffff2b2c7836 */ /* 0x000fe20000000000 */
[----:B0-----:R-:W-:-:S08]  /*6e40*/  DFMA R38, R34, -R22, 1 ;  /* 0x3ff000002226742b */ /* 0x001fd00000000816 */
[----:B------:R-:W-:-:S08]  /*6e50*/  DFMA R38, R38, R38, R38 ;  /* 0x000000262626722b */ /* 0x000fd00000000026 */
[----:B------:R-:W-:Y:S01]  /*6e60*/  DFMA R38, R34, R38, R34 ;  /* 0x000000262226722b */ /* 0x000fe20000000022 */
[--C-:B------:R-:W-:Y:S02]  /*6e70*/  @!P2 LOP3.LUT R34, R37, 0x80000000, R19.reuse, 0xf8, !PT ;  /* 0x800000002522a812 */ /* 0x100fe400078ef813 */
[----:B------:R-:W-:Y:S02]  /*6e80*/  SEL R35, R17, 0x63400000, !P1 ;  /* 0x6340000011237807 */ /* 0x000fe40004800000 */
[----:B------:R-:W-:Y:S01]  /*6e90*/  @!P2 LOP3.LUT R41, R34, 0x100000, RZ, 0xfc, !PT ;  /* 0x001000002229a812 */ /* 0x000fe200078efcff */
[----:B------:R-:W-:Y:S01]  /*6ea0*/  IMAD.MOV.U32 R34, RZ, RZ, R18 ;  /* 0x000000ffff227224 */ /* 0x000fe200078e0012 */
[----:B------:R-:W-:Y:S01]  /*6eb0*/  LOP3.LUT R35, R35, 0x800fffff, R19, 0xf8, !PT ;  /* 0x800fffff23237812 */ /* 0x000fe200078ef813 */
[----:B------:R-:W-:-:S05]  /*6ec0*/  DFMA R36, R38, -R22, 1 ;  /* 0x3ff000002624742b */ /* 0x000fca0000000816 */
[----:B------:R-:W-:-:S03]  /*6ed0*/  @!P2 DFMA R34, R34, 2, -R40 ;  /* 0x400000002222a82b */ /* 0x000fc60000000828 */
[----:B------:R-:W-:-:S07]  /*6ee0*/  DFMA R36, R38, R36, R38 ;  /* 0x000000242624722b */ /* 0x000fce0000000026 */
[----:B------:R-:W-:Y:S01]  /*6ef0*/  @!P2 LOP3.LUT R42, R35, 0x7ff00000, RZ, 0xc0, !PT ;  /* 0x7ff00000232aa812 */ /* 0x000fe200078ec0ff */
[----:B------:R-:W-:-:S04]  /*6f00*/  DMUL R38, R36, R34 ;  /* 0x0000002224267228 */ /* 0x000fc80000000000 */
[----:B------:R-:W-:-:S05]  /*6f10*/  VIADD R40, R42, 0xffffffff ;  /* 0xffffffff2a287836 */ /* 0x000fca0000000000 */
[----:B------:R-:W-:Y:S01]  /*6f20*/  ISETP.GT.U32.AND P0, PT, R40, 0x7feffffe, PT ;  /* 0x7feffffe2800780c */ /* 0x000fe20003f04070 */
[----:B------:R-:W-:-:S03]  /*6f30*/  DFMA R40, R38, -R22, R34 ;  /* 0x800000162628722b */ /* 0x000fc60000000022 */
[----:B------:R-:W-:-:S05]  /*6f40*/  ISETP.GT.U32.OR P0, PT, R44, 0x7feffffe, P0 ;  /* 0x7feffffe2c00780c */ /* 0x000fca0000704470 */
[----:B------:R-:W-:-:S08]  /*6f50*/  DFMA R40, R36, R40, R38 ;  /* 0x000000282428722b */ /* 0x000fd00000000026 */
[----:B------:R-:W-:Y:S05]  /*6f60*/  @P0 BRA `(.L_x_132) ;  /* 0x00000000006c0947 */ /* 0x000fea0003800000 */
[----:B------:R-:W-:-:S04]  /*6f70*/  LOP3.LUT R19, R21, 0x7ff00000, RZ, 0xc0, !PT ;  /* 0x7ff0000015137812 */ /* 0x000fc800078ec0ff */
[CC--:B------:R-:W-:Y:S02]  /*6f80*/  VIADDMNMX R18, R16.reuse, -R19.reuse, 0xb9600000, !PT ;  /* 0xb960000010127446 */ /* 0x0c0fe40007800913 */
[----:B------:R-:W-:Y:S02]  /*6f90*/  ISETP.GE.U32.AND P0, PT, R16, R19, PT ;  /* 0x000000131000720c */ /* 0x000fe40003f06070 */
[----:B------:R-:W-:Y:S01]  /*6fa0*/  VIMNMX R16, PT, PT, R18, 0x46a00000, PT ;  /* 0x46a0000012107848 */ /* 0x000fe20003fe0100 */
[----:B------:R-:W-:Y:S01]  /*6fb0*/  IMAD.MOV.U32 R18, RZ, RZ, RZ ;  /* 0x000000ffff127224 */ /* 0x000fe200078e00ff */
[----:B------:R-:W-:-:S05]  /*6fc0*/  SEL R17, R17, 0x63400000, !P0 ;  /* 0x6340000011117807 */ /* 0x000fca0004000000 */
[----:B------:R-:W-:-:S04]  /*6fd0*/  IMAD.IADD R16, R16, 0x1, -R17 ;  /* 0x0000000110107824 */ /* 0x000fc800078e0a11 */
[----:B------:R-:W-:-:S06]  /*6fe0*/  VIADD R19, R16, 0x7fe00000 ;  /* 0x7fe0000010137836 */ /* 0x000fcc0000000000 */
[----:B------:R-:W-:-:S10]  /*6ff0*/  DMUL R36, R40, R18 ;  /* 0x0000001228247228 */ /* 0x000fd40000000000 */
[----:B------:R-:W-:-:S13]  /*7000*/  FSETP.GTU.AND P0, PT, |R37|, 1.469367938527859385e-39, PT ;  /* 0x001000002500780b */ /* 0x000fda0003f0c200 */
[----:B------:R-:W-:Y:S05]  /*7010*/  @P0 BRA `(.L_x_133) ;  /* 0x0000000000940947 */ /* 0x000fea0003800000 */
[----:B------:R-:W-:-:S06]  /*7020*/  DFMA R22, R40, -R22, R34 ;  /* 0x800000162816722b */ /* 0x000fcc0000000022 */
[----:B------:R-:W-:-:S04]  /*7030*/  MOV R22, RZ ;  /* 0x000000ff00167202 */ /* 0x000fc80000000f00 */
[C---:B------:R-:W-:Y:S02]  /*7040*/  FSETP.NEU.AND P0, PT, R23.reuse, RZ, PT ;  /* 0x000000ff1700720b */ /* 0x040fe40003f0d000 */
[----:B------:R-:W-:-:S04]  /*7050*/  LOP3.LUT R21, R23, 0x80000000, R21, 0x48, !PT ;  /* 0x8000000017157812 */ /* 0x000fc800078e4815 */
[----:B------:R-:W-:-:S07]  /*7060*/  LOP3.LUT R23, R21, R19, RZ, 0xfc, !PT ;  /* 0x0000001315177212 */ /* 0x000fce00078efcff */
[----:B------:R-:W-:Y:S05]  /*7070*/  @!P0 BRA `(.L_x_133) ;  /* 0x00000000007c8947 */ /* 0x000fea0003800000 */
[----:B------:R-:W-:Y:S01]  /*7080*/  IMAD.MOV R19, RZ, RZ, -R16 ;  /* 0x000000ffff137224 */ /* 0x000fe200078e0a10 */
[----:B------:R-:W-:Y:S01]  /*7090*/  DMUL.RP R22, R40, R22 ;  /* 0x0000001628167228 */ /* 0x000fe20000008000 */
[----:B------:R-:W-:Y:S01]  /*70a0*/  IMAD.MOV.U32 R18, RZ, RZ, RZ ;  /* 0x000000ffff127224 */ /* 0x000fe200078e00ff */
[----:B------:R-:W-:-:S05]  /*70b0*/  IADD3 R17, PT, PT, -R16, -0x43300000, RZ ;  /* 0xbcd0000010117810 */ /* 0x000fca0007ffe1ff */
[----:B------:R-:W-:-:S03]  /*70c0*/  DFMA R18, R36, -R18, R40 ;  /* 0x800000122412722b */ /* 0x000fc60000000028 */
[----:B------:R-:W-:-:S07]  /*70d0*/  LOP3.LUT R21, R23, R21, RZ, 0x3c, !PT ;  /* 0x0000001517157212 */ /* 0x000fce00078e3cff */
[----:B------:R-:W-:-:S04]  /*70e0*/  FSETP.NEU.AND P0, PT, |R19|, R17, PT ;  /* 0x000000111300720b */ /* 0x000fc80003f0d200 */
[----:B------:R-:W-:Y:S02]  /*70f0*/  FSEL R36, R22, R36, !P0 ;  /* 0x0000002416247208 */ /* 0x000fe40004000000 */
[----:B------:R-:W-:Y:S01]  /*7100*/  FSEL R37, R21, R37, !P0 ;  /* 0x0000002515257208 */ /* 0x000fe20004000000 */
[----:B------:R-:W-:Y:S06]  /*7110*/  BRA `(.L_x_133) ;  /* 0x0000000000547947 */ /* 0x000fec0003800000 */
.L_x_132:
[----:B------:R-:W-:-:S14]  /*7120*/  DSETP.NAN.AND P0, PT, R18, R18, PT ;  /* 0x000000121200722a */ /* 0x000fdc0003f08000 */
[----:B------:R-:W-:Y:S05]  /*7130*/  @P0 BRA `(.L_x_134) ;  /* 0x0000000000440947 */ /* 0x000fea0003800000 */
[----:B------:R-:W-:-:S14]  /*7140*/  DSETP.NAN.AND P0, PT, R20, R20, PT ;  /* 0x000000141400722a */ /* 0x000fdc0003f08000 */
[----:B------:R-:W-:Y:S05]  /*7150*/  @P0 BRA `(.L_x_135) ;  /* 0x0000000000300947 */ /* 0x000fea0003800000 */
[----:B------:R-:W-:Y:S01]  /*7160*/  ISETP.NE.AND P0, PT, R42, R43, PT ;  /* 0x0000002b2a00720c */ /* 0x000fe20003f05270 */
[----:B------:R-:W-:Y:S02]  /*7170*/  IMAD.MOV.U32 R36, RZ, RZ, 0x0 ;  /* 0x00000000ff247424 */ /* 0x000fe400078e00ff */
[----:B------:R-:W-:-:S10]  /*7180*/  IMAD.MOV.U32 R37, RZ, RZ, -0x80000 ;  /* 0xfff80000ff257424 */ /* 0x000fd400078e00ff */
[----:B------:R-:W-:Y:S05]  /*7190*/  @!P0 BRA `(.L_x_133) ;  /* 0x0000000000348947 */ /* 0x000fea0003800000 */
[----:B------:R-:W-:Y:S02]  /*71a0*/  ISETP.NE.AND P0, PT, R42, 0x7ff00000, PT ;  /* 0x7ff000002a00780c */ /* 0x000fe40003f05270 */
[----:B------:R-:W-:Y:S02]  /*71b0*/  LOP3.LUT R37, R19, 0x80000000, R21, 0x48, !PT ;  /* 0x8000000013257812 */ /* 0x000fe400078e4815 */
[----:B------:R-:W-:-:S13]  /*71c0*/  ISETP.EQ.OR P0, PT, R43, RZ, !P0 ;  /* 0x000000ff2b00720c */ /* 0x000fda0004702670 */
[----:B------:R-:W-:Y:S01]  /*71d0*/  @P0 LOP3.LUT R16, R37, 0x7ff00000, RZ, 0xfc, !PT ;  /* 0x7ff0000025100812 */ /* 0x000fe200078efcff */
[----:B------:R-:W-:Y:S02]  /*71e0*/  @!P0 IMAD.MOV.U32 R36, RZ, RZ, RZ ;  /* 0x000000ffff248224 */ /* 0x000fe400078e00ff */
[----:B------:R-:W-:Y:S02]  /*71f0*/  @P0 IMAD.MOV.U32 R36, RZ, RZ, RZ ;  /* 0x000000ffff240224 */ /* 0x000fe400078e00ff */
[----:B------:R-:W-:Y:S01]  /*7200*/  @P0 IMAD.MOV.U32 R37, RZ, RZ, R16 ;  /* 0x000000ffff250224 */ /* 0x000fe200078e0010 */
[----:B------:R-:W-:Y:S06]  /*7210*/  BRA `(.L_x_133) ;  /* 0x0000000000147947 */ /* 0x000fec0003800000 */
.L_x_135:
[----:B------:R-:W-:Y:S01]  /*7220*/  LOP3.LUT R37, R21, 0x80000, RZ, 0xfc, !PT ;  /* 0x0008000015257812 */ /* 0x000fe200078efcff */
[----:B------:R-:W-:Y:S01]  /*7230*/  IMAD.MOV.U32 R36, RZ, RZ, R20 ;  /* 0x000000ffff247224 */ /* 0x000fe200078e0014 */
[----:B------:R-:W-:Y:S06]  /*7240*/  BRA `(.L_x_133) ;  /* 0x0000000000087947 */ /* 0x000fec0003800000 */
.L_x_134:
[----:B------:R-:W-:Y:S01]  /*7250*/  LOP3.LUT R37, R19, 0x80000, RZ, 0xfc, !PT ;  /* 0x0008000013257812 */ /* 0x000fe200078efcff */
[----:B------:R-:W-:-:S07]  /*7260*/  IMAD.MOV.U32 R36, RZ, RZ, R18 ;  /* 0x000000ffff247224 */ /* 0x000fce00078e0012 */
.L_x_133:
[----:B------:R-:W-:Y:S05]  /*7270*/  BSYNC.RECONVERGENT B1 ;  /* 0x0000000000017941 */ /* 0x000fea0003800200 */
.L_x_131:
[----:B------:R-:W-:Y:S02]  /*7280*/  IMAD.MOV.U32 R16, RZ, RZ, R14 ;  /* 0x000000ffff107224 */ /* 0x000fe400078e000e */
[----:B------:R-:W-:-:S04]  /*7290*/  IMAD.MOV.U32 R17, RZ, RZ, 0x0 ;  /* 0x00000000ff117424 */ /* 0x000fc800078e00ff */
[----:B------:R-:W-:Y:S05]  /*72a0*/  RET.REL.NODEC R16 `(_Z21overlap_ab_gpu_kerneliiiPdS_iiiS_S_S_S_S_S_iS_i) ;  /* 0xffffff8c10547950 */ /* 0x000fea0003c3ffff */
        .weak           $__internal_3_$__cuda_sm20_dsqrt_rn_f64_mediumpath_v1
        .type           $__internal_3_$__cuda_sm20_dsqrt_rn_f64_mediumpath_v1,@function
        .size           $__internal_3_$__cuda_sm20_dsqrt_rn_f64_mediumpath_v1,(.L_x_191 - $__internal_3_$__cuda_sm20_dsqrt_rn_f64_mediumpath_v1)
$__internal_3_$__cuda_sm20_dsqrt_rn_f64_mediumpath_v1:
[----:B------:R-:W-:Y:S01]  /*72b0*/  ISETP.GE.U32.AND P0, PT, R22, -0x3400000, PT ;  /* 0xfcc000001600780c */ /* 0x000fe20003f06070 */
[----:B------:R-:W-:Y:S01]  /*72c0*/  BSSY.RECONVERGENT B1, `(.L_x_136) ;  /* 0x0000024000017945 */ /* 0x000fe20003800200 */
[----:B------:R-:W-:-:S11]  /*72d0*/  IMAD.MOV.U32 R22, RZ, RZ, R28 ;  /* 0x000000ffff167224 */ /* 0x000fd600078e001c */
        /* <DEDUP_REMOVED lines=9> */
.L_x_137:
        /* <DEDUP_REMOVED lines=9> */
[----:B------:R-:W-:Y:S02]  /*7400*/  IMAD.MOV.U32 R20, RZ, RZ, RZ ;  /* 0x000000ffff147224 */ /* 0x000fe400078e00ff */
[----:B------:R-:W-:Y:S02]  /*7410*/  IMAD.MOV.U32 R18, RZ, RZ, 0x0 ;  /* 0x00000000ff127424 */ /* 0x000fe400078e00ff */
[----:B------:R-:W-:Y:S01]  /*7420*/  IMAD.MOV.U32 R19, RZ, RZ, 0x3fd80000 ;  /* 0x3fd80000ff137424 */ /* 0x000fe200078e00ff */
        /* <DEDUP_REMOVED lines=12> */
.L_x_139:
[----:B------:R-:W-:-:S11]  /*74f0*/  DADD R16, R22, R22 ;  /* 0x0000000016107229 */ /* 0x000fd60000000016 */
.L_x_138:
[----:B------:R-:W-:Y:S05]  /*7500*/  BSYNC.RECONVERGENT B1 ;  /* 0x0000000000017941 */ /* 0x000fea0003800200 */
.L_x_136:
[----:B------:R-:W-:Y:S02]  /*7510*/  IMAD.MOV.U32 R20, RZ, RZ, R16 ;  /* 0x000000ffff147224 */ /* 0x000fe400078e0010 */
[----:B------:R-:W-:Y:S02]  /*7520*/  IMAD.MOV.U32 R21, RZ, RZ, R17 ;  /* 0x000000ffff157224 */ /* 0x000fe400078e0011 */
[----:B------:R-:W-:Y:S02]  /*7530*/  IMAD.MOV.U32 R16, RZ, RZ, R14 ;  /* 0x000000ffff107224 */ /* 0x000fe400078e000e */
[----:B------:R-:W-:-:S04]  /*7540*/  IMAD.MOV.U32 R17, RZ, RZ, 0x0 ;  /* 0x00000000ff117424 */ /* 0x000fc800078e00ff */
[----:B------:R-:W-:Y:S05]  /*7550*/  RET.REL.NODEC R16 `(_Z21overlap_ab_gpu_kerneliiiPdS_iiiS_S_S_S_S_S_iS_i) ;  /* 0xffffff8810a87950 */ /* 0x000fea0003c3ffff */
.L_x_140:
        /* <DEDUP_REMOVED lines=10> */
.L_x_191:


//--------------------- .text._Z21overlap_ab_cgf_kernelPdS_S_S_S_S_iijjddd --------------------------
	.section	.text._Z21overlap_ab_cgf_kernelPdS_S_S_S_S_iijjddd,"ax",@progbits
	.align	128
        .global         _Z21overlap_ab_cgf_kernelPdS_S_S_S_S_iijjddd
        .type           _Z21overlap_ab_cgf_kernelPdS_S_S_S_S_iijjddd,@function
        .size           _Z21overlap_ab_cgf_kernelPdS_S_S_S_S_iijjddd,(.L_x_193 - _Z21overlap_ab_cgf_kernelPdS_S_S_S_S_iijjddd)
        .other          _Z21overlap_ab_cgf_kernelPdS_S_S_S_S_iijjddd,@"STO_CUDA_ENTRY STV_DEFAULT"
_Z21overlap_ab_cgf_kernelPdS_S_S_S_S_iijjddd:
.text._Z21overlap_ab_cgf_kernelPdS_S_S_S_S_iijjddd:
[----:B------:R-:W-:Y:S01]  /*0000*/  LDC R1, c[0x0][0x37c] ;  /* 0x0000df00ff017b82 */ /* 0x000fe20000000800 */
[----:B------:R-:W0:Y:S01]  /*0010*/  LDCU.64 UR6, c[0x0][0x3b0] ;  /* 0x00007600ff0677ac */ /* 0x000e220008000a00 */
[----:B------:R-:W1:Y:S01]  /*0020*/  S2R R3, SR_TID.X ;  /* 0x0000000000037919 */ /* 0x000e620000002100 */
[----:B------:R-:W2:Y:S01]  /*0030*/  LDCU UR17, c[0x0][0x360] ;  /* 0x00006c00ff1177ac */ /* 0x000ea20008000800 */
[----:B------:R-:W3:Y:S01]  /*0040*/  S2R R0, SR_TID.Y ;  /* 0x0000000000007919 */ /* 0x000ee20000002200 */
[----:B------:R-:W4:Y:S01]  /*0050*/  LDCU.64 UR18, c[0x0][0x358] ;  /* 0x00006b00ff1277ac */ /* 0x000f220008000a00 */
[----:B------:R-:W1:Y:S01]  /*0060*/  LDCU UR5, c[0x0][0x364] ;  /* 0x00006c80ff0577ac */ /* 0x000e620008000800 */
[----:B0-----:R-:W-:-:S09]  /*0070*/  ULOP3.LUT UP0, URZ, UR7, UR6, URZ, 0xfc, !UPT ;  /* 0x0000000607ff7292 */ /* 0x001fd2000f80fcff */
[----:B--2-4-:R-:W-:Y:S05]  /*0080*/  BRA.U UP0, `(.L_x_141) ;  /* 0x0000000900787547 */ /* 0x014fea000b800000 */
[----:B------:R-:W1:Y:S08]  /*0090*/  LDC.64 R12, c[0x0][0x3a0] ;  /* 0x0000e800ff0c7b82 */ /* 0x000e700000000a00 */
[----:B------:R-:W3:Y:S08]  /*00a0*/  LDC.64 R10, c[0x0][0x3a8] ;  /* 0x0000ea00ff0a7b82 */ /* 0x000ef00000000a00 */
[----:B------:R-:W0:Y:S01]  /*00b0*/  LDC.64 R4, c[0x0][0x3c8] ;  /* 0x0000f200ff047b82 */ /* 0x000e220000000a00 */
[----:B-1----:R-:W-:-:S07]  /*00c0*/  IMAD.WIDE.U32 R12, R3, 0x8, R12 ;  /* 0x00000008030c7825 */ /* 0x002fce00078e000c */
[----:B------:R-:W1:Y:S01]  /*00d0*/  LDC.64 R6, c[0x0][0x3c0] ;  /* 0x0000f000ff067b82 */ /* 0x000e620000000a00 */
[----:B------:R-:W5:Y:S01]  /*00e0*/  LDG.E.64 R12, desc[UR18][R12.64] ;  /* 0x000000120c0c7981 */ /* 0x000f62000c1e1b00 */
[----:B---3--:R-:W-:-:S06]  /*00f0*/  IMAD.WIDE.U32 R10, R0, 0x8, R10 ;  /* 0x00000008000a7825 */ /* 0x008fcc00078e000a */
[----:B------:R-:W2:Y:S01]  /*0100*/  LDC.64 R30, c[0x0][0x3d0] ;  /* 0x0000f400ff1e7b82 */ /* 0x000ea20000000a00 */
[----:B------:R-:W5:Y:S01]  /*0110*/  LDG.E.64 R10, desc[UR18][R10.64] ;  /* 0x000000120a0a7981 */ /* 0x000f62000c1e1b00 */
[----:B0-----:R-:W-:-:S08]  /*0120*/  DMUL R4, R4, R4 ;  /* 0x0000000404047228 */ /* 0x001fd00000000000 */
[----:B-1----:R-:W-:-:S08]  /*0130*/  DFMA R4, R6, R6, R4 ;  /* 0x000000060604722b */ /* 0x002fd00000000004 */
[----:B--2---:R-:W-:-:S06]  /*0140*/  DFMA R30, R30, R30, R4 ;  /* 0x0000001e1e1e722b */ /* 0x004fcc0000000004 */
[----:B------:R-:W0:Y:S04]  /*0150*/  MUFU.RSQ64H R29, R31 ;  /* 0x0000001f001d7308 */ /* 0x000e280000001c00 */
[----:B------:R-:W-:Y:S01]  /*0160*/  IADD3 R28, PT, PT, R31, -0x3500000, RZ ;  /* 0xfcb000001f1c7810 */ /* 0x000fe20007ffe0ff */
[----:B------:R-:W-:Y:S01]  /*0170*/  IMAD.MOV.U32 R7, RZ, RZ, 0x3fd80000 ;  /* 0x3fd80000ff077424 */ /* 0x000fe200078e00ff */
[----:B------:R-:W-:-:S04]  /*0180*/  MOV R6, 0x0 ;  /* 0x0000000000067802 */ /* 0x000fc80000000f00 */
[----:B0-----:R-:W-:-:S08]  /*0190*/  DMUL R4, R28, R28 ;  /* 0x0000001c1c047228 */ /* 0x001fd00000000000 */
[----:B------:R-:W-:-:S08]  /*01a0*/  DFMA R4, R30, -R4, 1 ;  /* 0x3ff000001e04742b */ /* 0x000fd00000000804 */
[----:B------:R-:W-:Y:S02]  /*01b0*/  DFMA R6, R4, R6, 0.5 ;  /* 0x3fe000000406742b */ /* 0x000fe40000000006 */
[----:B------:R-:W-:-:S08]  /*01c0*/  DMUL R4, R28, R4 ;  /* 0x000000041c047228 */ /* 0x000fd00000000000 */
[----:B------:R-:W-:Y:S01]  /*01d0*/  DFMA R4, R6, R4, R28 ;  /* 0x000000040604722b */ /* 0x000fe2000000001c */
[----:B------:R-:W-:-:S07]  /*01e0*/  ISETP.GE.U32.AND P0, PT, R28, 0x7ca00000, PT ;  /* 0x7ca000001c00780c */ /* 0x000fce0003f06070 */
[----:B------:R-:W-:Y:S02]  /*01f0*/  DMUL R16, R30, R4 ;  /* 0x000000041e107228 */ /* 0x000fe40000000000 */
[----:B------:R-:W-:Y:S01]  /*0200*/  IADD3 R7, PT, PT, R5, -0x100000, RZ ;  /* 0xfff0000005077810 */ /* 0x000fe20007ffe0ff */
[----:B------:R-:W-:-:S05]  /*0210*/  IMAD.MOV.U32 R6, RZ, RZ, R4 ;  /* 0x000000ffff067224 */ /* 0x000fca00078e0004 */
[----:B------:R-:W-:-:S08]  /*0220*/  DFMA R8, R16, -R16, R30 ;  /* 0x800000101008722b */ /* 0x000fd0000000001e */
[----:B------:R-:W-:Y:S01]  /*0230*/  DFMA R14, R8, R6, R16 ;  /* 0x00000006080e722b */ /* 0x000fe20000000010 */
[----:B------:R-:W-:Y:S10]  /*0240*/  @!P0 BRA `(.L_x_142) ;  /* 0x0000000000208947 */ /* 0x000ff40003800000 */
[----:B------:R-:W-:Y:S01]  /*0250*/  MOV R6, R4 ;  /* 0x0000000400067202 */ /* 0x000fe20000000f00 */
[----:B------:R-:W-:Y:S01]  /*0260*/  IMAD.MOV.U32 R29, RZ, RZ, R31 ;  /* 0x000000ffff1d7224 */ /* 0x000fe200078e001f */
[----:B------:R-:W-:Y:S01]  /*0270*/  MOV R4, R16 ;  /* 0x0000001000047202 */ /* 0x000fe20000000f00 */
[----:B------:R-:W-:Y:S01]  /*0280*/  IMAD.MOV.U32 R5, RZ, RZ, R17 ;  /* 0x000000ffff057224 */ /* 0x000fe200078e0011 */
[----:B------:R-:W-:-:S07]  /*0290*/  MOV R2, 0x2b0 ;  /* 0x000002b000027802 */ /* 0x000fce0000000f00 */
[----:B-----5:R-:W-:Y:S05]  /*02a0*/  CALL.REL.NOINC `($__internal_5_$__cuda_sm20_dsqrt_rn_f64_mediumpath_v1) ;  /* 0x0000003c00887944 */ /* 0x020fea0003c00000 */
[----:B------:R-:W-:Y:S01]  /*02b0*/  MOV R14, R4 ;  /* 0x00000004000e7202 */ /* 0x000fe20000000f00 */
[----:B------:R-:W-:-:S07]  /*02c0*/  IMAD.MOV.U32 R15, RZ, RZ, R5 ;  /* 0x000000ffff0f7224 */ /* 0x000fce00078e0005 */
.L_x_142:
        /* <DEDUP_REMOVED lines=14> */
[----:B------:R-:W-:Y:S05]  /*03b0*/  CALL.REL.NOINC `($__internal_4_$__cuda_sm20_dblrcp_rn_slowpath_v3) ;  /* 0x0000003800a07944 */ /* 0x000fea0003c00000 */
.L_x_144:
[----:B------:R-:W-:Y:S05]  /*03c0*/  BSYNC.RECONVERGENT B0 ;  /* 0x0000000000007941 */ /* 0x000fea0003800200 */
.L_x_143:
[----:B------:R-:W-:Y:S01]  /*03d0*/  DMUL R10, R10, R8 ;  /* 0x000000080a0a7228 */ /* 0x000fe20000000000 */
[----:B------:R-:W-:Y:S01]  /*03e0*/  MOV R4, 0x652b82fe ;  /* 0x652b82fe00047802 */ /* 0x000fe20000000f00 */
[----:B------:R-:W-:Y:S01]  /*03f0*/  IMAD.MOV.U32 R5, RZ, RZ, 0x3ff71547 ;  /* 0x3ff71547ff057424 */ /* 0x000fe200078e00ff */
[----:B------:R-:W-:Y:S01]  /*0400*/  UMOV UR6, 0xfefa39ef ;  /* 0xfefa39ef00067882 */ /* 0x000fe20000000000 */
[----:B------:R-:W-:Y:S01]  /*0410*/  UMOV UR7, 0x3fe62e42 ;  /* 0x3fe62e4200077882 */ /* 0x000fe20000000000 */
[----:B------:R-:W-:Y:S01]  /*0420*/  UMOV UR8, 0x7c89eb71 ;  /* 0x7c89eb7100087882 */ /* 0x000fe20000000000 */
[----:B------:R-:W-:Y:S01]  /*0430*/  UMOV UR9, 0x3efa0199 ;  /* 0x3efa019900097882 */ /* 0x000fe20000000000 */
[----:B------:R-:W-:Y:S01]  /*0440*/  IMAD.MOV.U32 R16, RZ, RZ, 0x0 ;  /* 0x00000000ff107424 */ /* 0x000fe200078e00ff */
[----:B------:R-:W-:Y:S01]  /*0450*/  DMUL R10, R12, -R10 ;  /* 0x8000000a0c0a7228 */ /* 0x000fe20000000000 */
[----:B------:R-:W-:Y:S01]  /*0460*/  MOV R17, 0x3fd80000 ;  /* 0x3fd8000000117802 */ /* 0x000fe20000000f00 */
[----:B------:R-:W-:Y:S06]  /*0470*/  BSSY.RECONVERGENT B0, `(.L_x_145) ;  /* 0x0000047000007945 */ /* 0x000fec0003800200 */
        /* <DEDUP_REMOVED lines=12> */
[----:B------:R-:W-:-:S05]  /*0540*/  UMOV UR7, 0x3e5ade15 ;  /* 0x3e5ade1500077882 */ /* 0x000fca0000000000 */
        /* <DEDUP_REMOVED lines=35> */
[----:B------:R-:W-:-:S05]  /*0780*/  DFMA R12, R6, R12, 1 ;  /* 0x3ff00000060c742b */ /* 0x000fca000000000c */
[----:B------:R-:W-:-:S03]  /*0790*/  DFMA R18, R16, -R16, R10 ;  /* 0x800000101012722b */ /* 0x000fc6000000000a */
[----:B------:R-:W-:Y:S01]  /*07a0*/  DFMA R22, R6, R12, 1 ;  /* 0x3ff000000616742b */ /* 0x000fe2000000000c */
[----:B------:R-:W-:Y:S01]  /*07b0*/  VIADD R7, R9, 0xfff00000 ;  /* 0xfff0000009077836 */ /* 0x000fe20000000000 */
[----:B------:R-:W-:-:S06]  /*07c0*/  MOV R6, R8 ;  /* 0x0000000800067202 */ /* 0x000fcc0000000f00 */
[----:B------:R-:W-:Y:S02]  /*07d0*/  DFMA R20, R18, R6, R16 ;  /* 0x000000061214722b */ /* 0x000fe40000000010 */
[----:B------:R-:W-:Y:S01]  /*07e0*/  IMAD R13, R4, 0x100000, R23 ;  /* 0x00100000040d7824 */ /* 0x000fe200078e0217 */
[----:B------:R-:W-:Y:S01]  /*07f0*/  MOV R12, R22 ;  /* 0x00000016000c7202 */ /* 0x000fe20000000f00 */
[----:B------:R-:W-:Y:S07]  /*0800*/  @!P1 BRA `(.L_x_146) ;  /* 0x0000000000349947 */ /* 0x000fee0003800000 */
[----:B------:R-:W-:Y:S01]  /*0810*/  FSETP.GEU.AND P2, PT, |R15|, 4.2275390625, PT ;  /* 0x408748000f00780b */ /* 0x000fe20003f4e200 */
[C---:B------:R-:W-:Y:S02]  /*0820*/  DADD R12, R14.reuse, +INF ;  /* 0x7ff000000e0c7429 */ /* 0x040fe40000000000 */
[----:B------:R-:W-:-:S08]  /*0830*/  DSETP.GEU.AND P1, PT, R14, RZ, PT ;  /* 0x000000ff0e00722a */ /* 0x000fd00003f2e000 */
[----:B------:R-:W-:Y:S02]  /*0840*/  FSEL R12, R12, RZ, P1 ;  /* 0x000000ff0c0c7208 */ /* 0x000fe40000800000 */
[----:B------:R-:W-:Y:S02]  /*0850*/  @!P2 LEA.HI R2, R4, R4, RZ, 0x1 ;  /* 0x000000040402a211 */ /* 0x000fe400078f08ff */
[----:B------:R-:W-:Y:S02]  /*0860*/  @!P2 MOV R14, RZ ;  /* 0x000000ff000ea202 */ /* 0x000fe40000000f00 */
[----:B------:R-:W-:Y:S02]  /*0870*/  @!P2 SHF.R.S32.HI R5, RZ, 0x1, R2 ;  /* 0x00000001ff05a819 */ /* 0x000fe40000011402 */
[----:B------:R-:W-:-:S03]  /*0880*/  FSEL R13, R13, RZ, P1 ;  /* 0x000000ff0d0d7208 */ /* 0x000fc60000800000 */
[----:B------:R-:W-:Y:S01]  /*0890*/  @!P2 IMAD.IADD R4, R4, 0x1, -R5 ;  /* 0x000000010404a824 */ /* 0x000fe200078e0a05 */
[----:B------:R-:W-:-:S04]  /*08a0*/  @!P2 LEA R5, R5, R23, 0x14 ;  /* 0x000000170505a211 */ /* 0x000fc800078ea0ff */
[----:B------:R-:W-:Y:S01]  /*08b0*/  @!P2 LEA R15, R4, 0x3ff00000, 0x14 ;  /* 0x3ff00000040fa811 */ /* 0x000fe200078ea0ff */
[----:B------:R-:W-:-:S06]  /*08c0*/  @!P2 IMAD.MOV.U32 R4, RZ, RZ, R22 ;  /* 0x000000ffff04a224 */ /* 0x000fcc00078e0016 */
[----:B------:R-:W-:-:S11]  /*08d0*/  @!P2 DMUL R12, R4, R14 ;  /* 0x0000000e040ca228 */ /* 0x000fd60000000000 */
.L_x_146:
[----:B------:R-:W-:Y:S05]  /*08e0*/  BSYNC.RECONVERGENT B0 ;  /* 0x0000000000007941 */ /* 0x000fea0003800200 */
.L_x_145:
[----:B------:R-:W-:Y:S04]  /*08f0*/  BSSY.RECONVERGENT B0, `(.L_x_147) ;  /* 0x000000d000007945 */ /* 0x000fe80003800200 */
[----:B------:R-:W-:Y:S05]  /*0900*/  @!P0 BRA `(.L_x_148) ;  /* 0x00000000002c8947 */ /* 0x000fea0003800000 */
[----:B------:R-:W-:Y:S01]  /*0910*/  IMAD.MOV.U32 R6, RZ, RZ, R8 ;  /* 0x000000ffff067224 */ /* 0x000fe200078e0008 */
[----:B------:R-:W-:Y:S01]  /*0920*/  MOV R8, R18 ;  /* 0x0000001200087202 */ /* 0x000fe20000000f00 */
[----:B------:R-:W-:Y:S01]  /*0930*/  IMAD.MOV.U32 R9, RZ, RZ, R19 ;  /* 0x000000ffff097224 */ /* 0x000fe200078e0013 */
[----:B------:R-:W-:Y:S01]  /*0940*/  MOV R4, R16 ;  /* 0x0000001000047202 */ /* 0x000fe20000000f00 */
[----:B------:R-:W-:Y:S01]  /*0950*/  IMAD.MOV.U32 R5, RZ, RZ, R17 ;  /* 0x000000ffff057224 */ /* 0x000fe200078e0011 */
[----:B------:R-:W-:Y:S01]  /*0960*/  MOV R30, R10 ;  /* 0x0000000a001e7202 */ /* 0x000fe20000000f00 */
[----:B------:R-:W-:Y:S01]  /*0970*/  IMAD.MOV.U32 R29, RZ, RZ, R11 ;  /* 0x000000ffff1d7224 */ /* 0x000fe200078e000b */
[----:B------:R-:W-:-:S07]  /*0980*/  MOV R2, 0x9a0 ;  /* 0x000009a000027802 */ /* 0x000fce0000000f00 */
[----:B------:R-:W-:Y:S05]  /*0990*/  CALL.REL.NOINC `($__internal_5_$__cuda_sm20_dsqrt_rn_f64_mediumpath_v1) ;  /* 0x0000003400cc7944 */ /* 0x000fea0003c00000 */
[----:B------:R-:W-:Y:S01]  /*09a0*/  MOV R20, R4 ;  /* 0x0000000400147202 */ /* 0x000fe20000000f00 */
[----:B------:R-:W-:-:S07]  /*09b0*/  IMAD.MOV.U32 R21, RZ, RZ, R5 ;  /* 0x000000ffff157224 */ /* 0x000fce00078e0005 */
.L_x_148:
[----:B------:R-:W-:Y:S05]  /*09c0*/  BSYNC.RECONVERGENT B0 ;  /* 0x0000000000007941 */ /* 0x000fea0003800200 */
.L_x_147:
[----:B------:R-:W0:Y:S01]  /*09d0*/  LDCU.64 UR6, c[0x0][0x3b8] ;  /* 0x00007700ff0677ac */ /* 0x000e220008000a00 */
[----:B------:R-:W1:Y:S01]  /*09e0*/  LDC.64 R4, c[0x0][0x388] ;  /* 0x0000e200ff047b82 */ /* 0x000e620000000a00 */
[----:B------:R-:W-:Y:S01]  /*09f0*/  IMAD R2, R3, UR5, R0 ;  /* 0x0000000503027c24 */ /* 0x000fe2000f8e0200 */
[----:B------:R-:W-:-:S08]  /*0a00*/  DMUL R20, R10, R20 ;  /* 0x000000140a147228 */ /* 0x000fd00000000000 */
[----:B------:R-:W-:Y:S01]  /*0a10*/  DMUL R20, R20, R12 ;  /* 0x0000000c14147228 */ /* 0x000fe20000000000 */
[----:B0-----:R-:W-:-:S04]  /*0a20*/  IMAD R2, R2, UR6, RZ ;  /* 0x0000000602027c24 */ /* 0x001fc8000f8e02ff */
[----:B------:R-:W-:-:S04]  /*0a30*/  IMAD R7, R2, UR7, RZ ;  /* 0x0000000702077c24 */ /* 0x000fc8000f8e02ff */
[----:B-1----:R-:W-:-:S05]  /*0a40*/  IMAD.WIDE.U32 R4, R7, 0x8, R4 ;  /* 0x0000000807047825 */ /* 0x002fca00078e0004 */
[----:B------:R0:W-:Y:S01]  /*0a50*/  STG.E.64 desc[UR18][R4.64], R20 ;  /* 0x0000001404007986 */ /* 0x0001e2000c101b12 */
[----:B------:R-:W-:Y:S05]  /*0a60*/  BRA `(.L_x_149) ;  /* 0x0000002000287947 */ /* 0x000fea0003800000 */
.L_x_141:
[----:B------:R-:W-:-:S04]  /*0a70*/  UISETP.NE.AND UP0, UPT, UR7, 0x1, UPT ;  /* 0x000000010700788c */ /* 0x000fc8000bf05270 */
[----:B------:R-:W-:-:S09]  /*0a80*/  UISETP.NE.OR UP1, UPT, UR6, URZ, UP0 ;  /* 0x000000ff0600728c */ /* 0x000fd20008725670 */
[----:B------:R-:W-:Y:S05]  /*0a90*/  BRA.U UP1, `(.L_x_150) ;  /* 0x0000000901907547 */ /* 0x000fea000b800000 */
[----:B------:R-:W0:Y:S08]  /*0aa0*/  LDC.64 R8, c[0x0][0x3c8] ;  /* 0x0000f200ff087b82 */ /* 0x000e300000000a00 */
[----:B------:R-:W2:Y:S08]  /*0ab0*/  LDC.64 R14, c[0x0][0x3c0] ;  /* 0x0000f000ff0e7b82 */ /* 0x000eb00000000a00 */
[----:B------:R-:W4:Y:S01]  /*0ac0*/  LDC.64 R16, c[0x0][0x3d0] ;  /* 0x0000f400ff107b82 */ /* 0x000f220000000a00 */
[----:B0-----:R-:W-:-:S07]  /*0ad0*/  DMUL R8, R8, R8 ;  /* 0x0000000808087228 */ /* 0x001fce0000000000 */
[----:B------:R-:W1:Y:S01]  /*0ae0*/  LDC.64 R4, c[0x0][0x3a0] ;  /* 0x0000e800ff047b82 */ /* 0x000e620000000a00 */
[----:B--2---:R-:W-:-:S07]  /*0af0*/  DFMA R8, R14, R14, R8 ;  /* 0x0000000e0e08722b */ /* 0x004fce0000000008 */
[----:B------:R-:W3:Y:S01]  /*0b00*/  LDC.64 R6, c[0x0][0x3a8] ;  /* 0x0000ea00ff067b82 */ /* 0x000ee20000000a00 */
[----:B----4-:R-:W-:-:S06]  /*0b10*/  DFMA R30, R16, R16, R8 ;  /* 0x00000010101e722b */ /* 0x010fcc0000000008 */
[----:B------:R-:W0:Y:S01]  /*0b20*/  MUFU.RSQ64H R29, R31 ;  /* 0x0000001f001d7308 */ /* 0x000e220000001c00 */
[----:B-1----:R-:W-:-:S03]  /*0b30*/  IMAD.WIDE.U32 R4, R3, 0x8, R4 ;  /* 0x0000000803047825 */ /* 0x002fc600078e0004 */
[----:B------:R-:W-:Y:S02]  /*0b40*/  IADD3 R28, PT, PT, R31, -0x3500000, RZ ;  /* 0xfcb000001f1c7810 */ /* 0x000fe40007ffe0ff */
[----:B------:R1:W5:Y:S01]  /*0b50*/  LDG.E.64 R12, desc[UR18][R4.64] ;  /* 0x00000012040c7981 */ /* 0x000362000c1e1b00 */
[----:B---3--:R-:W-:Y:S01]  /*0b60*/  IMAD.WIDE.U32 R6, R0, 0x8, R6 ;  /* 0x0000000800067825 */ /* 0x008fe200078e0006 */
[----:B------:R-:W-:-:S04]  /*0b70*/  ISETP.GE.U32.AND P0, PT, R28, 0x7ca00000, PT ;  /* 0x7ca000001c00780c */ /* 0x000fc80003f06070 */
[----:B------:R2:W5:Y:S01]  /*0b80*/  LDG.E.64 R10, desc[UR18][R6.64] ;  /* 0x00000012060a7981 */ /* 0x000562000c1e1b00 */
[----:B0-----:R-:W-:Y:S01]  /*0b90*/  DMUL R8, R28, R28 ;  /* 0x0000001c1c087228 */ /* 0x001fe20000000000 */
[----:B-1----:R-:W-:Y:S01]  /*0ba0*/  IMAD.MOV.U32 R4, RZ, RZ, 0x0 ;  /* 0x00000000ff047424 */ /* 0x002fe200078e00ff */
[----:B------:R-:W-:-:S06]  /*0bb0*/  MOV R5, 0x3fd80000 ;  /* 0x3fd8000000057802 */ /* 0x000fcc0000000f00 */
[----:B------:R-:W-:-:S08]  /*0bc0*/  DFMA R8, R30, -R8, 1 ;  /* 0x3ff000001e08742b */ /* 0x000fd00000000808 */
[----:B------:R-:W-:Y:S02]  /*0bd0*/  DFMA R4, R8, R4, 0.5 ;  /* 0x3fe000000804742b */ /* 0x000fe40000000004 */
[----:B------:R-:W-:-:S08]  /*0be0*/  DMUL R8, R28, R8 ;  /* 0x000000081c087228 */ /* 0x000fd00000000000 */
[----:B------:R-:W-:-:S08]  /*0bf0*/  DFMA R4, R4, R8, R28 ;  /* 0x000000080404722b */ /* 0x000fd0000000001c */
[----:B------:R-:W-:Y:S02]  /*0c00*/  DMUL R16, R30, R4 ;  /* 0x000000041e107228 */ /* 0x000fe40000000000 */
[----:B--2---:R-:W-:Y:S01]  /*0c10*/  VIADD R7, R5, 0xfff00000 ;  /* 0xfff0000005077836 */ /* 0x004fe20000000000 */
[----:B------:R-:W-:-:S05]  /*0c20*/  MOV R6, R4 ;  /* 0x0000000400067202 */ /* 0x000fca0000000f00 */
[----:B------:R-:W-:-:S08]  /*0c30*/  DFMA R8, R16, -R16, R30 ;  /* 0x800000101008722b */ /* 0x000fd0000000001e */
[----:B------:R-:W-:Y:S01]  /*0c40*/  DFMA R14, R8, R6, R16 ;  /* 0x00000006080e722b */ /* 0x000fe20000000010 */
[----:B------:R-:W-:Y:S10]  /*0c50*/  @!P0 BRA `(.L_x_151) ;  /* 0x0000000000208947 */ /* 0x000ff40003800000 */
[----:B------:R-:W-:Y:S01]  /*0c60*/  IMAD.MOV.U32 R6, RZ, RZ, R4 ;  /* 0x000000ffff067224 */ /* 0x000fe200078e0004 */
[----:B------:R-:W-:Y:S01]  /*0c70*/  MOV R29, R31 ;  /* 0x0000001f001d7202 */ /* 0x000fe20000000f00 */
[----:B------:R-:W-:Y:S01]  /*0c80*/  IMAD.MOV.U32 R4, RZ, RZ, R16 ;  /* 0x000000ffff047224 */ /* 0x000fe200078e0010 */
[----:B------:R-:W-:Y:S02]  /*0c90*/  MOV R5, R17 ;  /* 0x0000001100057202 */ /* 0x000fe40000000f00 */
[----:B------:R-:W-:-:S07]  /*0ca0*/  MOV R2, 0xcc0 ;  /* 0x00000cc000027802 */ /* 0x000fce0000000f00 */
[----:B-----5:R-:W-:Y:S05]  /*0cb0*/  CALL.REL.NOINC `($__internal_5_$__cuda_sm20_dsqrt_rn_f64_mediumpath_v1) ;  /* 0x0000003400047944 */ /* 0x020fea0003c00000 */
[----:B------:R-:W-:Y:S01]  /*0cc0*/  IMAD.MOV.U32 R14, RZ, RZ, R4 ;  /* 0x000000ffff0e7224 */ /* 0x000fe200078e0004 */
[----:B------:R-:W-:-:S07]  /*0cd0*/  MOV R15, R5 ;  /* 0x00000005000f7202 */ /* 0x000fce0000000f00 */
.L_x_151:
        /* <DEDUP_REMOVED lines=11> */
[----:B------:R-:W-:Y:S02]  /*0d90*/  LOP3.LUT R8, R5, 0x7fffffff, RZ, 0xc0, !PT ;  /* 0x7fffffff05087812 */ /* 0x000fe400078ec0ff */
[----:B------:R-:W-:Y:S02]  /*0da0*/  MOV R2, 0xdd0 ;  /* 0x00000dd000027802 */ /* 0x000fe40000000f00 */
[----:B------:R-:W-:-:S07]  /*0db0*/  IADD3 R8, PT, PT, R8, -0x100000, RZ ;  /* 0xfff0000008087810 */ /* 0x000fce0007ffe0ff */
[----:B------:R-:W-:Y:S05]  /*0dc0*/  CALL.REL.NOINC `($__internal_4_$__cuda_sm20_dblrcp_rn_slowpath_v3) ;  /* 0x00000030001c7944 */ /* 0x000fea0003c00000 */
.L_x_153:
[----:B------:R-:W-:Y:S05]  /*0dd0*/  BSYNC.RECONVERGENT B0 ;  /* 0x0000000000007941 */ /* 0x000fea0003800200 */
.L_x_152:
[----:B------:R-:W-:Y:S01]  /*0de0*/  DMUL R10, R10, R8 ;  /* 0x000000080a0a7228 */ /* 0x000fe20000000000 */
[----:B------:R-:W-:Y:S01]  /*0df0*/  IMAD.MOV.U32 R6, RZ, RZ, 0x652b82fe ;  /* 0x652b82feff067424 */ /* 0x000fe200078e00ff */
[----:B------:R-:W-:Y:S01]  /*0e00*/  MOV R7, 0x3ff71547 ;  /* 0x3ff7154700077802 */ /* 0x000fe20000000f00 */
[----:B------:R-:W-:Y:S01]  /*0e10*/  UMOV UR6, 0xfefa39ef ;  /* 0xfefa39ef00067882 */ /* 0x000fe20000000000 */
[----:B------:R-:W-:Y:S01]  /*0e20*/  UMOV UR7, 0x3fe62e42 ;  /* 0x3fe62e4200077882 */ /* 0x000fe20000000000 */
[----:B------:R-:W0:Y:S01]  /*0e30*/  LDCU.128 UR8, c[0x0][0x3c0] ;  /* 0x00007800ff0877ac */ /* 0x000e220008000c00 */
[----:B------:R-:W-:Y:S02]  /*0e40*/  BSSY.RECONVERGENT B0, `(.L_x_154) ;  /* 0x000004b000007945 */ /* 0x000fe40003800200 */
[----:B------:R-:W-:Y:S02]  /*0e50*/  DMUL R12, R12, -R10 ;  /* 0x8000000a0c0c7228 */ /* 0x000fe40000000000 */
[----:B------:R-:W-:-:S06]  /*0e60*/  DADD R10, R10, -1 ;  /* 0xbff000000a0a7429 */ /* 0x000fcc0000000000 */
[----:B------:R-:W-:Y:S02]  /*0e70*/  DMUL R4, R12, R14 ;  /* 0x0000000e0c047228 */ /* 0x000fe40000000000 */
[----:B0-----:R-:W-:-:S06]  /*0e80*/  DMUL R16, R10, UR8 ;  /* 0x000000080a107c28 */ /* 0x001fcc0008000000 */
        /* <DEDUP_REMOVED lines=10> */
[----:B------:R-:W-:Y:S01]  /*0f30*/  MOV R15, 0x3e928af3 ;  /* 0x3e928af3000f7802 */ /* 0x000fe20000000f00 */
[----:B------:R-:W-:-:S05]  /*0f40*/  UMOV UR7, 0x3e5ade15 ;  /* 0x3e5ade1500077882 */ /* 0x000fca0000000000 */
        /* <DEDUP_REMOVED lines=18> */
[----:B------:R-:W-:Y:S01]  /*1070*/  DFMA R14, R12, R14, UR6 ;  /* 0x000000060c0e7e2b */ /* 0x000fe2000800000e */
[----:B------:R-:W-:Y:S01]  /*1080*/  UMOV UR6, 0x555502a1 ;  /* 0x555502a100067882 */ /* 0x000fe20000000000 */
[----:B------:R-:W-:-:S02]  /*1090*/  UMOV UR7, 0x3fa55555 ;  /* 0x3fa5555500077882 */ /* 0x000fc40000000000 */
[----:B------:R-:W-:-:S04]  /*10a0*/  DMUL R30, R8, R8 ;  /* 0x00000008081e7228 */ /* 0x000fc80000000000 */
[----:B------:R-:W-:Y:S01]  /*10b0*/  DFMA R14, R12, R14, UR6 ;  /* 0x000000060c0e7e2b */ /* 0x000fe2000800000e */
[----:B------:R-:W-:Y:S01]  /*10c0*/  UMOV UR6, 0x55555511 ;  /* 0x5555551100067882 */ /* 0x000fe20000000000 */
[----:B------:R-:W-:Y:S02]  /*10d0*/  UMOV UR7, 0x3fc55555 ;  /* 0x3fc5555500077882 */ /* 0x000fe40000000000 */
[----:B------:R-:W-:-:S04]  /*10e0*/  DMUL R30, R8, R30 ;  /* 0x0000001e081e7228 */ /* 0x000fc80000000000 */
[----:B------:R-:W-:Y:S01]  /*10f0*/  DFMA R14, R12, R14, UR6 ;  /* 0x000000060c0e7e2b */ /* 0x000fe2000800000e */
[----:B------:R-:W-:Y:S01]  /*1100*/  UMOV UR6, 0xb ;  /* 0x0000000b00067882 */ /* 0x000fe20000000000 */
[----:B------:R-:W0:Y:S01]  /*1110*/  MUFU.RSQ64H R29, R31 ;  /* 0x0000001f001d7308 */ /* 0x000e220000001c00 */
[----:B------:R-:W-:-:S03]  /*1120*/  UMOV UR7, 0x3fe00000 ;  /* 0x3fe0000000077882 */ /* 0x000fc60000000000 */
[----:B------:R-:W-:Y:S02]  /*1130*/  VIADD R28, R31, 0xfcb00000 ;  /* 0xfcb000001f1c7836 */ /* 0x000fe40000000000 */
[C---:B------:R-:W-:Y:S01]  /*1140*/  DFMA R14, R12.reuse, R14, UR6 ;  /* 0x000000060c0e7e2b */ /* 0x040fe2000800000e */
[----:B------:R-:W1:Y:S07]  /*1150*/  LDCU.64 UR6, c[0x0][0x3d0] ;  /* 0x00007a00ff0677ac */ /* 0x000e6e0008000a00 */
[----:B------:R-:W-:-:S02]  /*1160*/  DFMA R14, R12, R14, 1 ;  /* 0x3ff000000c0e742b */ /* 0x000fc4000000000e */
[----:B0-----:R-:W-:-:S06]  /*1170*/  DMUL R8, R28, R28 ;  /* 0x0000001c1c087228 */ /* 0x001fcc0000000000 */
[----:B------:R-:W-:Y:S02]  /*1180*/  DFMA R12, R12, R14, 1 ;  /* 0x3ff000000c0c742b */ /* 0x000fe4000000000e */
[----:B------:R-:W-:Y:S02]  /*1190*/  DMUL R14, R10, UR10 ;  /* 0x0000000a0a0e7c28 */ /* 0x000fe40008000000 */
[----:B------:R-:W-:Y:S01]  /*11a0*/  DFMA R20, R30, -R8, 1 ;  /* 0x3ff000001e14742b */ /* 0x000fe20000000808 */
[----:B------:R-:W-:Y:S01]  /*11b0*/  MOV R8, 0x0 ;  /* 0x0000000000087802 */ /* 0x000fe20000000f00 */
[----:B------:R-:W-:Y:S01]  /*11c0*/  IMAD.MOV.U32 R9, RZ, RZ, 0x3fd80000 ;  /* 0x3fd80000ff097424 */ /* 0x000fe200078e00ff */
[----:B-1----:R-:W-:-:S03]  /*11d0*/  DMUL R10, R10, UR6 ;  /* 0x000000060a0a7c28 */ /* 0x002fc60008000000 */
[----:B------:R-:W-:Y:S01]  /*11e0*/  LEA R19, R6, R13, 0x14 ;  /* 0x0000000d06137211 */ /* 0x000fe200078ea0ff */
[----:B------:R-:W-:Y:S01]  /*11f0*/  IMAD.MOV.U32 R18, RZ, RZ, R12 ;  /* 0x000000ffff127224 */ /* 0x000fe200078e000c */
[----:B------:R-:W-:Y:S02]  /*1200*/  DFMA R8, R20, R8, 0.5 ;  /* 0x3fe000001408742b */ /* 0x000fe40000000008 */
[----:B------:R-:W-:Y:S01]  /*1210*/  DMUL R20, R28, R20 ;  /* 0x000000141c147228 */ /* 0x000fe20000000000 */
[----:B------:R-:W-:Y:S10]  /*1220*/  @!P0 BRA `(.L_x_155) ;  /* 0x0000000000308947 */ /* 0x000ff40003800000 */
[----:B------:R-:W-:Y:S01]  /*1230*/  FSETP.GEU.AND P1, PT, |R5|, 4.2275390625, PT ;  /* 0x408748000500780b */ /* 0x000fe20003f2e200 */
[C---:B------:R-:W-:Y:S02]  /*1240*/  DADD R18, R4.reuse, +INF ;  /* 0x7ff0000004127429 */ /* 0x040fe40000000000 */
[----:B------:R-:W-:-:S08]  /*1250*/  DSETP.GEU.AND P0, PT, R4, RZ, PT ;  /* 0x000000ff0400722a */ /* 0x000fd00003f0e000 */
[----:B------:R-:W-:Y:S02]  /*1260*/  FSEL R18, R18, RZ, P0 ;  /* 0x000000ff12127208 */ /* 0x000fe40000000000 */
[----:B------:R-:W-:Y:S02]  /*1270*/  @!P1 LEA.HI R2, R6, R6, RZ, 0x1 ;  /* 0x0000000606029211 */ /* 0x000fe400078f08ff */
[----:B------:R-:W-:Y:S02]  /*1280*/  FSEL R19, R19, RZ, P0 ;  /* 0x000000ff13137208 */ /* 0x000fe40000000000 */
[----:B------:R-:W-:-:S04]  /*1290*/  @!P1 SHF.R.S32.HI R5, RZ, 0x1, R2 ;  /* 0x00000001ff059819 */ /* 0x000fc80000011402 */
[----:B------:R-:W-:Y:S01]  /*12a0*/  @!P1 IADD3 R4, PT, PT, R6, -R5, RZ ;  /* 0x8000000506049210 */ /* 0x000fe20007ffe0ff */
[----:B------:R-:W-:-:S03]  /*12b0*/  @!P1 IMAD R13, R5, 0x100000, R13 ;  /* 0x00100000050d9824 */ /* 0x000fc600078e020d */
[----:B------:R-:W-:Y:S02]  /*12c0*/  @!P1 LEA R5, R4, 0x3ff00000, 0x14 ;  /* 0x3ff0000004059811 */ /* 0x000fe400078ea0ff */
[----:B------:R-:W-:-:S06]  /*12d0*/  @!P1 MOV R4, RZ ;  /* 0x000000ff00049202 */ /* 0x000fcc0000000f00 */
[----:B------:R-:W-:-:S11]  /*12e0*/  @!P1 DMUL R18, R12, R4 ;  /* 0x000000040c129228 */ /* 0x000fd60000000000 */
.L_x_155:
[----:B------:R-:W-:Y:S05]  /*12f0*/  BSYNC.RECONVERGENT B0 ;  /* 0x0000000000007941 */ /* 0x000fea0003800200 */
.L_x_154:
[----:B------:R-:W0:Y:S01]  /*1300*/  LDCU.64 UR6, c[0x0][0x3b8] ;  /* 0x00007700ff0677ac */ /* 0x000e220008000a00 */
[----:B------:R-:W-:Y:S01]  /*1310*/  DFMA R22, R8, R20, R28 ;  /* 0x000000140816722b */ /* 0x000fe2000000001c */
[----:B------:R-:W1:Y:S01]  /*1320*/  LDC.64 R12, c[0x0][0x388] ;  /* 0x0000e200ff0c7b82 */ /* 0x000e620000000a00 */
[----:B------:R-:W-:Y:S01]  /*1330*/  ISETP.GE.U32.AND P0, PT, R28, 0x7ca00000, PT ;  /* 0x7ca000001c00780c */ /* 0x000fe20003f06070 */
[----:B------:R-:W-:Y:S01]  /*1340*/  IMAD R2, R3, UR5, R0 ;  /* 0x0000000503027c24 */ /* 0x000fe2000f8e0200 */
[----:B------:R-:W-:Y:S04]  /*1350*/  BSSY.RECONVERGENT B0, `(.L_x_156) ;  /* 0x0000010000007945 */ /* 0x000fe80003800200 */
[----:B------:R-:W-:Y:S02]  /*1360*/  DMUL R4, R30, R22 ;  /* 0x000000161e047228 */ /* 0x000fe40000000000 */
[----:B------:R-:W-:Y:S01]  /*1370*/  VIADD R7, R23, 0xfff00000 ;  /* 0xfff0000017077836 */ /* 0x000fe20000000000 */
[----:B------:R-:W-:-:S05]  /*1380*/  MOV R6, R22 ;  /* 0x0000001600067202 */ /* 0x000fca0000000f00 */
[----:B------:R-:W-:Y:S01]  /*1390*/  DFMA R8, R4, -R4, R30 ;  /* 0x800000040408722b */ /* 0x000fe2000000001e */
[----:B0-----:R-:W-:-:S04]  /*13a0*/  IMAD R2, R2, UR6, RZ ;  /* 0x0000000602027c24 */ /* 0x001fc8000f8e02ff */
[----:B------:R-:W-:-:S03]  /*13b0*/  IMAD R25, R2, UR7, RZ ;  /* 0x0000000702197c24 */ /* 0x000fc6000f8e02ff */
[----:B------:R-:W-:Y:S01]  /*13c0*/  DFMA R20, R8, R6, R4 ;  /* 0x000000060814722b */ /* 0x000fe20000000004 */
[----:B-1----:R-:W-:Y:S01]  /*13d0*/  IMAD.WIDE.U32 R12, R25, 0x8, R12 ;  /* 0x00000008190c7825 */ /* 0x002fe200078e000c */
[----:B------:R-:W-:Y:S09]  /*13e0*/  @!P0 BRA `(.L_x_157) ;  /* 0x0000000000188947 */ /* 0x000ff20003800000 */
[----:B------:R-:W-:Y:S01]  /*13f0*/  IMAD.MOV.U32 R6, RZ, RZ, R22 ;  /* 0x000000ffff067224 */ /* 0x000fe200078e0016 */
[----:B------:R-:W-:Y:S02]  /*1400*/  MOV R29, R31 ;  /* 0x0000001f001d7202 */ /* 0x000fe40000000f00 */
[----:B------:R-:W-:-:S07]  /*1410*/  MOV R2, 0x1430 ;  /* 0x0000143000027802 */ /* 0x000fce0000000f00 */
[----:B------:R-:W-:Y:S05]  /*1420*/  CALL.REL.NOINC `($__internal_5_$__cuda_sm20_dsqrt_rn_f64_mediumpath_v1) ;  /* 0x0000002c00287944 */ /* 0x000fea0003c00000 */
[----:B------:R-:W-:Y:S01]  /*1430*/  IMAD.MOV.U32 R20, RZ, RZ, R4 ;  /* 0x000000ffff147224 */ /* 0x000fe200078e0004 */
[----:B------:R-:W-:-:S07]  /*1440*/  MOV R21, R5 ;  /* 0x0000000500157202 */ /* 0x000fce0000000f00 */
.L_x_157:
[----:B------:R-:W-:Y:S05]  /*1450*/  BSYNC.RECONVERGENT B0 ;  /* 0x0000000000007941 */ /* 0x000fea0003800200 */
.L_x_156:
[----:B------:R-:W-:-:S08]  /*1460*/  DMUL R20, R20, R18 ;  /* 0x0000001214147228 */ /* 0x000fd00000000000 */
[-C--:B------:R-:W-:Y:S02]  /*1470*/  DMUL R16, R16, R20.reuse ;  /* 0x0000001410107228 */ /* 0x080fe40000000000 */
[-C--:B------:R-:W-:Y:S02]  /*1480*/  DMUL R14, R14, R20.reuse ;  /* 0x000000140e0e7228 */ /* 0x080fe40000000000 */
[----:B------:R-:W-:-:S03]  /*1490*/  DMUL R10, R10, R20 ;  /* 0x000000140a0a7228 */ /* 0x000fc60000000000 */
[----:B------:R0:W-:Y:S04]  /*14a0*/  STG.E.64 desc[UR18][R12.64], R16 ;  /* 0x000000100c007986 */ /* 0x0001e8000c101b12 */
[----:B------:R0:W-:Y:S04]  /*14b0*/  STG.E.64 desc[UR18][R12.64+0x8], R14 ;  /* 0x0000080e0c007986 */ /* 0x0001e8000c101b12 */
[----:B------:R0:W-:Y:S01]  /*14c0*/  STG.E.64 desc[UR18][R12.64+0x10], R10 ;  /* 0x0000100a0c007986 */ /* 0x0001e2000c101b12 */
[----:B------:R-:W-:Y:S05]  /*14d0*/  BRA `(.L_x_149) ;  /* 0x00000014008c7947 */ /* 0x000fea0003800000 */
.L_x_150:
[----:B------:R-:W-:-:S04]  /*14e0*/  UISETP.NE.AND UP1, UPT, UR7, URZ, UPT ;  /* 0x000000ff0700728c */ /* 0x000fc8000bf25270 */
[----:B------:R-:W-:-:S09]  /*14f0*/  UISETP.NE.OR UP1, UPT, UR6, 0x1, UP1 ;  /* 0x000000010600788c */ /* 0x000fd20008f25670 */
        /* <DEDUP_REMOVED lines=10> */
[----:B-1----:R-:W-:-:S04]  /*15a0*/  IMAD.WIDE.U32 R4, R3, 0x8, R4 ;  /* 0x0000000803047825 */ /* 0x002fc800078e0004 */
[----:B------:R-:W-:Y:S01]  /*15b0*/  VIADD R28, R31, 0xfcb00000 ;  /* 0xfcb000001f1c7836 */ /* 0x000fe20000000000 */
[----:B------:R1:W5:Y:S01]  /*15c0*/  LDG.E.64 R12, desc[UR18][R4.64] ;  /* 0x00000012040c7981 */ /* 0x000362000c1e1b00 */
[----:B---3--:R-:W-:-:S03]  /*15d0*/  IMAD.WIDE.U32 R6, R0, 0x8, R6 ;  /* 0x0000000800067825 */ /* 0x008fc600078e0006 */
[----:B------:R-:W-:Y:S02]  /*15e0*/  ISETP.GE.U32.AND P0, PT, R28, 0x7ca00000, PT ;  /* 0x7ca000001c00780c */ /* 0x000fe40003f06070 */
[----:B------:R2:W5:Y:S01]  /*15f0*/  LDG.E.64 R10, desc[UR18][R6.64] ;  /* 0x00000012060a7981 */ /* 0x000562000c1e1b00 */
[----:B0-----:R-:W-:Y:S01]  /*1600*/  DMUL R8, R28, R28 ;  /* 0x0000001c1c087228 */ /* 0x001fe20000000000 */
[----:B-1----:R-:W-:Y:S01]  /*1610*/  MOV R4, 0x0 ;  /* 0x0000000000047802 */ /* 0x002fe20000000f00 */
[----:B------:R-:W-:-:S06]  /*1620*/  IMAD.MOV.U32 R5, RZ, RZ, 0x3fd80000 ;  /* 0x3fd80000ff057424 */ /* 0x000fcc00078e00ff */
[----:B------:R-:W-:-:S08]  /*1630*/  DFMA R8, R30, -R8, 1 ;  /* 0x3ff000001e08742b */ /* 0x000fd00000000808 */
[----:B------:R-:W-:Y:S02]  /*1640*/  DFMA R4, R8, R4, 0.5 ;  /* 0x3fe000000804742b */ /* 0x000fe40000000004 */
[----:B------:R-:W-:-:S08]  /*1650*/  DMUL R8, R28, R8 ;  /* 0x000000081c087228 */ /* 0x000fd00000000000 */
[----:B------:R-:W-:-:S08]  /*1660*/  DFMA R4, R4, R8, R28 ;  /* 0x000000080404722b */ /* 0x000fd0000000001c */
[----:B------:R-:W-:Y:S02]  /*1670*/  DMUL R16, R30, R4 ;  /* 0x000000041e107228 */ /* 0x000fe40000000000 */
[----:B--2---:R-:W-:Y:S01]  /*1680*/  IADD3 R7, PT, PT, R5, -0x100000, RZ ;  /* 0xfff0000005077810 */ /* 0x004fe20007ffe0ff */
        /* <DEDUP_REMOVED lines=12> */
.L_x_159:
        /* <DEDUP_REMOVED lines=15> */
.L_x_161:
[----:B------:R-:W-:Y:S05]  /*1840*/  BSYNC.RECONVERGENT B0 ;  /* 0x0000000000007941 */ /* 0x000fea0003800200 */
.L_x_160:
[----:B------:R-:W-:Y:S01]  /*1850*/  DMUL R4, R10, R8 ;  /* 0x000000080a047228 */ /* 0x000fe20000000000 */
[----:B------:R-:W-:Y:S01]  /*1860*/  MOV R6, 0x652b82fe ;  /* 0x652b82fe00067802 */ /* 0x000fe20000000f00 */
[----:B------:R-:W-:Y:S01]  /*1870*/  IMAD.MOV.U32 R7, RZ, RZ, 0x3ff71547 ;  /* 0x3ff71547ff077424 */ /* 0x000fe200078e00ff */
[----:B------:R-:W-:Y:S01]  /*1880*/  UMOV UR6, 0xfefa39ef ;  /* 0xfefa39ef00067882 */ /* 0x000fe20000000000 */
[----:B------:R-:W-:Y:S01]  /*1890*/  UMOV UR7, 0x3fe62e42 ;  /* 0x3fe62e4200077882 */ /* 0x000fe20000000000 */
[----:B------:R-:W0:Y:S01]  /*18a0*/  LDCU.128 UR8, c[0x0][0x3c0] ;  /* 0x00007800ff0877ac */ /* 0x000e220008000c00 */
[----:B------:R-:W-:Y:S02]  /*18b0*/  BSSY.RECONVERGENT B0, `(.L_x_162) ;  /* 0x000004a000007945 */ /* 0x000fe40003800200 */
[----:B------:R-:W-:-:S08]  /*18c0*/  DMUL R12, R12, -R4 ;  /* 0x800000040c0c7228 */ /* 0x000fd00000000000 */
        /* <DEDUP_REMOVED lines=44> */
[----:B------:R-:W-:Y:S02]  /*1b90*/  IADD3 R28, PT, PT, R31, -0x3500000, RZ ;  /* 0xfcb000001f1c7810 */ /* 0x000fe40007ffe0ff */
[C---:B------:R-:W-:Y:S01]  /*1ba0*/  DFMA R12, R10.reuse, R12, UR6 ;  /* 0x000000060a0c7e2b */ /* 0x040fe2000800000c */
[----:B------:R-:W1:Y:S07]  /*1bb0*/  LDCU.64 UR6, c[0x0][0x3d0] ;  /* 0x00007a00ff0677ac */ /* 0x000e6e0008000a00 */
[----:B------:R-:W-:-:S02]  /*1bc0*/  DFMA R12, R10, R12, 1 ;  /* 0x3ff000000a0c742b */ /* 0x000fc4000000000c */
[----:B0-----:R-:W-:-:S06]  /*1bd0*/  DMUL R8, R28, R28 ;  /* 0x0000001c1c087228 */ /* 0x001fcc0000000000 */
[----:B------:R-:W-:Y:S02]  /*1be0*/  DFMA R20, R10, R12, 1 ;  /* 0x3ff000000a14742b */ /* 0x000fe4000000000c */
[----:B------:R-:W-:Y:S02]  /*1bf0*/  DMUL R10, R4, UR10 ;  /* 0x0000000a040a7c28 */ /* 0x000fe40008000000 */
[----:B------:R-:W-:Y:S01]  /*1c00*/  DFMA R22, R30, -R8, 1 ;  /* 0x3ff000001e16742b */ /* 0x000fe20000000808 */
[----:B------:R-:W-:Y:S01]  /*1c10*/  IMAD.MOV.U32 R8, RZ, RZ, 0x0 ;  /* 0x00000000ff087424 */ /* 0x000fe200078e00ff */
[----:B------:R-:W-:Y:S01]  /*1c20*/  MOV R9, 0x3fd80000 ;  /* 0x3fd8000000097802 */ /* 0x000fe20000000f00 */
[----:B-1----:R-:W-:-:S03]  /*1c30*/  DMUL R12, R4, UR6 ;  /* 0x00000006040c7c28 */ /* 0x002fc60008000000 */
[----:B------:R-:W-:Y:S01]  /*1c40*/  IMAD R19, R6, 0x100000, R21 ;  /* 0x0010000006137824 */ /* 0x000fe200078e0215 */
[----:B------:R-:W-:Y:S01]  /*1c50*/  MOV R18, R20 ;  /* 0x0000001400127202 */ /* 0x000fe20000000f00 */
        /* <DEDUP_REMOVED lines=15> */
.L_x_163:
[----:B------:R-:W-:Y:S05]  /*1d50*/  BSYNC.RECONVERGENT B0 ;  /* 0x0000000000007941 */ /* 0x000fea0003800200 */
.L_x_162:
[----:B------:R-:W0:Y:S01]  /*1d60*/  LDCU.64 UR6, c[0x0][0x3b8] ;  /* 0x00007700ff0677ac */ /* 0x000e220008000a00 */
[----:B------:R-:W-:Y:S01]  /*1d70*/  DFMA R22, R8, R22, R28 ;  /* 0x000000160816722b */ /* 0x000fe2000000001c */
[----:B------:R-:W1:Y:S01]  /*1d80*/  LDC.64 R14, c[0x0][0x388] ;  /* 0x0000e200ff0e7b82 */ /* 0x000e620000000a00 */
[----:B------:R-:W-:Y:S01]  /*1d90*/  ISETP.GE.U32.AND P0, PT, R28, 0x7ca00000, PT ;  /* 0x7ca000001c00780c */ /* 0x000fe20003f06070 */
[----:B------:R-:W-:Y:S01]  /*1da0*/  IMAD R2, R3, UR5, R0 ;  /* 0x0000000503027c24 */ /* 0x000fe2000f8e0200 */
[----:B------:R-:W-:Y:S04]  /*1db0*/  BSSY.RECONVERGENT B0, `(.L_x_164) ;  /* 0x0000010000007945 */ /* 0x000fe80003800200 */
[----:B------:R-:W-:Y:S02]  /*1dc0*/  DMUL R4, R30, R22 ;  /* 0x000000161e047228 */ /* 0x000fe40000000000 */
[----:B------:R-:W-:Y:S01]  /*1dd0*/  IADD3 R7, PT, PT, R23, -0x100000, RZ ;  /* 0xfff0000017077810 */ /* 0x000fe20007ffe0ff */
[----:B------:R-:W-:-:S05]  /*1de0*/  IMAD.MOV.U32 R6, RZ, RZ, R22 ;  /* 0x000000ffff067224 */ /* 0x000fca00078e0016 */
[----:B------:R-:W-:Y:S01]  /*1df0*/  DFMA R8, R4, -R4, R30 ;  /* 0x800000040408722b */ /* 0x000fe2000000001e */
[----:B0-----:R-:W-:-:S04]  /*1e00*/  IMAD R2, R2, UR6, RZ ;  /* 0x0000000602027c24 */ /* 0x001fc8000f8e02ff */
[----:B------:R-:W-:-:S03]  /*1e10*/  IMAD R25, R2, UR7, RZ ;  /* 0x0000000702197c24 */ /* 0x000fc6000f8e02ff */
[----:B------:R-:W-:Y:S01]  /*1e20*/  DFMA R20, R8, R6, R4 ;  /* 0x000000060814722b */ /* 0x000fe20000000004 */
[----:B-1----:R-:W-:Y:S01]  /*1e30*/  IMAD.WIDE.U32 R14, R25, 0x8, R14 ;  /* 0x00000008190e7825 */ /* 0x002fe200078e000e */
[----:B------:R-:W-:Y:S09]  /*1e40*/  @!P0 BRA `(.L_x_165) ;  /* 0x0000000000188947 */ /* 0x000ff20003800000 */
[----:B------:R-:W-:Y:S01]  /*1e50*/  MOV R6, R22 ;  /* 0x0000001600067202 */ /* 0x000fe20000000f00 */
[----:B------:R-:W-:Y:S01]  /*1e60*/  IMAD.MOV.U32 R29, RZ, RZ, R31 ;  /* 0x000000ffff1d7224 */ /* 0x000fe200078e001f */
[----:B------:R-:W-:-:S07]  /*1e70*/  MOV R2, 0x1e90 ;  /* 0x00001e9000027802 */ /* 0x000fce0000000f00 */
[----:B------:R-:W-:Y:S05]  /*1e80*/  CALL.REL.NOINC `($__internal_5_$__cuda_sm20_dsqrt_rn_f64_mediumpath_v1) ;  /* 0x0000002000907944 */ /* 0x000fea0003c00000 */
[----:B------:R-:W-:Y:S01]  /*1e90*/  MOV R20, R4 ;  /* 0x0000000400147202 */ /* 0x000fe20000000f00 */
[----:B------:R-:W-:-:S07]  /*1ea0*/  IMAD.MOV.U32 R21, RZ, RZ, R5 ;  /* 0x000000ffff157224 */ /* 0x000fce00078e0005 */
.L_x_165:
[----:B------:R-:W-:Y:S05]  /*1eb0*/  BSYNC.RECONVERGENT B0 ;  /* 0x0000000000007941 */ /* 0x000fea0003800200 */
.L_x_164:
        /* <DEDUP_REMOVED lines=8> */
.L_x_158:
        /* <DEDUP_REMOVED lines=38> */
.L_x_166:
        /* <DEDUP_REMOVED lines=15> */
[----:B------:R-:W-:Y:S01]  /*2290*/  IMAD.MOV.U32 R10, RZ, RZ, R8 ;  /* 0x000000ffff0a7224 */ /* 0x000fe200078e0008 */
[----:B------:R-:W-:-:S07]  /*22a0*/  MOV R11, R9 ;  /* 0x00000009000b7202 */ /* 0x000fce0000000f00 */
.L_x_168:
[----:B------:R-:W-:Y:S05]  /*22b0*/  BSYNC.RECONVERGENT B0 ;  /* 0x0000000000007941 */ /* 0x000fea0003800200 */
.L_x_167:
[----:B------:R-:W-:Y:S01]  /*22c0*/  DMUL R6, R12, R10 ;  /* 0x0000000a0c067228 */ /* 0x000fe20000000000 */
[----:B------:R-:W-:Y:S01]  /*22d0*/  IMAD.MOV.U32 R4, RZ, RZ, 0x652b82fe ;  /* 0x652b82feff047424 */ /* 0x000fe200078e00ff */
[----:B------:R-:W-:Y:S01]  /*22e0*/  MOV R5, 0x3ff71547 ;  /* 0x3ff7154700057802 */ /* 0x000fe20000000f00 */
[----:B------:R-:W-:Y:S01]  /*22f0*/  UMOV UR6, 0xfefa39ef ;  /* 0xfefa39ef00067882 */ /* 0x000fe20000000000 */
[----:B------:R-:W-:Y:S01]  /*2300*/  UMOV UR7, 0x3fe62e42 ;  /* 0x3fe62e4200077882 */ /* 0x000fe20000000000 */
[----:B------:R-:W-:Y:S03]  /*2310*/  BSSY.RECONVERGENT B0, `(.L_x_169) ;  /* 0x000003a000007945 */ /* 0x000fe60003800200 */
[----:B------:R-:W-:-:S08]  /*2320*/  DMUL R14, R14, -R6 ;  /* 0x800000060e0e7228 */ /* 0x000fd00000000000 */
        /* <DEDUP_REMOVED lines=39> */
[----:B------:R-:W-:-:S10]  /*25a0*/  DFMA R8, R12, R8, 1 ;  /* 0x3ff000000c08742b */ /* 0x000fd40000000008 */
        /* <DEDUP_REMOVED lines=10> */
[----:B------:R-:W-:Y:S01]  /*2650*/  @!P1 IMAD.IADD R4, R4, 0x1, -R5 ;  /* 0x0000000104049824 */ /* 0x000fe200078e0a05 */
[----:B------:R-:W-:-:S04]  /*2660*/  @!P1 LEA R5, R5, R9, 0x14 ;  /* 0x0000000905059211 */ /* 0x000fc800078ea0ff */
[----:B------:R-:W-:Y:S01]  /*2670*/  @!P1 LEA R9, R4, 0x3ff00000, 0x14 ;  /* 0x3ff0000004099811 */ /* 0x000fe200078ea0ff */
[----:B------:R-:W-:Y:S01]  /*2680*/  @!P1 IMAD.MOV.U32 R4, RZ, RZ, R8 ;  /* 0x000000ffff049224 */ /* 0x000fe200078e0008 */
[----:B------:R-:W-:-:S06]  /*2690*/  @!P1 MOV R8, RZ ;  /* 0x000000ff00089202 */ /* 0x000fcc0000000f00 */
[----:B------:R-:W-:-:S11]  /*26a0*/  @!P1 DMUL R12, R4, R8 ;  /* 0x00000008040c9228 */ /* 0x000fd60000000000 */
.L_x_170:
[----:B------:R-:W-:Y:S05]  /*26b0*/  BSYNC.RECONVERGENT B0 ;  /* 0x0000000000007941 */ /* 0x000fea0003800200 */
.L_x_169:
[----:B------:R-:W-:Y:S01]  /*26c0*/  UMOV UR6, 0x54442d18 ;  /* 0x54442d1800067882 */ /* 0x000fe20000000000 */
[----:B------:R-:W-:Y:S01]  /*26d0*/  UMOV UR7, 0x400921fb ;  /* 0x400921fb00077882 */ /* 0x000fe20000000000 */
[----:B------:R-:W-:Y:S01]  /*26e0*/  MOV R34, 0x0 ;  /* 0x0000000000227802 */ /* 0x000fe20000000f00 */
[----:B------:R-:W-:Y:S01]  /*26f0*/  DMUL R30, R10, UR6 ;  /* 0x000000060a1e7c28 */ /* 0x000fe20008000000 */
[----:B------:R-:W-:Y:S01]  /*2700*/  IMAD.MOV.U32 R35, RZ, RZ, 0x3fd80000 ;  /* 0x3fd80000ff237424 */ /* 0x000fe200078e00ff */
[----:B------:R-:W0:Y:S01]  /*2710*/  LDCU.128 UR8, c[0x0][0x3c0] ;  /* 0x00007800ff0877ac */ /* 0x000e220008000c00 */
[----:B------:R-:W1:Y:S01]  /*2720*/  LDC.64 R26, c[0x0][0x388] ;  /* 0x0000e200ff1a7b82 */ /* 0x000e620000000a00 */
[----:B------:R-:W-:Y:S01]  /*2730*/  IMAD R2, R3, UR5, R0 ;  /* 0x0000000503027c24 */ /* 0x000fe2000f8e0200 */
[----:B------:R-:W-:Y:S01]  /*2740*/  BSSY.RECONVERGENT B0, `(.L_x_171) ;  /* 0x0000022000007945 */ /* 0x000fe20003800200 */
[----:B------:R-:W2:Y:S02]  /*2750*/  LDCU.64 UR12, c[0x0][0x3d0] ;  /* 0x00007a00ff0c77ac */ /* 0x000ea40008000a00 */
[C---:B------:R-:W-:Y:S01]  /*2760*/  DMUL R4, R30.reuse, R30 ;  /* 0x0000001e1e047228 */ /* 0x040fe20000000000 */
[----:B------:R-:W3:Y:S07]  /*2770*/  LDCU.64 UR6, c[0x0][0x3b8] ;  /* 0x00007700ff0677ac */ /* 0x000eee0008000a00 */
[----:B------:R-:W-:-:S02]  /*2780*/  DMUL R30, R30, R4 ;  /* 0x000000041e1e7228 */ /* 0x000fc40000000000 */
[----:B0-----:R-:W-:-:S04]  /*2790*/  DMUL R14, R6, UR8 ;  /* 0x00000008060e7c28 */ /* 0x001fc80008000000 */
[----:B------:R-:W0:Y:S01]  /*27a0*/  MUFU.RSQ64H R29, R31 ;  /* 0x0000001f001d7308 */ /* 0x000e220000001c00 */
[C---:B------:R-:W-:Y:S02]  /*27b0*/  DMUL R16, R6.reuse, UR10 ;  /* 0x0000000a06107c28 */ /* 0x040fe40008000000 */
[----:B--2---:R-:W-:Y:S01]  /*27c0*/  DMUL R18, R6, UR12 ;  /* 0x0000000c06127c28 */ /* 0x004fe20008000000 */
[----:B------:R-:W-:Y:S02]  /*27d0*/  VIADD R28, R31, 0xfcb00000 ;  /* 0xfcb000001f1c7836 */ /* 0x000fe40000000000 */
[----:B---3--:R-:W-:Y:S01]  /*27e0*/  IMAD R2, R2, UR6, RZ ;  /* 0x0000000602027c24 */ /* 0x008fe2000f8e02ff */
[----:B------:R-:W-:Y:S02]  /*27f0*/  DADD R20, R14, -UR8 ;  /* 0x800000080e147e29 */ /* 0x000fe40008000000 */
[----:B------:R-:W-:Y:S01]  /*2800*/  ISETP.GE.U32.AND P0, PT, R28, 0x7ca00000, PT ;  /* 0x7ca000001c00780c */ /* 0x000fe20003f06070 */
[----:B------:R-:W-:Y:S01]  /*2810*/  IMAD R37, R2, UR7, RZ ;  /* 0x0000000702257c24 */ /* 0x000fe2000f8e02ff */
[----:B------:R-:W-:-:S02]  /*2820*/  DADD R22, R16, -UR10 ;  /* 0x8000000a10167e29 */ /* 0x000fc40008000000 */
[----:B------:R-:W-:Y:S01]  /*2830*/  DADD R24, R18, -UR12 ;  /* 0x8000000c12187e29 */ /* 0x000fe20008000000 */
[----:B-1----:R-:W-:Y:S01]  /*2840*/  IMAD.WIDE.U32 R26, R37, 0x8, R26 ;  /* 0x00000008251a7825 */ /* 0x002fe200078e001a */
        /* <DEDUP_REMOVED lines=13> */
[----:B------:R-:W-:-:S07]  /*2920*/  MOV R2, 0x2940 ;  /* 0x0000294000027802 */ /* 0x000fce0000000f00 */
[----:B------:R-:W-:Y:S05]  /*2930*/  CALL.REL.NOINC `($__internal_5_$__cuda_sm20_dsqrt_rn_f64_mediumpath_v1) ;  /* 0x0000001400e47944 */ /* 0x000fea0003c00000 */
[----:B------:R-:W-:Y:S01]  /*2940*/  MOV R32, R4 ;  /* 0x0000000400207202 */ /* 0x000fe20000000f00 */
[----:B------:R-:W-:-:S07]  /*2950*/  IMAD.MOV.U32 R33, RZ, RZ, R5 ;  /* 0x000000ffff217224 */ /* 0x000fce00078e0005 */
.L_x_172:
[----:B------:R-:W-:Y:S05]  /*2960*/  BSYNC.RECONVERGENT B0 ;  /* 0x0000000000007941 */ /* 0x000fea0003800200 */
.L_x_171:
[----:B------:R-:W-:Y:S02]  /*2970*/  DMUL R32, R32, R12 ;  /* 0x0000000c20207228 */ /* 0x000fe40000000000 */
[----:B------:R-:W-:-:S06]  /*2980*/  DMUL R10, R10, 0.5 ;  /* 0x3fe000000a0a7828 */ /* 0x000fcc0000000000 */
[-C--:B------:R-:W-:Y:S02]  /*2990*/  DMUL R12, R14, R32.reuse ;  /* 0x000000200e0c7228 */ /* 0x080fe40000000000 */
[-C--:B------:R-:W-:Y:S02]  /*29a0*/  DMUL R16, R16, R32.reuse ;  /* 0x0000002010107228 */ /* 0x080fe40000000000 */
[----:B------:R-:W-:-:S04]  /*29b0*/  DMUL R18, R18, R32 ;  /* 0x0000002012127228 */ /* 0x000fc80000000000 */
[----:B------:R-:W-:Y:S02]  /*29c0*/  DMUL R4, R20, R12 ;  /* 0x0000000c14047228 */ /* 0x000fe40000000000 */
[----:B------:R-:W-:Y:S02]  /*29d0*/  DMUL R14, R22, R16 ;  /* 0x00000010160e7228 */ /* 0x000fe40000000000 */
[----:B------:R-:W-:Y:S02]  /*29e0*/  DMUL R8, R24, R18 ;  /* 0x0000001218087228 */ /* 0x000fe40000000000 */
[-C--:B------:R-:W-:Y:S02]  /*29f0*/  DMUL R6, R22, R12.reuse ;  /* 0x0000000c16067228 */ /* 0x080fe40000000000 */
[C---:B------:R-:W-:Y:S02]  /*2a00*/  DMUL R12, R24.reuse, R12 ;  /* 0x0000000c180c7228 */ /* 0x040fe40000000000 */
[----:B------:R-:W-:-:S02]  /*2a10*/  DMUL R24, R24, R16 ;  /* 0x0000001018187228 */ /* 0x000fc40000000000 */
[C---:B------:R-:W-:Y:S01]  /*2a20*/  DMUL R16, R20.reuse, R16 ;  /* 0x0000001014107228 */ /* 0x040fe20000000000 */
[----:B------:R2:W-:Y:S01]  /*2a30*/  STG.E.64 desc[UR18][R26.64+0x8], R6 ;  /* 0x000008061a007986 */ /* 0x0005e2000c101b12 */
[-C--:B------:R-:W-:Y:S02]  /*2a40*/  DMUL R20, R20, R18.reuse ;  /* 0x0000001214147228 */ /* 0x080fe40000000000 */
[----:B------:R-:W-:Y:S01]  /*2a50*/  DMUL R18, R22, R18 ;  /* 0x0000001216127228 */ /* 0x000fe20000000000 */
[----:B------:R2:W-:Y:S01]  /*2a60*/  STG.E.64 desc[UR18][R26.64+0x10], R12 ;  /* 0x0000100c1a007986 */ /* 0x0005e2000c101b12 */
[CC--:B------:R-:W-:Y:S02]  /*2a70*/  DFMA R4, R32.reuse, R10.reuse, R4 ;  /* 0x0000000a2004722b */ /* 0x0c0fe40000000004 */
[CC--:B------:R-:W-:Y:S01]  /*2a80*/  DFMA R14, R32.reuse, R10.reuse, R14 ;  /* 0x0000000a200e722b */ /* 0x0c0fe2000000000e */
[----:B------:R2:W-:Y:S01]  /*2a90*/  STG.E.64 desc[UR18][R26.64+0x18], R16 ;  /* 0x000018101a007986 */ /* 0x0005e2000c101b12 */
[----:B------:R-:W-:-:S03]  /*2aa0*/  DFMA R8, R32, R10, R8 ;  /* 0x0000000a2008722b */ /* 0x000fc60000000008 */
[----:B------:R2:W-:Y:S04]  /*2ab0*/  STG.E.64 desc[UR18][R26.64+0x28], R24 ;  /* 0x000028181a007986 */ /* 0x0005e8000c101b12 */
[----:B------:R2:W-:Y:S04]  /*2ac0*/  STG.E.64 desc[UR18][R26.64+0x30], R20 ;  /* 0x000030141a007986 */ /* 0x0005e8000c101b12 */
[----:B------:R2:W-:Y:S04]  /*2ad0*/  STG.E.64 desc[UR18][R26.64+0x38], R18 ;  /* 0x000038121a007986 */ /* 0x0005e8000c101b12 */
[----:B------:R2:W-:Y:S04]  /*2ae0*/  STG.E.64 desc[UR18][R26.64], R4 ;  /* 0x000000041a007986 */ /* 0x0005e8000c101b12 */
[----:B------:R2:W-:Y:S04]  /*2af0*/  STG.E.64 desc[UR18][R26.64+0x20], R14 ;  /* 0x0000200e1a007986 */ /* 0x0005e8000c101b12 */
[----:B------:R2:W-:Y:S02]  /*2b00*/  STG.E.64 desc[UR18][R26.64+0x40], R8 ;  /* 0x000040081a007986 */ /* 0x0005e4000c101b12 */
.L_x_149:
[----:B------:R-:W5:Y:S02]  /*2b10*/  LDCU UR4, c[0x0][0x3bc] ;  /* 0x00007780ff0477ac */ /* 0x000f640008000800 */
[----:B-----5:R-:W-:-:S13]  /*2b20*/  ISETP.NE.AND P0, PT, RZ, UR4, PT ;  /* 0x00000004ff007c0c */ /* 0x020fda000bf05270 */
[----:B-1----:R-:W-:Y:S05]  /*2b30*/  @!P0 EXIT ;  /* 0x000000000000894d */ /* 0x002fea0003800000 */
[----:B------:R-:W1:Y:S02]  /*2b40*/  LDCU UR8, c[0x0][0x3b8] ;  /* 0x00007700ff0877ac */ /* 0x000e640008000800 */
[----:B-1----:R-:W-:-:S13]  /*2b50*/  ISETP.NE.AND P0, PT, RZ, UR8, PT ;  /* 0x00000008ff007c0c */ /* 0x002fda000bf05270 */
[----:B------:R-:W-:Y:S05]  /*2b60*/  @!P0 EXIT ;  /* 0x000000000000894d */ /* 0x000fea0003800000 */
[----:B--2---:R-:W-:Y:S01]  /*2b70*/  IMAD.U32 R6, RZ, RZ, UR17 ;  /* 0x00000011ff067e24 */ /* 0x004fe2000f8e00ff */
[----:B0-----:R-:W-:Y:S01]  /*2b80*/  MOV R4, UR17 ;  /* 0x0000001100047c02 */ /* 0x001fe20008000f00 */
[----:B----4-:R-:W-:Y:S01]  /*2b90*/  IMAD.U32 R10, RZ, RZ, UR17 ;  /* 0x00000011ff0a7e24 */ /* 0x010fe2000f8e00ff */
[----:B------:R-:W-:Y:S01]  /*2ba0*/  MOV R8, UR17 ;  /* 0x0000001100087c02 */ /* 0x000fe20008000f00 */
[----:B------:R-:W-:Y:S01]  /*2bb0*/  ULOP3.LUT UR20, UR8, 0x7, URZ, 0xc0, !UPT ;  /* 0x0000000708147892 */ /* 0x000fe2000f8ec0ff */
[----:B------:R-:W-:Y:S01]  /*2bc0*/  MOV R12, UR17 ;  /* 0x00000011000c7c02 */ /* 0x000fe20008000f00 */
[----:B------:R-:W-:Y:S01]  /*2bd0*/  ULOP3.LUT UR21, UR8, 0x3, URZ, 0xc0, !UPT ;  /* 0x0000000308157892 */ /* 0x000fe2000f8ec0ff */
[--C-:B------:R-:W-:Y:S01]  /*2be0*/  IMAD R5, R6, 0x3, R3.reuse ;  /* 0x0000000306057824 */ /* 0x100fe200078e0203 */
[----:B------:R-:W-:Y:S01]  /*2bf0*/  ULOP3.LUT UR8, UR8, 0xfffffff8, URZ, 0xc0, !UPT ;  /* 0xfffffff808087892 */ /* 0x000fe2000f8ec0ff */
[----:B------:R-:W-:Y:S01]  /*2c00*/  LEA R6, R8, R3, 0x2 ;  /* 0x0000000308067211 */ /* 0x000fe200078e10ff */
[----:B---3--:R-:W-:Y:S01]  /*2c10*/  IMAD R2, R3, UR5, R0 ;  /* 0x0000000503027c24 */ /* 0x008fe2000f8e0200 */
[----:B------:R-:W-:Y:S01]  /*2c20*/  UMOV UR4, URZ ;  /* 0x000000ff00047c82 */ /* 0x000fe20008000000 */
[--C-:B------:R-:W-:Y:S01]  /*2c30*/  IMAD R4, R4, 0x2, R3.reuse ;  /* 0x0000000204047824 */ /* 0x100fe200078e0203 */
[----:B------:R-:W-:Y:S01]  /*2c40*/  UIADD3 UR9, UPT, UPT, -UR8, URZ, URZ ;  /* 0x000000ff08097290 */ /* 0x000fe2000fffe1ff */
[----:B------:R-:W-:-:S02]  /*2c50*/  IMAD R7, R10, 0x6, R3 ;  /* 0x000000060a077824 */ /* 0x000fc400078e0203 */
[----:B------:R-:W-:-:S09]  /*2c60*/  IMAD R8, R12, 0x7, R3 ;  /* 0x000000070c087824 */ /* 0x000fd200078e0203 */
.L_x_178:
[----:B0-----:R-:W0:Y:S01]  /*2c70*/  LDC R9, c[0x0][0x364] ;  /* 0x0000d900ff097b82 */ /* 0x001e220000000800 */
[----:B-1----:R-:W1:Y:S01]  /*2c80*/  LDCU.64 UR6, c[0x0][0x3b8] ;  /* 0x00007700ff0677ac */ /* 0x002e620008000a00 */
[----:B------:R-:W-:-:S06]  /*2c90*/  UMOV UR5, URZ ;  /* 0x000000ff00057c82 */ /* 0x000fcc0008000000 */
[----:B--2---:R-:W2:Y:S01]  /*2ca0*/  LDC.64 R14, c[0x0][0x398] ;  /* 0x0000e600ff0e7b82 */ /* 0x004ea20000000a00 */
[----:B-1----:R-:W-:Y:S01]  /*2cb0*/  UISETP.GE.U32.AND UP0, UPT, UR6, 0x8, UPT ;  /* 0x000000080600788c */ /* 0x002fe2000bf06070 */
[----:B------:R-:W-:Y:S02]  /*2cc0*/  IMAD.U32 R11, RZ, RZ, UR7 ;  /* 0x00000007ff0b7e24 */ /* 0x000fe4000f8e00ff */
[----:B0-----:R-:W-:-:S04]  /*2cd0*/  IMAD R9, R9, UR4, R0 ;  /* 0x0000000409097c24 */ /* 0x001fc8000f8e0200 */
[----:B--2---:R-:W-:-:S04]  /*2ce0*/  IMAD.WIDE.U32 R14, R9, 0x8, R14 ;  /* 0x00000008090e7825 */ /* 0x004fc800078e000e */
[----:B------:R-:W-:Y:S01]  /*2cf0*/  IMAD R9, R2, R11, UR4 ;  /* 0x0000000402097e24 */ /* 0x000fe2000f8e020b */
[----:B------:R-:W-:Y:S06]  /*2d00*/  BRA.U !UP0, `(.L_x_173) ;  /* 0x0000000908347547 */ /* 0x000fec000b800000 */
[----:B------:R-:W-:Y:S01]  /*2d10*/  MOV R16, UR17 ;  /* 0x0000001100107c02 */ /* 0x000fe20008000f00 */
[----:B------:R-:W-:Y:S01]  /*2d20*/  IMAD.U32 R18, RZ, RZ, UR6 ;  /* 0x00000006ff127e24 */ /* 0x000fe2000f8e00ff */
[----:B------:R-:W-:Y:S01]  /*2d30*/  IADD3 R10, PT, PT, R3, UR17, RZ ;  /* 0x00000011030a7c10 */ /* 0x000fe2000fffe0ff */
[----:B------:R-:W-:Y:S01]  /*2d40*/  IMAD.MOV.U32 R12, RZ, RZ, R3 ;  /* 0x000000ffff0c7224 */ /* 0x000fe200078e0003 */
[----:B------:R-:W-:Y:S01]  /*2d50*/  MOV R13, R8 ;  /* 0x00000008000d7202 */ /* 0x000fe20000000f00 */
[----:B------:R-:W-:Y:S01]  /*2d60*/  IMAD.MOV.U32 R35, RZ, RZ, R7 ;  /* 0x000000ffff237224 */ /* 0x000fe200078e0007 */
[----:B------:R-:W-:Y:S01]  /*2d70*/  MOV R31, R6 ;  /* 0x00000006001f7202 */ /* 0x000fe20000000f00 */
[----:B------:R-:W-:Y:S01]  /*2d80*/  IMAD.MOV.U32 R33, RZ, RZ, R5 ;  /* 0x000000ffff217224 */ /* 0x000fe200078e0005 */
[----:B------:R-:W-:Y:S01]  /*2d90*/  MOV R37, R4 ;  /* 0x0000000400257202 */ /* 0x000fe20000000f00 */
[----:B------:R-:W-:Y:S01]  /*2da0*/  IMAD R29, R16, 0x5, R3 ;  /* 0x00000005101d7824 */ /* 0x000fe200078e0203 */
[----:B------:R-:W-:Y:S01]  /*2db0*/  UIMAD UR16, UR4, UR6, 0x3 ;  /* 0x00000003041074a4 */ /* 0x000fe2000f8e0206 */
[----:B------:R-:W-:Y:S01]  /*2dc0*/  IMAD R11, R9, R18, 0x3 ;  /* 0x00000003090b7424 */ /* 0x000fe200078e0212 */
[----:B------:R-:W0:Y:S01]  /*2dd0*/  LDCU.128 UR12, c[0x0][0x380] ;  /* 0x00007000ff0c77ac */ /* 0x000e220008000c00 */
[----:B------:R-:W-:-:S09]  /*2de0*/  UMOV UR5, UR9 ;  /* 0x0000000900057c82 */ /* 0x000fd20008000000 */
.L_x_174:
[----:B------:R-:W1:Y:S01]  /*2df0*/  LDC.64 R16, c[0x0][0x390] ;  /* 0x0000e400ff107b82 */ /* 0x000e620000000a00 */
[----:B------:R-:W-:Y:S02]  /*2e00*/  HFMA2 R23, -RZ, RZ, 0, 4.76837158203125e-07 ;  /* 0x00000008ff177431 */ /* 0x000fe400000001ff */
[----:B------:R-:W-:Y:S01]  /*2e10*/  VIADD R22, R11, 0xfffffffd ;  /* 0xfffffffd0b167836 */ /* 0x000fe20000000000 */
[----:B------:R-:W2:Y:S03]  /*2e20*/  LDG.E.64 R20, desc[UR18][R14.64] ;  /* 0x000000120e147981 */ /* 0x000ea6000c1e1b00 */
[----:B0-----:R-:W-:-:S06]  /*2e30*/  IMAD.WIDE.U32 R22, R22, R23, UR14 ;  /* 0x0000000e16167e25 */ /* 0x001fcc000f8e0017 */
[----:B------:R-:W3:Y:S01]  /*2e40*/  LDG.E.64 R22, desc[UR18][R22.64] ;  /* 0x0000001216167981 */ /* 0x000ee2000c1e1b00 */
[----:B-1----:R-:W-:-:S05]  /*2e50*/  IMAD.WIDE.U32 R24, R12, 0x8, R16 ;  /* 0x000000080c187825 */ /* 0x002fca00078e0010 */
[----:B------:R0:W3:Y:S01]  /*2e60*/  LDG.E.64 R18, desc[UR18][R24.64] ;  /* 0x0000001218127981 */ /* 0x0000e2000c1e1b00 */
[----:B------:R-:W-:Y:S01]  /*2e70*/  UIADD3 UR10, UPT, UPT, UR16, -0x3, URZ ;  /* 0xfffffffd100a7890 */ /* 0x000fe2000fffe0ff */
[----:B------:R-:W-:Y:S01]  /*2e80*/  MOV R27, 0x8 ;  /* 0x00000008001b7802 */ /* 0x000fe20000000f00 */
[----:B------:R-:W-:Y:S02]  /*2e90*/  VIADD R26, R11, 0xfffffffe ;  /* 0xfffffffe0b1a7836 */ /* 0x000fe40000000000 */
[----:B------:R-:W-:Y:S02]  /*2ea0*/  UIMAD.WIDE.U32 UR10, UR10, 0x8, UR12 ;  /* 0x000000080a0a78a5 */ /* 0x000fe4000f8e000c */
[----:B------:R-:W-:-:S04]  /*2eb0*/  IMAD.WIDE.U32 R26, R26, R27, UR14 ;  /* 0x0000000e1a1a7e25 */ /* 0x000fc8000f8e001b */
[----:B0-----:R-:W-:Y:S01]  /*2ec0*/  IMAD.WIDE.U32 R24, R10, 0x8, R16 ;  /* 0x000000080a187825 */ /* 0x001fe200078e0010 */
[----:B---3--:R-:W-:-:S08]  /*2ed0*/  DMUL R18, R22, R18 ;  /* 0x0000001216127228 */ /* 0x008fd00000000000 */
[----:B--2---:R-:W-:Y:S01]  /*2ee0*/  DMUL R20, R18, R20 ;  /* 0x0000001412147228 */ /* 0x004fe20000000000 */
[----:B------:R-:W-:Y:S01]  /*2ef0*/  IMAD.U32 R18, RZ, RZ, UR10 ;  /* 0x0000000aff127e24 */ /* 0x000fe2000f8e00ff */
[----:B------:R-:W-:-:S05]  /*2f00*/  MOV R19, UR11 ;  /* 0x0000000b00137c02 */ /* 0x000fca0008000f00 */
[----:B------:R0:W-:Y:S04]  /*2f10*/  REDG.E.ADD.F64.RN.STRONG.SM desc[UR18][R18.64], R20 ;  /* 0x00000014120079a6 */ /* 0x0001e8000c12bf12 */
[----:B------:R-:W2:Y:S04]  /*2f20*/  LDG.E.64 R26, desc[UR18][R26.64] ;  /* 0x000000121a1a7981 */ /* 0x000ea8000c1e1b00 */
[----:B------:R-:W2:Y:S04]  /*2f30*/  LDG.E.64 R24, desc[UR18][R24.64] ;  /* 0x0000001218187981 */ /* 0x000ea8000c1e1b00 */
[----:B------:R-:W3:Y:S01]  /*2f40*/  LDG.E.64 R22, desc[UR18][R14.64] ;  /* 0x000000120e167981 */ /* 0x000ee2000c1e1b00 */
[----:B------:R-:W-:Y:S01]  /*2f50*/  UIADD3 UR10, UPT, UPT, UR16, -0x2, URZ ;  /* 0xfffffffe100a7890 */ /* 0x000fe2000fffe0ff */
[----:B------:R-:W-:Y:S01]  /*2f60*/  MOV R30, 0x8 ;  /* 0x00000008001e7802 */ /* 0x000fe20000000f00 */
[----:B------:R-:W-:-:S02]  /*2f70*/  VIADD R28, R11, 0xffffffff ;  /* 0xffffffff0b1c7836 */ /* 0x000fc40000000000 */
[----:B------:R-:W-:Y:S02]  /*2f80*/  UIMAD.WIDE.U32 UR10, UR10, 0x8, UR12 ;  /* 0x000000080a0a78a5 */ /* 0x000fe4000f8e000c */
[----:B0-----:R-:W-:Y:S01]  /*2f90*/  IMAD.WIDE.U32 R18, R28, R30, UR14 ;  /* 0x0000000e1c127e25 */ /* 0x001fe2000f8e001e */
[----:B--2---:R-:W-:-:S03]  /*2fa0*/  DMUL R24, R26, R24 ;  /* 0x000000181a187228 */ /* 0x004fc60000000000 */
[----:B------:R-:W-:-:S05]  /*2fb0*/  IMAD.WIDE.U32 R26, R37, 0x8, R16 ;  /* 0x00000008251a7825 */ /* 0x000fca00078e0010 */
[----:B---3--:R-:W-:Y:S01]  /*2fc0*/  DMUL R20, R24, R22 ;  /* 0x0000001618147228 */ /* 0x008fe20000000000 */
[----:B------:R-:W-:Y:S01]  /*2fd0*/  IMAD.U32 R22, RZ, RZ, UR10 ;  /* 0x0000000aff167e24 */ /* 0x000fe2000f8e00ff */
[----:B------:R-:W-:-:S05]  /*2fe0*/  MOV R23, UR11 ;  /* 0x0000000b00177c02 */ /* 0x000fca0008000f00 */
[----:B------:R0:W-:Y:S04]  /*2ff0*/  REDG.E.ADD.F64.RN.STRONG.SM desc[UR18][R22.64], R20 ;  /* 0x00000014160079a6 */ /* 0x0001e8000c12bf12 */
[----:B------:R-:W2:Y:S04]  /*3000*/  LDG.E.64 R18, desc[UR18][R18.64] ;  /* 0x0000001212127981 */ /* 0x000ea8000c1e1b00 */
[----:B------:R-:W2:Y:S04]  /*3010*/  LDG.E.64 R26, desc[UR18][R26.64] ;  /* 0x000000121a1a7981 */ /* 0x000ea8000c1e1b00 */
[----:B------:R-:W3:Y:S01]  /*3020*/  LDG.E.64 R24, desc[UR18][R14.64] ;  /* 0x000000120e187981 */ /* 0x000ee2000c1e1b00 */
[----:B------:R-:W-:Y:S01]  /*3030*/  UIADD3 UR10, UPT, UPT, UR16, -0x1, URZ ;  /* 0xffffffff100a7890 */ /* 0x000fe2000fffe0ff */
[----:B------:R-:W-:-:S03]  /*3040*/  IMAD.MOV.U32 R28, RZ, RZ, 0x8 ;  /* 0x00000008ff1c7424 */ /* 0x000fc600078e00ff */
[----:B------:R-:W-:Y:S01]  /*3050*/  UIMAD.WIDE.U32 UR10, UR10, 0x8, UR12 ;  /* 0x000000080a0a78a5 */ /* 0x000fe2000f8e000c */
[----:B0-----:R-:W-:-:S04]  /*3060*/  IMAD.WIDE.U32 R20, R11, R28, UR14 ;  /* 0x0000000e0b147e25 */ /* 0x001fc8000f8e001c */
[----:B------:R-:W-:Y:S01]  /*3070*/  IMAD.WIDE.U32 R22, R33, 0x8, R16 ;  /* 0x0000000821167825 */ /* 0x000fe200078e0010 */
[----:B--2---:R-:W-:-:S08]  /*3080*/  DMUL R18, R18, R26 ;  /* 0x0000001a12127228 */ /* 0x004fd00000000000 */
[----:B---3--:R-:W-:Y:S01]  /*3090*/  DMUL R24, R18, R24 ;  /* 0x0000001812187228 */ /* 0x008fe20000000000 */
[----:B------:R-:W-:Y:S01]  /*30a0*/  MOV R18, UR10 ;  /* 0x0000000a00127c02 */ /* 0x000fe20008000f00 */
[----:B------:R-:W-:-:S05]  /*30b0*/  IMAD.U32 R19, RZ, RZ, UR11 ;  /* 0x0000000bff137e24 */ /* 0x000fca000f8e00ff */
[----:B------:R0:W-:Y:S04]  /*30c0*/  REDG.E.ADD.F64.RN.STRONG.SM desc[UR18][R18.64], R24 ;  /* 0x00000018120079a6 */ /* 0x0001e8000c12bf12 */
[----:B------:R-:W2:Y:S04]  /*30d0*/  LDG.E.64 R20, desc[UR18][R20.64] ;  /* 0x0000001214147981 */ /* 0x000ea8000c1e1b00 */
[----:B------:R-:W2:Y:S04]  /*30e0*/  LDG.E.64 R22, desc[UR18][R22.64] ;  /* 0x0000001216167981 */ /* 0x000ea8000c1e1b00 */
[----:B------:R-:W3:Y:S01]  /*30f0*/  LDG.E.64 R26, desc[UR18][R14.64] ;  /* 0x000000120e1a7981 */ /* 0x000ee2000c1e1b00 */
[----:B------:R-:W-:Y:S01]  /*3100*/  UIMAD.WIDE.U32 UR10, UR16, 0x8, UR12 ;  /* 0x00000008100a78a5 */ /* 0x000fe2000f8e000c */
[----:B------:R-:W-:Y:S01]  /*3110*/  IADD3 R28, PT, PT, R11, 0x1, RZ ;  /* 0x000000010b1c7810 */ /* 0x000fe20007ffe0ff */
[----:B0-----:R-:W-:Y:S01]  /*3120*/  IMAD.WIDE.U32 R18, R31, 0x8, R16 ;  /* 0x000000081f127825 */ /* 0x001fe200078e0010 */
[----:B--2---:R-:W-:-:S08]  /*3130*/  DMUL R20, R20, R22 ;  /* 0x0000001614147228 */ /* 0x004fd00000000000 */
[----:B---3--:R-:W-:Y:S01]  /*3140*/  DMUL R24, R20, R26 ;  /* 0x0000001a14187228 */ /* 0x008fe20000000000 */
[----:B------:R-:W-:Y:S01]  /*3150*/  IMAD.U32 R20, RZ, RZ, UR10 ;  /* 0x0000000aff147e24 */ /* 0x000fe2000f8e00ff */
[----:B------:R-:W-:Y:S01]  /*3160*/  MOV R21, UR11 ;  /* 0x0000000b00157c02 */ /* 0x000fe20008000f00 */
[----:B------:R-:W-:-:S04]  /*3170*/  IMAD.WIDE.U32 R26, R28, R30, UR14 ;  /* 0x0000000e1c1a7e25 */ /* 0x000fc8000f8e001e */
[----:B------:R0:W-:Y:S04]  /*3180*/  REDG.E.ADD.F64.RN.STRONG.SM desc[UR18][R20.64], R24 ;  /* 0x00000018140079a6 */ /* 0x0001e8000c12bf12 */
[----:B------:R-:W2:Y:S04]  /*3190*/  LDG.E.64 R26, desc[UR18][R26.64] ;  /* 0x000000121a1a7981 */ /* 0x000ea8000c1e1b00 */
[----:B------:R-:W2:Y:S04]  /*31a0*/  LDG.E.64 R18, desc[UR18][R18.64] ;  /* 0x0000001212127981 */ /* 0x000ea8000c1e1b00 */
[----:B------:R-:W3:Y:S01]  /*31b0*/  LDG.E.64 R22, desc[UR18][R14.64] ;  /* 0x000000120e167981 */ /* 0x000ee2000c1e1b00 */
[----:B------:R-:W-:Y:S01]  /*31c0*/  UIADD3 UR10, UPT, UPT, UR16, 0x1, URZ ;  /* 0x00000001100a7890 */ /* 0x000fe2000fffe0ff */
[----:B------:R-:W-:-:S03]  /*31d0*/  VIADD R28, R11, 0x2 ;  /* 0x000000020b1c7836 */ /* 0x000fc60000000000 */
[----:B------:R-:W-:Y:S01]  /*31e0*/  UIMAD.WIDE.U32 UR10, UR10, 0x8, UR12 ;  /* 0x000000080a0a78a5 */ /* 0x000fe2000f8e000c */
[----:B0-----:R-:W-:Y:S01]  /*31f0*/  IMAD.WIDE.U32 R24, R28, R30, UR14 ;  /* 0x0000000e1c187e25 */ /* 0x001fe2000f8e001e */
[----:B--2---:R-:W-:-:S03]  /*3200*/  DMUL R18, R26, R18 ;  /* 0x000000121a127228 */ /* 0x004fc60000000000 */
[----:B------:R-:W-:-:S05]  /*3210*/  IMAD.WIDE.U32 R26, R29, 0x8, R16 ;  /* 0x000000081d1a7825 */ /* 0x000fca00078e0010 */
[----:B---3--:R-:W-:Y:S01]  /*3220*/  DMUL R18, R18, R22 ;  /* 0x0000001612127228 */ /* 0x008fe20000000000 */
[----:B------:R-:W-:Y:S01]  /*3230*/  MOV R22, UR10 ;  /* 0x0000000a00167c02 */ /* 0x000fe20008000f00 */
[----:B------:R-:W-:-:S05]  /*3240*/  IMAD.U32 R23, RZ, RZ, UR11 ;  /* 0x0000000bff177e24 */ /* 0x000fca000f8e00ff */
[----:B------:R0:W-:Y:S04]  /*3250*/  REDG.E.ADD.F64.RN.STRONG.SM desc[UR18][R22.64], R18 ;  /* 0x00000012160079a6 */ /* 0x0001e8000c12bf12 */
[----:B------:R-:W2:Y:S04]  /*3260*/  LDG.E.64 R24, desc[UR18][R24.64] ;  /* 0x0000001218187981 */ /* 0x000ea8000c1e1b00 */
[----:B------:R-:W2:Y:S04]  /*3270*/  LDG.E.64 R26, desc[UR18][R26.64] ;  /* 0x000000121a1a7981 */ /* 0x000ea8000c1e1b00 */
[----:B------:R-:W3:Y:S01]  /*3280*/  LDG.E.64 R20, desc[UR18][R14.64] ;  /* 0x000000120e147981 */ /* 0x000ee2000c1e1b00 */
[----:B------:R-:W-:Y:S01]  /*3290*/  UIADD3 UR10, UPT, UPT, UR16, 0x2, URZ ;  /* 0x00000002100a7890 */ /* 0x000fe2000fffe0ff */
[----:B------:R-:W-:-:S03]  /*32a0*/  IADD3 R28, PT, PT, R11, 0x3, RZ ;  /* 0x000000030b1c7810 */ /* 0x000fc60007ffe0ff */
[----:B------:R-:W-:Y:S02]  /*32b0*/  UIMAD.WIDE.U32 UR10, UR10, 0x8, UR12 ;  /* 0x000000080a0a78a5 */ /* 0x000fe4000f8e000c */
[----:B0-----:R-:W-:Y:S01]  /*32c0*/  IMAD.WIDE.U32 R22, R28, R30, UR14 ;  /* 0x0000000e1c167e25 */ /* 0x001fe2000f8e001e */
[----:B--2---:R-:W-:-:S08]  /*32d0*/  DMUL R24, R24, R26 ;  /* 0x0000001a18187228 */ /* 0x004fd00000000000 */
[----:B---3--:R-:W-:Y:S01]  /*32e0*/  DMUL R18, R24, R20 ;  /* 0x0000001418127228 */ /* 0x008fe20000000000 */
[----:B------:R-:W-:Y:S01]  /*32f0*/  IMAD.U32 R20, RZ, RZ, UR10 ;  /* 0x0000000aff147e24 */ /* 0x000fe2000f8e00ff */
[----:B------:R-:W-:Y:S01]  /*3300*/  MOV R21, UR11 ;  /* 0x0000000b00157c02 */ /* 0x000fe20008000f00 */
[----:B------:R-:W-:-:S04]  /*3310*/  IMAD.WIDE.U32 R24, R35, 0x8, R16 ;  /* 0x0000000823187825 */ /* 0x000fc800078e0010 */
[----:B------:R0:W-:Y:S04]  /*3320*/  REDG.E.ADD.F64.RN.STRONG.SM desc[UR18][R20.64], R18 ;  /* 0x00000012140079a6 */ /* 0x0001e8000c12bf12 */
[----:B------:R-:W2:Y:S04]  /*3330*/  LDG.E.64 R22, desc[UR18][R22.64] ;  /* 0x0000001216167981 */ /* 0x000ea8000c1e1b00 */
[----:B------:R-:W2:Y:S04]  /*3340*/  LDG.E.64 R24, desc[UR18][R24.64] ;  /* 0x0000001218187981 */ /* 0x000ea8000c1e1b00 */
[----:B------:R-:W3:Y:S01]  /*3350*/  LDG.E.64 R26, desc[UR18][R14.64] ;  /* 0x000000120e1a7981 */ /* 0x000ee2000c1e1b00 */
[----:B------:R-:W-:Y:S01]  /*3360*/  UIADD3 UR10, UPT, UPT, UR16, 0x3, URZ ;  /* 0x00000003100a7890 */ /* 0x000fe2000fffe0ff */
[----:B------:R-:W-:-:S03]  /*3370*/  VIADD R28, R11, 0x4 ;  /* 0x000000040b1c7836 */ /* 0x000fc60000000000 */
[----:B------:R-:W-:Y:S01]  /*3380*/  UIMAD.WIDE.U32 UR10, UR10, 0x8, UR12 ;  /* 0x000000080a0a78a5 */ /* 0x000fe2000f8e000c */
[----:B------:R-:W-:-:S04]  /*3390*/  IMAD.WIDE.U32 R16, R13, 0x8, R16 ;  /* 0x000000080d107825 */ /* 0x000fc800078e0010 */
[----:B0-----:R-:W-:Y:S01]  /*33a0*/  IMAD.WIDE.U32 R18, R28, R30, UR14 ;  /* 0x0000000e1c127e25 */ /* 0x001fe2000f8e001e */
        /* <DEDUP_REMOVED lines=8> */
[----:B------:R-:W-:-:S04]  /*3430*/  UIADD3 UR10, UPT, UPT, UR16, 0x4, URZ ;  /* 0x00000004100a7890 */ /* 0x000fc8000fffe0ff */
[----:B------:R-:W-:Y:S01]  /*3440*/  UIMAD.WIDE.U32 UR10, UR10, 0x8, UR12 ;  /* 0x000000080a0a78a5 */ /* 0x000fe2000f8e000c */
[----:B--2---:R-:W-:-:S08]  /*3450*/  DMUL R24, R18, R16 ;  /* 0x0000001012187228 */ /* 0x004fd00000000000 */
[----:B---3--:R-:W-:Y:S01]  /*3460*/  DMUL R24, R24, R20 ;  /* 0x0000001418187228 */ /* 0x008fe20000000000 */
[----:B------:R-:W-:Y:S01]  /*3470*/  MOV R20, UR10 ;  /* 0x0000000a00147c02 */ /* 0x000fe20008000f00 */
[----:B------:R-:W-:-:S05]  /*3480*/  IMAD.U32 R21, RZ, RZ, UR11 ;  /* 0x0000000bff157e24 */ /* 0x000fca000f8e00ff */
[----:B------:R1:W-:Y:S01]  /*3490*/  REDG.E.ADD.F64.RN.STRONG.SM desc[UR18][R20.64], R24 ;  /* 0x00000018140079a6 */ /* 0x0003e2000c12bf12 */
[----:B------:R-:W-:-:S04]  /*34a0*/  UIADD3 UR5, UPT, UPT, UR5, 0x8, URZ ;  /* 0x0000000805057890 */ /* 0x000fc8000fffe0ff */
[----:B------:R-:W-:Y:S01]  /*34b0*/  UISETP.NE.AND UP0, UPT, UR5, URZ, UPT ;  /* 0x000000ff0500728c */ /* 0x000fe2000bf05270 */
[----:B0-----:R-:W-:Y:S01]  /*34c0*/  IMAD.U32 R22, RZ, RZ, UR17 ;  /* 0x00000011ff167e24 */ /* 0x001fe2000f8e00ff */
[----:B------:R-:W-:Y:S01]  /*34d0*/  MOV R17, UR17 ;  /* 0x0000001100117c02 */ /* 0x000fe20008000f00 */
[----:B------:R-:W-:Y:S01]  /*34e0*/  IMAD.U32 R16, RZ, RZ, UR17 ;  /* 0x00000011ff107e24 */ /* 0x000fe2000f8e00ff */
[----:B------:R-:W-:Y:S01]  /*34f0*/  MOV R28, UR17 ;  /* 0x00000011001c7c02 */ /* 0x000fe20008000f00 */
[----:B------:R-:W-:Y:S01]  /*3500*/  IMAD.U32 R26, RZ, RZ, UR17 ;  /* 0x00000011ff1a7e24 */ /* 0x000fe2000f8e00ff */
[----:B------:R-:W-:Y:S01]  /*3510*/  MOV R18, UR17 ;  /* 0x0000001100127c02 */ /* 0x000fe20008000f00 */
[----:B------:R-:W-:Y:S01]  /*3520*/  IMAD R33, R16, 0x8, R33 ;  /* 0x0000000810217824 */ /* 0x000fe200078e0221 */
[----:B------:R-:W-:Y:S01]  /*3530*/  LEA R10, R28, R10, 0x3 ;  /* 0x0000000a1c0a7211 */ /* 0x000fe200078e18ff */
[----:B------:R-:W-:Y:S01]  /*3540*/  IMAD R29, R26, 0x8, R29 ;  /* 0x000000081a1d7824 */ /* 0x000fe200078e021d */
[----:B------:R-:W-:Y:S01]  /*3550*/  LEA R37, R22, R37, 0x3 ;  /* 0x0000002516257211 */ /* 0x000fe200078e18ff */
[----:B------:R-:W-:Y:S01]  /*3560*/  IMAD R35, R16, 0x8, R35 ;  /* 0x0000000810237824 */ /* 0x000fe200078e0223 */
[C---:B------:R-:W-:Y:S01]  /*3570*/  LEA R31, R18.reuse, R31, 0x3 ;  /* 0x0000001f121f7211 */ /* 0x040fe200078e18ff */
[----:B------:R-:W-:Y:S01]  /*3580*/  IMAD R12, R17, 0x8, R12 ;  /* 0x00000008110c7824 */ /* 0x000fe200078e020c */
[----:B------:R-:W-:-:S02]  /*3590*/  LEA R13, R18, R13, 0x3 ;  /* 0x0000000d120d7211 */ /* 0x000fc400078e18ff */
[----:B------:R-:W-:Y:S01]  /*35a0*/  IADD3 R11, PT, PT, R11, 0x8, RZ ;  /* 0x000000080b0b7810 */ /* 0x000fe20007ffe0ff */
[----:B------:R-:W-:Y:S01]  /*35b0*/  UIADD3 UR16, UPT, UPT, UR16, 0x8, URZ ;  /* 0x0000000810107890 */ /* 0x000fe2000fffe0ff */
[----:B-1----:R-:W-:Y:S11]  /*35c0*/  BRA.U UP0, `(.L_x_174) ;  /* 0xfffffff900087547 */ /* 0x002ff6000b83ffff */
[----:B------:R-:W-:-:S05]  /*35d0*/  UMOV UR5, UR8 ;  /* 0x0000000800057c82 */ /* 0x000fca0008000000 */
.L_x_173:
[----:B------:R-:W-:-:S09]  /*35e0*/  UISETP.NE.AND UP0, UPT, UR20, URZ, UPT ;  /* 0x000000ff1400728c */ /* 0x000fd2000bf05270 */
[----:B------:R-:W-:Y:S05]  /*35f0*/  BRA.U !UP0, `(.L_x_175) ;  /* 0x0000000908007547 */ /* 0x000fea000b800000 */
[----:B------:R-:W-:Y:S02]  /*3600*/  UIADD3 UR10, UPT, UPT, UR20, -0x1, URZ ;  /* 0xffffffff140a7890 */ /* 0x000fe4000fffe0ff */
[----:B------:R-:W-:Y:S02]  /*3610*/  UISETP.NE.AND UP1, UPT, UR21, URZ, UPT ;  /* 0x000000ff1500728c */ /* 0x000fe4000bf25270 */
[----:B------:R-:W-:-:S09]  /*3620*/  UISETP.GE.U32.AND UP0, UPT, UR10, 0x3, UPT ;  /* 0x000000030a00788c */ /* 0x000fd2000bf06070 */
[----:B------:R-:W-:Y:S05]  /*3630*/  BRA.U !UP0, `(.L_x_176) ;  /* 0x0000000508007547 */ /* 0x000fea000b800000 */
[----:B------:R-:W0:Y:S01]  /*3640*/  LDC.64 R10, c[0x0][0x390] ;  /* 0x0000e400ff0a7b82 */ /* 0x000e220000000a00 */
[----:B------:R-:W1:Y:S01]  /*3650*/  LDCU.128 UR12, c[0x0][0x380] ;  /* 0x00007000ff0c77ac */ /* 0x000e620008000c00 */
[----:B------:R-:W-:Y:S01]  /*3660*/  MOV R16, UR5 ;  /* 0x0000000500107c02 */ /* 0x000fe20008000f00 */
[----:B------:R-:W-:Y:S02]  /*3670*/  IMAD.U32 R12, RZ, RZ, UR6 ;  /* 0x00000006ff0c7e24 */ /* 0x000fe4000f8e00ff */
[----:B------:R-:W-:Y:S02]  /*3680*/  IMAD.MOV.U32 R23, RZ, RZ, 0x8 ;  /* 0x00000008ff177424 */ /* 0x000fe400078e00ff */
[----:B------:R-:W-:Y:S02]  /*3690*/  IMAD R12, R9, R12, UR5 ;  /* 0x00000005090c7e24 */ /* 0x000fe4000f8e020c */
[----:B------:R-:W-:Y:S02]  /*36a0*/  IMAD R13, R16, UR17, R3 ;  /* 0x00000011100d7c24 */ /* 0x000fe4000f8e0203 */
[----:B------:R-:W2:Y:S01]  /*36b0*/  LDG.E.64 R16, desc[UR18][R14.64] ;  /* 0x000000120e107981 */ /* 0x000ea2000c1e1b00 */
[----:B-1----:R-:W-:-:S04]  /*36c0*/  IMAD.WIDE.U32 R22, R12, R23, UR14 ;  /* 0x0000000e0c167e25 */ /* 0x002fc8000f8e0017 */
[C---:B0-----:R-:W-:Y:S02]  /*36d0*/  IMAD.WIDE.U32 R24, R13.reuse, 0x8, R10 ;  /* 0x000000080d187825 */ /* 0x041fe400078e000a */
[----:B------:R-:W3:Y:S04]  /*36e0*/  LDG.E.64 R22, desc[UR18][R22.64] ;  /* 0x0000001216167981 */ /* 0x000ee8000c1e1b00 */
[----:B------:R-:W3:Y:S01]  /*36f0*/  LDG.E.64 R24, desc[UR18][R24.64] ;  /* 0x0000001218187981 */ /* 0x000ee2000c1e1b00 */
[----:B------:R-:W-:Y:S01]  /*3700*/  UIMAD UR16, UR4, UR6, UR5 ;  /* 0x00000006041072a4 */ /* 0x000fe2000f8e0205 */
[----:B------:R-:W-:Y:S01]  /*3710*/  MOV R27, 0x8 ;  /* 0x00000008001b7802 */ /* 0x000fe20000000f00 */
[----:B------:R-:W-:Y:S01]  /*3720*/  VIADD R26, R12, 0x1 ;  /* 0x000000010c1a7836 */ /* 0x000fe20000000000 */
[----:B------:R-:W-:Y:S01]  /*3730*/  IADD3 R13, PT, PT, R13, UR17, RZ ;  /* 0x000000110d0d7c10 */ /* 0x000fe2000fffe0ff */
[----:B------:R-:W-:-:S02]  /*3740*/  UIMAD.WIDE.U32 UR10, UR16, 0x8, UR12 ;  /* 0x00000008100a78a5 */ /* 0x000fc4000f8e000c */
[----:B------:R-:W-:-:S04]  /*3750*/  IMAD.WIDE.U32 R26, R26, R27, UR14 ;  /* 0x0000000e1a1a7e25 */ /* 0x000fc8000f8e001b */
[----:B------:R-:W-:Y:S01]  /*3760*/  IMAD.U32 R20, RZ, RZ, UR10 ;  /* 0x0000000aff147e24 */ /* 0x000fe2000f8e00ff */
[----:B------:R-:W-:Y:S01]  /*3770*/  MOV R21, UR11 ;  /* 0x0000000b00157c02 */ /* 0x000fe20008000f00 */
[----:B---3--:R-:W-:Y:S01]  /*3780*/  DMUL R18, R22, R24 ;  /* 0x0000001816127228 */ /* 0x008fe20000000000 */
[----:B------:R-:W-:-:S07]  /*3790*/  IMAD.WIDE.U32 R24, R13, 0x8, R10 ;  /* 0x000000080d187825 */ /* 0x000fce00078e000a */
[----:B--2---:R-:W-:-:S07]  /*37a0*/  DMUL R18, R18, R16 ;  /* 0x0000001012127228 */ /* 0x004fce0000000000 */
[----:B------:R0:W-:Y:S04]  /*37b0*/  REDG.E.ADD.F64.RN.STRONG.SM desc[UR18][R20.64], R18 ;  /* 0x00000012140079a6 */ /* 0x0001e8000c12bf12 */
[----:B------:R-:W2:Y:S04]  /*37c0*/  LDG.E.64 R26, desc[UR18][R26.64] ;  /* 0x000000121a1a7981 */ /* 0x000ea8000c1e1b00 */
[----:B------:R-:W2:Y:S04]  /*37d0*/  LDG.E.64 R24, desc[UR18][R24.64] ;  /* 0x0000001218187981 */ /* 0x000ea8000c1e1b00 */
[----:B------:R-:W3:Y:S01]  /*37e0*/  LDG.E.64 R16, desc[UR18][R14.64] ;  /* 0x000000120e107981 */ /* 0x000ee2000c1e1b00 */
[----:B------:R-:W-:Y:S01]  /*37f0*/  UIADD3 UR10, UPT, UPT, UR16, 0x1, URZ ;  /* 0x00000001100a7890 */ /* 0x000fe2000fffe0ff */
[----:B------:R-:W-:Y:S01]  /*3800*/  IADD3 R28, PT, PT, R12, 0x2, RZ ;  /* 0x000000020c1c7810 */ /* 0x000fe20007ffe0ff */
[----:B------:R-:W-:-:S02]  /*3810*/  IMAD.MOV.U32 R29, RZ, RZ, 0x8 ;  /* 0x00000008ff1d7424 */ /* 0x000fc400078e00ff */
[----:B------:R-:W-:Y:S01]  /*3820*/  UIMAD.WIDE.U32 UR10, UR10, 0x8, UR12 ;  /* 0x000000080a0a78a5 */ /* 0x000fe2000f8e000c */
[----:B------:R-:W-:Y:S02]  /*3830*/  VIADD R13, R13, UR17 ;  /* 0x000000110d0d7c36 */ /* 0x000fe40008000000 */
[----:B0-----:R-:W-:-:S03]  /*3840*/  IMAD.WIDE.U32 R20, R28, R29, UR14 ;  /* 0x0000000e1c147e25 */ /* 0x001fc6000f8e001d */
[----:B------:R-:W-:Y:S01]  /*3850*/  MOV R18, UR10 ;  /* 0x0000000a00127c02 */ /* 0x000fe20008000f00 */
[----:B------:R-:W-:Y:S01]  /*3860*/  IMAD.U32 R19, RZ, RZ, UR11 ;  /* 0x0000000bff137e24 */ /* 0x000fe2000f8e00ff */
[----:B--2---:R-:W-:Y:S01]  /*3870*/  DMUL R22, R26, R24 ;  /* 0x000000181a167228 */ /* 0x004fe20000000000 */
[----:B------:R-:W-:-:S07]  /*3880*/  IMAD.WIDE.U32 R24, R13, 0x8, R10 ;  /* 0x000000080d187825 */ /* 0x000fce00078e000a */
[----:B---3--:R-:W-:-:S07]  /*3890*/  DMUL R22, R22, R16 ;  /* 0x0000001016167228 */ /* 0x008fce0000000000 */
[----:B------:R0:W-:Y:S04]  /*38a0*/  REDG.E.ADD.F64.RN.STRONG.SM desc[UR18][R18.64], R22 ;  /* 0x00000016120079a6 */ /* 0x0001e8000c12bf12 */
[----:B------:R-:W2:Y:S04]  /*38b0*/  LDG.E.64 R20, desc[UR18][R20.64] ;  /* 0x0000001214147981 */ /* 0x000ea8000c1e1b00 */
[----:B------:R-:W2:Y:S04]  /*38c0*/  LDG.E.64 R24, desc[UR18][R24.64] ;  /* 0x0000001218187981 */ /* 0x000ea8000c1e1b00 */
[----:B------:R-:W3:Y:S01]  /*38d0*/  LDG.E.64 R16, desc[UR18][R14.64] ;  /* 0x000000120e107981 */ /* 0x000ee2000c1e1b00 */
[----:B------:R-:W-:Y:S01]  /*38e0*/  UIADD3 UR10, UPT, UPT, UR16, 0x2, URZ ;  /* 0x00000002100a7890 */ /* 0x000fe2000fffe0ff */
[----:B------:R-:W-:Y:S01]  /*38f0*/  IADD3 R13, PT, PT, R13, UR17, RZ ;  /* 0x000000110d0d7c10 */ /* 0x000fe2000fffe0ff */
[----:B------:R-:W-:-:S02]  /*3900*/  VIADD R28, R12, 0x3 ;  /* 0x000000030c1c7836 */ /* 0x000fc40000000000 */
[----:B------:R-:W-:Y:S02]  /*3910*/  UIMAD.WIDE.U32 UR10, UR10, 0x8, UR12 ;  /* 0x000000080a0a78a5 */ /* 0x000fe4000f8e000c */
[----:B------:R-:W-:-:S04]  /*3920*/  IMAD.WIDE.U32 R12, R13, 0x8, R10 ;  /* 0x000000080d0c7825 */ /* 0x000fc800078e000a */
[----:B0-----:R-:W-:Y:S01]  /*3930*/  MOV R22, UR10 ;  /* 0x0000000a00167c02 */ /* 0x001fe20008000f00 */
[----:B------:R-:W-:Y:S02]  /*3940*/  IMAD.U32 R23, RZ, RZ, UR11 ;  /* 0x0000000bff177e24 */ /* 0x000fe4000f8e00ff */
[----:B------:R-:W-:Y:S01]  /*3950*/  IMAD.WIDE.U32 R10, R28, R29, UR14 ;  /* 0x0000000e1c0a7e25 */ /* 0x000fe2000f8e001d */
[----:B--2---:R-:W-:-:S08]  /*3960*/  DMUL R26, R20, R24 ;  /* 0x00000018141a7228 */ /* 0x004fd00000000000 */
[----:B---3--:R-:W-:-:S07]  /*3970*/  DMUL R16, R26, R16 ;  /* 0x000000101a107228 */ /* 0x008fce0000000000 */
        /* <DEDUP_REMOVED lines=11> */
[----:B------:R-:W-:-:S12]  /*3a30*/  UIADD3 UR5, UPT, UPT, UR5, 0x4, URZ ;  /* 0x0000000405057890 */ /* 0x000fd8000fffe0ff */
.L_x_176:
[----:B------:R-:W-:Y:S05]  /*3a40*/  BRA.U !UP1, `(.L_x_175) ;  /* 0x0000000109ec7547 */ /* 0x000fea000b800000 */
[----:B------:R-:W-:Y:S02]  /*3a50*/  UISETP.NE.AND UP0, UPT, UR21, 0x1, UPT ;  /* 0x000000011500788c */ /* 0x000fe4000bf05270 */
[----:B------:R-:W-:-:S07]  /*3a60*/  ULOP3.LUT UP1, URZ, UR6, 0x1, URZ, 0xc0, !UPT ;  /* 0x0000000106ff7892 */ /* 0x000fce000f82c0ff */
[----:B------:R-:W-:Y:S05]  /*3a70*/  BRA.U !UP0, `(.L_x_177) ;  /* 0x00000001088c7547 */ /* 0x000fea000b800000 */
[----:B------:R-:W1:Y:S01]  /*3a80*/  LDC.64 R10, c[0x0][0x390] ;  /* 0x0000e400ff0a7b82 */ /* 0x000e620000000a00 */
[----:B------:R-:W2:Y:S01]  /*3a90*/  LDCU.128 UR12, c[0x0][0x380] ;  /* 0x00007000ff0c77ac */ /* 0x000ea20008000c00 */
[----:B0-----:R-:W-:Y:S01]  /*3aa0*/  MOV R22, UR6 ;  /* 0x0000000600167c02 */ /* 0x001fe20008000f00 */
[----:B------:R-:W-:Y:S01]  /*3ab0*/  IMAD.U32 R12, RZ, RZ, UR5 ;  /* 0x00000005ff0c7e24 */ /* 0x000fe2000f8e00ff */
[----:B------:R-:W-:-:S03]  /*3ac0*/  MOV R21, 0x8 ;  /* 0x0000000800157802 */ /* 0x000fc60000000f00 */
[----:B------:R-:W-:Y:S02]  /*3ad0*/  IMAD R23, R12, UR17, R3 ;  /* 0x000000110c177c24 */ /* 0x000fe4000f8e0203 */
[----:B------:R-:W-:Y:S01]  /*3ae0*/  IMAD R22, R9, R22, UR5 ;  /* 0x0000000509167e24 */ /* 0x000fe2000f8e0216 */
[----:B------:R-:W3:Y:S03]  /*3af0*/  LDG.E.64 R12, desc[UR18][R14.64] ;  /* 0x000000120e0c7981 */ /* 0x000ee6000c1e1b00 */
[----:B--2---:R-:W-:-:S04]  /*3b00*/  IMAD.WIDE.U32 R20, R22, R21, UR14 ;  /* 0x0000000e16147e25 */ /* 0x004fc8000f8e0015 */
[C---:B-1----:R-:W-:Y:S01]  /*3b10*/  IMAD.WIDE.U32 R18, R23.reuse, 0x8, R10 ;  /* 0x0000000817127825 */ /* 0x042fe200078e000a */
[----:B------:R0:W2:Y:S05]  /*3b20*/  LDG.E.64 R16, desc[UR18][R20.64] ;  /* 0x0000001214107981 */ /* 0x0000aa000c1e1b00 */
[----:B------:R-:W2:Y:S01]  /*3b30*/  LDG.E.64 R18, desc[UR18][R18.64] ;  /* 0x0000001212127981 */ /* 0x000ea2000c1e1b00 */
[----:B------:R-:W-:Y:S01]  /*3b40*/  UIMAD UR10, UR4, UR6, UR5 ;  /* 0x00000006040a72a4 */ /* 0x000fe2000f8e0205 */
[----:B------:R-:W-:-:S03]  /*3b50*/  IADD3 R25, PT, PT, R23, UR17, RZ ;  /* 0x0000001117197c10 */ /* 0x000fc6000fffe0ff */
[----:B------:R-:W-:Y:S01]  /*3b60*/  UIMAD.WIDE.U32 UR22, UR10, 0x8, UR12 ;  /* 0x000000080a1678a5 */ /* 0x000fe2000f8e000c */
[----:B------:R-:W-:Y:S02]  /*3b70*/  IMAD.MOV.U32 R27, RZ, RZ, 0x8 ;  /* 0x00000008ff1b7424 */ /* 0x000fe400078e00ff */
[----:B------:R-:W-:-:S03]  /*3b80*/  VIADD R24, R22, 0x1 ;  /* 0x0000000116187836 */ /* 0x000fc60000000000 */
[----:B------:R-:W-:Y:S01]  /*3b90*/  MOV R22, UR22 ;  /* 0x0000001600167c02 */ /* 0x000fe20008000f00 */
[----:B------:R-:W-:Y:S02]  /*3ba0*/  IMAD.U32 R23, RZ, RZ, UR23 ;  /* 0x00000017ff177e24 */ /* 0x000fe4000f8e00ff */
[----:B0-----:R-:W-:Y:S01]  /*3bb0*/  IMAD.WIDE.U32 R20, R24, R27, UR14 ;  /* 0x0000000e18147e25 */ /* 0x001fe2000f8e001b */
[----:B--2---:R-:W-:-:S08]  /*3bc0*/  DMUL R16, R16, R18 ;  /* 0x0000001210107228 */ /* 0x004fd00000000000 */
[----:B---3--:R-:W-:Y:S01]  /*3bd0*/  DMUL R12, R16, R12 ;  /* 0x0000000c100c7228 */ /* 0x008fe20000000000 */
[----:B------:R-:W-:-:S06]  /*3be0*/  IMAD.WIDE.U32 R16, R25, 0x8, R10 ;  /* 0x0000000819107825 */ /* 0x000fcc00078e000a */
        /* <DEDUP_REMOVED lines=12> */
.L_x_177:
[----:B------:R-:W-:Y:S05]  /*3cb0*/  BRA.U !UP1, `(.L_x_175) ;  /* 0x0000000109507547 */ /* 0x000fea000b800000 */
[----:B-1----:R-:W1:Y:S01]  /*3cc0*/  LDC.64 R12, c[0x0][0x390] ;  /* 0x0000e400ff0c7b82 */ /* 0x002e620000000a00 */
[----:B------:R-:W2:Y:S01]  /*3cd0*/  LDCU.128 UR12, c[0x0][0x380] ;  /* 0x00007000ff0c77ac */ /* 0x000ea20008000c00 */
[----:B0-----:R-:W-:Y:S01]  /*3ce0*/  MOV R16, UR6 ;  /* 0x0000000600107c02 */ /* 0x001fe20008000f00 */
[----:B------:R-:W-:Y:S01]  /*3cf0*/  IMAD.U32 R18, RZ, RZ, UR17 ;  /* 0x00000011ff127e24 */ /* 0x000fe2000f8e00ff */
[----:B------:R-:W3:Y:S03]  /*3d00*/  LDG.E.64 R14, desc[UR18][R14.64] ;  /* 0x000000120e0e7981 */ /* 0x000ee6000c1e1b00 */
[----:B------:R-:W-:Y:S02]  /*3d10*/  IMAD R9, R9, R16, UR5 ;  /* 0x0000000509097e24 */ /* 0x000fe4000f8e0210 */
[----:B------:R-:W-:Y:S01]  /*3d20*/  IMAD R17, R18, UR5, R3 ;  /* 0x0000000512117c24 */ /* 0x000fe2000f8e0203 */
[----:B--2---:R-:W-:Y:S01]  /*3d30*/  MOV R10, UR14 ;  /* 0x0000000e000a7c02 */ /* 0x004fe20008000f00 */
[----:B------:R-:W-:-:S04]  /*3d40*/  IMAD.U32 R11, RZ, RZ, UR15 ;  /* 0x0000000fff0b7e24 */ /* 0x000fc8000f8e00ff */
[----:B------:R-:W-:-:S04]  /*3d50*/  IMAD.WIDE.U32 R10, R9, 0x8, R10 ;  /* 0x00000008090a7825 */ /* 0x000fc800078e000a */
[----:B-1----:R-:W-:Y:S02]  /*3d60*/  IMAD.WIDE.U32 R12, R17, 0x8, R12 ;  /* 0x00000008110c7825 */ /* 0x002fe400078e000c */
[----:B------:R-:W2:Y:S04]  /*3d70*/  LDG.E.64 R10, desc[UR18][R10.64] ;  /* 0x000000120a0a7981 */ /* 0x000ea8000c1e1b00 */
[----:B------:R-:W2:Y:S01]  /*3d80*/  LDG.E.64 R12, desc[UR18][R12.64] ;  /* 0x000000120c0c7981 */ /* 0x000ea2000c1e1b00 */
[----:B------:R-:W-:-:S04]  /*3d90*/  UIMAD UR10, UR4, UR6, UR5 ;  /* 0x00000006040a72a4 */ /* 0x000fc8000f8e0205 */
[----:B------:R-:W-:-:S06]  /*3da0*/  UIMAD.WIDE.U32 UR10, UR10, 0x8, UR12 ;  /* 0x000000080a0a78a5 */ /* 0x000fcc000f8e000c */
[----:B------:R-:W-:Y:S01]  /*3db0*/  MOV R18, UR10 ;  /* 0x0000000a00127c02 */ /* 0x000fe20008000f00 */
[----:B------:R-:W-:Y:S01]  /*3dc0*/  IMAD.U32 R19, RZ, RZ, UR11 ;  /* 0x0000000bff137e24 */ /* 0x000fe2000f8e00ff */
[----:B--2---:R-:W-:-:S08]  /*3dd0*/  DMUL R16, R10, R12 ;  /* 0x0000000c0a107228 */ /* 0x004fd00000000000 */
[----:B---3--:R-:W-:-:S07]  /*3de0*/  DMUL R16, R16, R14 ;  /* 0x0000000e10107228 */ /* 0x008fce0000000000 */
[----:B------:R2:W-:Y:S04]  /*3df0*/  REDG.E.ADD.F64.RN.STRONG.SM desc[UR18][R18.64], R16 ;  /* 0x00000010120079a6 */ /* 0x0005e8000c12bf12 */
.L_x_175:
[----:B------:R-:W-:-:S04]  /*3e00*/  UIADD3 UR4, UPT, UPT, UR4, 0x1, URZ ;  /* 0x0000000104047890 */ /* 0x000fc8000fffe0ff */
[----:B------:R-:W-:-:S09]  /*3e10*/  UISETP.NE.AND UP0, UPT, UR4, UR7, UPT ;  /* 0x000000070400728c */ /* 0x000fd2000bf05270 */
[----:B------:R-:W-:Y:S05]  /*3e20*/  BRA.U UP0, `(.L_x_178) ;  /* 0xffffffed00907547 */ /* 0x000fea000b83ffff */
[----:B------:R-:W-:Y:S05]  /*3e30*/  EXIT ;  /* 0x000000000000794d */ /* 0x000fea0003800000 */
        .weak           $__internal_4_$__cuda_sm20_dblrcp_rn_slowpath_v3
        .type           $__internal_4_$__cuda_sm20_dblrcp_rn_slowpath_v3,@function
        .size           $__internal_4_$__cuda_sm20_dblrcp_rn_slowpath_v3,($__internal_5_$__cuda_sm20_dsqrt_rn_f64_mediumpath_v1 - $__internal_4_$__cuda_sm20_dblrcp_rn_slowpath_v3)
$__internal_4_$__cuda_sm20_dblrcp_rn_slowpath_v3:
        /* <DEDUP_REMOVED lines=11> */
[----:B------:R-:W-:Y:S01]  /*3ef0*/  IADD3 R7, PT, PT, R5, -0x3fe00000, RZ ;  /* 0xc020000005077810 */ /* 0x000fe20007ffe0ff */
[----:B------:R-:W-:-:S03]  /*3f00*/  IMAD.MOV.U32 R6, RZ, RZ, R4 ;  /* 0x000000ffff067224 */ /* 0x000fc600078e0004 */
[----:B------:R-:W0:Y:S03]  /*3f10*/  MUFU.RCP64H R9, R7 ;  /* 0x0000000700097308 */ /* 0x000e260000001800 */
        /* <DEDUP_REMOVED lines=10> */
.L_x_182:
        /* <DEDUP_REMOVED lines=9> */
.L_x_180:
[----:B------:R-:W-:Y:S02]  /*4050*/  LOP3.LUT R7, R5, 0x80000, RZ, 0xfc, !PT ;  /* 0x0008000005077812 */ /* 0x000fe400078efcff */
[----:B------:R-:W-:-:S07]  /*4060*/  MOV R6, R4 ;  /* 0x0000000400067202 */ /* 0x000fce0000000f00 */
.L_x_181:
[----:B------:R-:W-:Y:S05]  /*4070*/  BSYNC.RECONVERGENT B1 ;  /* 0x0000000000017941 */ /* 0x000fea0003800200 */
.L_x_179:
[----:B------:R-:W-:Y:S02]  /*4080*/  HFMA2 R5, -RZ, RZ, 0, 0 ;  /* 0x00000000ff057431 */ /* 0x000fe400000001ff */
[----:B------:R-:W-:Y:S01]  /*4090*/  IMAD.MOV.U32 R4, RZ, RZ, R2 ;  /* 0x000000ffff047224 */ /* 0x000fe200078e0002 */
[----:B------:R-:W-:Y:S01]  /*40a0*/  MOV R9, R7 ;  /* 0x0000000700097202 */ /* 0x000fe20000000f00 */
[----:B------:R-:W-:Y:S02]  /*40b0*/  IMAD.MOV.U32 R8, RZ, RZ, R6 ;  /* 0x000000ffff087224 */ /* 0x000fe400078e0006 */
[----:B------:R-:W-:Y:S05]  /*40c0*/  RET.REL.NODEC R4 `(_Z21overlap_ab_cgf_kernelPdS_S_S_S_S_iijjddd) ;  /* 0xffffffbc04cc7950 */ /* 0x000fea0003c3ffff */
        .weak           $__internal_5_$__cuda_sm20_dsqrt_rn_f64_mediumpath_v1
        .type           $__internal_5_$__cuda_sm20_dsqrt_rn_f64_mediumpath_v1,@function
        .size           $__internal_5_$__cuda_sm20_dsqrt_rn_f64_mediumpath_v1,(.L_x_193 - $__internal_5_$__cuda_sm20_dsqrt_rn_f64_mediumpath_v1)
$__internal_5_$__cuda_sm20_dsqrt_rn_f64_mediumpath_v1:
        /* <DEDUP_REMOVED lines=12> */
.L_x_184:
[----:B------:R-:W-:-:S14]  /*4190*/  DSETP.NE.AND P0, PT, R28, RZ, PT ;  /* 0x000000ff1c00722a */ /* 0x000fdc0003f05000 */
[----:B------:R-:W-:Y:S05]  /*41a0*/  @!P0 BRA `(.L_x_186) ;  /* 0x0000000000588947 */ /* 0x000fea0003800000 */
[----:B------:R-:W-:-:S13]  /*41b0*/  ISETP.GE.AND P0, PT, R29, RZ, PT ;  /* 0x000000ff1d00720c */ /* 0x000fda0003f06270 */
[----:B------:R-:W-:Y:S01]  /*41c0*/  @!P0 IMAD.MOV.U32 R4, RZ, RZ, 0x0 ;  /* 0x00000000ff048424 */ /* 0x000fe200078e00ff */
[----:B------:R-:W-:Y:S01]  /*41d0*/  @!P0 MOV R5, 0xfff80000 ;  /* 0xfff8000000058802 */ /* 0x000fe20000000f00 */
        /* <DEDUP_REMOVED lines=14> */
[----:B------:R-:W-:-:S06]  /*42c0*/  IADD3 R7, PT, PT, R7, -0x100000, RZ ;  /* 0xfff0000007077810 */ /* 0x000fcc0007ffe0ff */
[----:B------:R-:W-:-:S08]  /*42d0*/  DFMA R8, R4, -R4, R28 ;  /* 0x800000040408722b */ /* 0x000fd0000000001c */
[----:B------:R-:W-:-:S10]  /*42e0*/  DFMA R4, R6, R8, R4 ;  /* 0x000000080604722b */ /* 0x000fd40000000004 */
[----:B------:R-:W-:Y:S01]  /*42f0*/  VIADD R5, R5, 0xfcb00000 ;  /* 0xfcb0000005057836 */ /* 0x000fe20000000000 */
[----:B------:R-:W-:Y:S06]  /*4300*/  BRA `(.L_x_185) ;  /* 0x0000000000047947 */ /* 0x000fec0003800000 */
.L_x_186:
[----:B------:R-:W-:-:S11]  /*4310*/  DADD R4, R28, R28 ;  /* 0x000000001c047229 */ /* 0x000fd6000000001c */
.L_x_185:
[----:B------:R-:W-:Y:S05]  /*4320*/  BSYNC.RECONVERGENT B1 ;  /* 0x0000000000017941 */ /* 0x000fea0003800200 */
.L_x_183:
[----:B------:R-:W-:Y:S01]  /*4330*/  MOV R6, R2 ;  /* 0x0000000200067202 */ /* 0x000fe20000000f00 */
[----:B------:R-:W-:-:S04]  /*4340*/  IMAD.MOV.U32 R7, RZ, RZ, 0x0 ;  /* 0x00000000ff077424 */ /* 0x000fc800078e00ff */
[----:B------:R-:W-:Y:S05]  /*4350*/  RET.REL.NODEC R6 `(_Z21overlap_ab_cgf_kernelPdS_S_S_S_S_iijjddd) ;  /* 0xffffffbc06287950 */ /* 0x000fea0003c3ffff */
.L_x_187:
        /* <DEDUP_REMOVED lines=10> */
.L_x_193:


//--------------------- .nv.shared.reserved.0     --------------------------
	.section	.nv.shared.reserved.0,"aw",@nobits
	.weak		__nv_reservedSMEM_offset_0_alias
	.size		__nv_reservedSMEM_offset_0_alias, 0, 64
	.other		__nv_reservedSMEM_offset_0_alias,@"STO_CUDA_RESERVED_SHARED STV_DEFAULT"
__nv_reservedSMEM_offset_0_alias:
	.zero		0
	.zero		64


//--------------------- .nv.constant0.compute_s_gpu_kernel --------------------------
	.section	.nv.constant0.compute_s_gpu_kernel,"a",@progbits
	.sectionflags	@""
	.align	4
.nv.constant0.compute_s_gpu_kernel:
	.zero		928


//--------------------- .nv.constant0._Z21overlap_ab_gpu_kerneliiiPdS_iiiS_S_S_S_S_S_iS_i --------------------------
	.section	.nv.constant0._Z21overlap_ab_gpu_kerneliiiPdS_iiiS_S_S_S_S_S_iS_i,"a",@progbits
	.sectionflags	@""
	.align	4
.nv.constant0._Z21overlap_ab_gpu_kerneliiiPdS_iiiS_S_S_S_S_S_iS_i:
	.zero		1012


//--------------------- .nv.constant0._Z21overlap_ab_cgf_kernelPdS_S_S_S_S_iijjddd --------------------------
	.section	.nv.constant0._Z21overlap_ab_cgf_kernelPdS_S_S_S_S_iijjddd,"a",@progbits
	.sectionflags	@""
	.align	4
.nv.constant0._Z21overlap_ab_cgf_kernelPdS_S_S_S_S_iijjddd:
	.zero		984


//--------------------- SYMBOLS --------------------------

	.type		.nv.reservedSmem.offset0,@object
	.size		.nv.reservedSmem.offset0,0x4
